	.target	sm_100a

	.elftype	@"ET_EXEC"


//--------------------- .note.nv.tkinfo           --------------------------
	.section	.note.nv.tkinfo,"",@"SHT_NOTE"
	.sectionflags	@"SHF_NOTE_NV_TKINFO"
	.tkinfo
        /*0018*/ 	.word	0x00000002
        /*0030*/ 	.string	""
        /*0030*/ 	.string	"ptxas"
        /*0030*/ 	.string	"Cuda compilation tools, release 13.0, V13.0.88"
        /*0030*/ 	.string	"Build cuda_13.0.r13.0/compiler.36424714_0"
        /*0030*/ 	.string	"-arch sm_100a -m 64 "



//--------------------- .note.nv.cuinfo           --------------------------
	.section	.note.nv.cuinfo,"",@"SHT_NOTE"
	.sectionflags	@"SHF_NOTE_NV_CUINFO"
        /*0018*/ 	.short	0x0002
        /*001a*/ 	.short	0x0064
        /*001c*/ 	.short	0x0082
	.zero		2


//--------------------- .nv.info                  --------------------------
	.section	.nv.info,"",@"SHT_CUDA_INFO"
	.align	4


	//----- nvinfo : EIATTR_REGCOUNT
	.align		4
        /*0000*/ 	.byte	0x04, 0x2f
        /*0002*/ 	.short	(.L_12 - .L_11)
	.align		4
.L_11:
        /*0004*/ 	.word	index@(_ZN5flash25flash_bwd_dot_do_o_kernelILb1E23Flash_bwd_kernel_traitsILi32ELi128ELi128ELi8ELi4ELi4ELi4ELb0ELb0EN7cutlass6half_tE19Flash_kernel_traitsILi32ELi128ELi128ELi8ES3_EEEEvNS_16Flash_bwd_paramsE)
        /*0008*/ 	.word	0x00000020


	//----- nvinfo : EIATTR_FRAME_SIZE
	.align		4
.L_12:
        /*000c*/ 	.byte	0x04, 0x11
        /*000e*/ 	.short	(.L_14 - .L_13)
	.align		4
.L_13:
        /*0010*/ 	.word	index@(_ZN5flash25flash_bwd_dot_do_o_kernelILb1E23Flash_bwd_kernel_traitsILi32ELi128ELi128ELi8ELi4ELi4ELi4ELb0ELb0EN7cutlass6half_tE19Flash_kernel_traitsILi32ELi128ELi128ELi8ES3_EEEEvNS_16Flash_bwd_paramsE)
        /*0014*/ 	.word	0x00000000


	//----- nvinfo : EIATTR_REGCOUNT
	.align		4
.L_14:
        /*0018*/ 	.byte	0x04, 0x2f
        /*001a*/ 	.short	(.L_16 - .L_15)
	.align		4
.L_15:
        /*001c*/ 	.word	index@(_ZN5flash25flash_bwd_dot_do_o_kernelILb0E23Flash_bwd_kernel_traitsILi32ELi128ELi128ELi8ELi4ELi4ELi4ELb0ELb0EN7cutlass6half_tE19Flash_kernel_traitsILi32ELi128ELi128ELi8ES3_EEEEvNS_16Flash_bwd_paramsE)
        /*0020*/ 	.word	0x00000020


	//----- nvinfo : EIATTR_FRAME_SIZE
	.align		4
.L_16:
        /*0024*/ 	.byte	0x04, 0x11
        /*0026*/ 	.short	(.L_18 - .L_17)
	.align		4
.L_17:
        /*0028*/ 	.word	index@(_ZN5flash25flash_bwd_dot_do_o_kernelILb0E23Flash_bwd_kernel_traitsILi32ELi128ELi128ELi8ELi4ELi4ELi4ELb0ELb0EN7cutlass6half_tE19Flash_kernel_traitsILi32ELi128ELi128ELi8ES3_EEEEvNS_16Flash_bwd_paramsE)
        /*002c*/ 	.word	0x00000000


	//----- nvinfo : EIATTR_REGCOUNT
	.align		4
.L_18:
        /*0030*/ 	.byte	0x04, 0x2f
        /*0032*/ 	.short	(.L_20 - .L_19)
	.align		4
.L_19:
        /*0034*/ 	.word	index@(_ZN5flash44flash_bwd_dq_dk_dv_loop_seqk_parallel_kernelI23Flash_bwd_kernel_traitsILi32ELi128ELi128ELi8ELi4ELi4ELi4ELb0ELb0EN7cutlass6half_tE19Flash_kernel_traitsILi32ELi128ELi128ELi8ES3_EELb0ELb1ELb0ELb1ELb0ELb0ELb1EEEvNS_16Flash_bwd_paramsE)
        /*0038*/ 	.word	0x000000ff


	//----- nvinfo : EIATTR_FRAME_SIZE
	.align		4
.L_20:
        /*003c*/ 	.byte	0x04, 0x11
        /*003e*/ 	.short	(.L_22 - .L_21)
	.align		4
.L_21:
        /*0040*/ 	.word	index@(_ZN5flash44flash_bwd_dq_dk_dv_loop_seqk_parallel_kernelI23Flash_bwd_kernel_traitsILi32ELi128ELi128ELi8ELi4ELi4ELi4ELb0ELb0EN7cutlass6half_tE19Flash_kernel_traitsILi32ELi128ELi128ELi8ES3_EELb0ELb1ELb0ELb1ELb0ELb0ELb1EEEvNS_16Flash_bwd_paramsE)
        /*0044*/ 	.word	0x000000a8


	//----- nvinfo : EIATTR_REGCOUNT
	.align		4
.L_22:
        /*0048*/ 	.byte	0x04, 0x2f
        /*004a*/ 	.short	(.L_24 - .L_23)
	.align		4
.L_23:
        /*004c*/ 	.word	index@(_ZN5flash44flash_bwd_dq_dk_dv_loop_seqk_parallel_kernelI23Flash_bwd_kernel_traitsILi32ELi128ELi128ELi8ELi4ELi4ELi4ELb0ELb0EN7cutlass6half_tE19Flash_kernel_traitsILi32ELi128ELi128ELi8ES3_EELb1ELb1ELb0ELb1ELb0ELb0ELb0EEEvNS_16Flash_bwd_paramsE)
        /*0050*/ 	.word	0x000000ff


	//----- nvinfo : EIATTR_FRAME_SIZE
	.align		4
.L_24:
        /*0054*/ 	.byte	0x04, 0x11
        /*0056*/ 	.short	(.L_26 - .L_25)
	.align		4
.L_25:
        /*0058*/ 	.word	index@(_ZN5flash44flash_bwd_dq_dk_dv_loop_seqk_parallel_kernelI23Flash_bwd_kernel_traitsILi32ELi128ELi128ELi8ELi4ELi4ELi4ELb0ELb0EN7cutlass6half_tE19Flash_kernel_traitsILi32ELi128ELi128ELi8ES3_EELb1ELb1ELb0ELb1ELb0ELb0ELb0EEEvNS_16Flash_bwd_paramsE)
        /*005c*/ 	.word	0x00000000


	//----- nvinfo : EIATTR_REGCOUNT
	.align		4
.L_26:
        /*0060*/ 	.byte	0x04, 0x2f
        /*0062*/ 	.short	(.L_28 - .L_27)
	.align		4
.L_27:
        /*0064*/ 	.word	index@(_ZN5flash44flash_bwd_dq_dk_dv_loop_seqk_parallel_kernelI23Flash_bwd_kernel_traitsILi32ELi128ELi128ELi8ELi4ELi4ELi4ELb0ELb0EN7cutlass6half_tE19Flash_kernel_traitsILi32ELi128ELi128ELi8ES3_EELb0ELb1ELb0ELb0ELb0ELb1ELb1EEEvNS_16Flash_bwd_paramsE)
        /*0068*/ 	.word	0x000000ff


	//----- nvinfo : EIATTR_FRAME_SIZE
	.align		4
.L_28:
        /*006c*/ 	.byte	0x04, 0x11
        /*006e*/ 	.short	(.L_30 - .L_29)
	.align		4
.L_29:
        /*0070*/ 	.word	index@(_ZN5flash44flash_bwd_dq_dk_dv_loop_seqk_parallel_kernelI23Flash_bwd_kernel_traitsILi32ELi128ELi128ELi8ELi4ELi4ELi4ELb0ELb0EN7cutlass6half_tE19Flash_kernel_traitsILi32ELi128ELi128ELi8ES3_EELb0ELb1ELb0ELb0ELb0ELb1ELb1EEEvNS_16Flash_bwd_paramsE)
        /*0074*/ 	.word	0x00000058


	//----- nvinfo : EIATTR_REGCOUNT
	.align		4
.L_30:
        /*0078*/ 	.byte	0x04, 0x2f
        /*007a*/ 	.short	(.L_32 - .L_31)
	.align		4
.L_31:
        /*007c*/ 	.word	index@(_ZN5flash44flash_bwd_dq_dk_dv_loop_seqk_parallel_kernelI23Flash_bwd_kernel_traitsILi32ELi128ELi128ELi8ELi4ELi4ELi4ELb0ELb0EN7cutlass6half_tE19Flash_kernel_traitsILi32ELi128ELi128ELi8ES3_EELb1ELb1ELb0ELb0ELb0ELb1ELb0EEEvNS_16Flash_bwd_paramsE)
        /*0080*/ 	.word	0x000000ff


	//----- nvinfo : EIATTR_FRAME_SIZE
	.align		4
.L_32:
        /*0084*/ 	.byte	0x04, 0x11
        /*0086*/ 	.short	(.L_34 - .L_33)
	.align		4
.L_33:
        /*0088*/ 	.word	index@(_ZN5flash44flash_bwd_dq_dk_dv_loop_seqk_parallel_kernelI23Flash_bwd_kernel_traitsILi32ELi128ELi128ELi8ELi4ELi4ELi4ELb0ELb0EN7cutlass6half_tE19Flash_kernel_traitsILi32ELi128ELi128ELi8ES3_EELb1ELb1ELb0ELb0ELb0ELb1ELb0EEEvNS_16Flash_bwd_paramsE)
        /*008c*/ 	.word	0x00000000


	//----- nvinfo : EIATTR_REGCOUNT
	.align		4
.L_34:
        /*0090*/ 	.byte	0x04, 0x2f
        /*0092*/ 	.short	(.L_36 - .L_35)
	.align		4
.L_35:
        /*0094*/ 	.word	index@(_ZN5flash44flash_bwd_dq_dk_dv_loop_seqk_parallel_kernelI23Flash_bwd_kernel_traitsILi32ELi128ELi128ELi8ELi4ELi4ELi4ELb0ELb0EN7cutlass6half_tE19Flash_kernel_traitsILi32ELi128ELi128ELi8ES3_EELb0ELb1ELb0ELb0ELb1ELb1ELb1EEEvNS_16Flash_bwd_paramsE)
        /*0098*/ 	.word	0x000000ff


	//----- nvinfo : EIATTR_FRAME_SIZE
	.align		4
.L_36:
        /*009c*/ 	.byte	0x04, 0x11
        /*009e*/ 	.short	(.L_38 - .L_37)
	.align		4
.L_37:
        /*00a0*/ 	.word	index@(_ZN5flash44flash_bwd_dq_dk_dv_loop_seqk_parallel_kernelI23Flash_bwd_kernel_traitsILi32ELi128ELi128ELi8ELi4ELi4ELi4ELb0ELb0EN7cutlass6half_tE19Flash_kernel_traitsILi32ELi128ELi128ELi8ES3_EELb0ELb1ELb0ELb0ELb1ELb1ELb1EEEvNS_16Flash_bwd_paramsE)
        /*00a4*/ 	.word	0x00000060


	//----- nvinfo : EIATTR_REGCOUNT
	.align		4
.L_38:
        /*00a8*/ 	.byte	0x04, 0x2f
        /*00aa*/ 	.short	(.L_40 - .L_39)
	.align		4
.L_39:
        /*00ac*/ 	.word	index@(_ZN5flash44flash_bwd_dq_dk_dv_loop_seqk_parallel_kernelI23Flash_bwd_kernel_traitsILi32ELi128ELi128ELi8ELi4ELi4ELi4ELb0ELb0EN7cutlass6half_tE19Flash_kernel_traitsILi32ELi128ELi128ELi8ES3_EELb1ELb1ELb0ELb0ELb1ELb1ELb0EEEvNS_16Flash_bwd_paramsE)
        /*00b0*/ 	.word	0x000000ff


	//----- nvinfo : EIATTR_FRAME_SIZE
	.align		4
.L_40:
        /*00b4*/ 	.byte	0x04, 0x11
        /*00b6*/ 	.short	(.L_42 - .L_41)
	.align		4
.L_41:
        /*00b8*/ 	.word	index@(_ZN5flash44flash_bwd_dq_dk_dv_loop_seqk_parallel_kernelI23Flash_bwd_kernel_traitsILi32ELi128ELi128ELi8ELi4ELi4ELi4ELb0ELb0EN7cutlass6half_tE19Flash_kernel_traitsILi32ELi128ELi128ELi8ES3_EELb1ELb1ELb0ELb0ELb1ELb1ELb0EEEvNS_16Flash_bwd_paramsE)
        /*00bc*/ 	.word	0x00000000


	//----- nvinfo : EIATTR_REGCOUNT
	.align		4
.L_42:
        /*00c0*/ 	.byte	0x04, 0x2f
        /*00c2*/ 	.short	(.L_44 - .L_43)
	.align		4
.L_43:
        /*00c4*/ 	.word	index@(_ZN5flash44flash_bwd_dq_dk_dv_loop_seqk_parallel_kernelI23Flash_bwd_kernel_traitsILi32ELi128ELi128ELi8ELi4ELi4ELi4ELb0ELb0EN7cutlass6half_tE19Flash_kernel_traitsILi32ELi128ELi128ELi8ES3_EELb0ELb1ELb0ELb0ELb0ELb0ELb1EEEvNS_16Flash_bwd_paramsE)
        /*00c8*/ 	.word	0x000000ff


	//----- nvinfo : EIATTR_FRAME_SIZE
	.align		4
.L_44:
        /*00cc*/ 	.byte	0x04, 0x11
        /*00ce*/ 	.short	(.L_46 - .L_45)
	.align		4
.L_45:
        /*00d0*/ 	.word	index@(_ZN5flash44flash_bwd_dq_dk_dv_loop_seqk_parallel_kernelI23Flash_bwd_kernel_traitsILi32ELi128ELi128ELi8ELi4ELi4ELi4ELb0ELb0EN7cutlass6half_tE19Flash_kernel_traitsILi32ELi128ELi128ELi8ES3_EELb0ELb1ELb0ELb0ELb0ELb0ELb1EEEvNS_16Flash_bwd_paramsE)
        /*00d4*/ 	.word	0x00000060


	//----- nvinfo : EIATTR_REGCOUNT
	.align		4
.L_46:
        /*00d8*/ 	.byte	0x04, 0x2f
        /*00da*/ 	.short	(.L_48 - .L_47)
	.align		4
.L_47:
        /*00dc*/ 	.word	index@(_ZN5flash44flash_bwd_dq_dk_dv_loop_seqk_parallel_kernelI23Flash_bwd_kernel_traitsILi32ELi128ELi128ELi8ELi4ELi4ELi4ELb0ELb0EN7cutlass6half_tE19Flash_kernel_traitsILi32ELi128ELi128ELi8ES3_EELb1ELb1ELb0ELb0ELb0ELb0ELb0EEEvNS_16Flash_bwd_paramsE)
        /*00e0*/ 	.word	0x000000ff


	//----- nvinfo : EIATTR_FRAME_SIZE
	.align		4
.L_48:
        /*00e4*/ 	.byte	0x04, 0x11
        /*00e6*/ 	.short	(.L_50 - .L_49)
	.align		4
.L_49:
        /*00e8*/ 	.word	index@(_ZN5flash44flash_bwd_dq_dk_dv_loop_seqk_parallel_kernelI23Flash_bwd_kernel_traitsILi32ELi128ELi128ELi8ELi4ELi4ELi4ELb0ELb0EN7cutlass6half_tE19Flash_kernel_traitsILi32ELi128ELi128ELi8ES3_EELb1ELb1ELb0ELb0ELb0ELb0ELb0EEEvNS_16Flash_bwd_paramsE)
        /*00ec*/ 	.word	0x00000000


	//----- nvinfo : EIATTR_REGCOUNT
	.align		4
.L_50:
        /*00f0*/ 	.byte	0x04, 0x2f
        /*00f2*/ 	.short	(.L_52 - .L_51)
	.align		4
.L_51:
        /*00f4*/ 	.word	index@(_ZN5flash27flash_bwd_convert_dq_kernelI23Flash_bwd_kernel_traitsILi32ELi128ELi128ELi8ELi4ELi4ELi4ELb0ELb0EN7cutlass6half_tE19Flash_kernel_traitsILi32ELi128ELi128ELi8ES3_EEEEvNS_16Flash_bwd_paramsEi)
        /*00f8*/ 	.word	0x00000020


	//----- nvinfo : EIATTR_FRAME_SIZE
	.align		4
.L_52:
        /*00fc*/ 	.byte	0x04, 0x11
        /*00fe*/ 	.short	(.L_54 - .L_53)
	.align		4
.L_53:
        /*0100*/ 	.word	index@(_ZN5flash27flash_bwd_convert_dq_kernelI23Flash_bwd_kernel_traitsILi32ELi128ELi128ELi8ELi4ELi4ELi4ELb0ELb0EN7cutlass6half_tE19Flash_kernel_traitsILi32ELi128ELi128ELi8ES3_EEEEvNS_16Flash_bwd_paramsEi)
        /*0104*/ 	.word	0x00000000


	//----- nvinfo : EIATTR_REGCOUNT
	.align		4
.L_54:
        /*0108*/ 	.byte	0x04, 0x2f
        /*010a*/ 	.short	(.L_56 - .L_55)
	.align		4
.L_55:
        /*010c*/ 	.word	index@(_ZN5flash25flash_bwd_dot_do_o_kernelILb1E23Flash_bwd_kernel_traitsILi32ELi128ELi128ELi8ELi4ELi4ELi4ELb1ELb0EN7cutlass6half_tE19Flash_kernel_traitsILi32ELi128ELi128ELi8ES3_EEEEvNS_16Flash_bwd_paramsE)
        /*0110*/ 	.word	0x00000020


	//----- nvinfo : EIATTR_FRAME_SIZE
	.align		4
.L_56:
        /*0114*/ 	.byte	0x04, 0x11
        /*0116*/ 	.short	(.L_58 - .L_57)
	.align		4
.L_57:
        /*0118*/ 	.word	index@(_ZN5flash25flash_bwd_dot_do_o_kernelILb1E23Flash_bwd_kernel_traitsILi32ELi128ELi128ELi8ELi4ELi4ELi4ELb1ELb0EN7cutlass6half_tE19Flash_kernel_traitsILi32ELi128ELi128ELi8ES3_EEEEvNS_16Flash_bwd_paramsE)
        /*011c*/ 	.word	0x00000000


	//----- nvinfo : EIATTR_REGCOUNT
	.align		4
.L_58:
        /*0120*/ 	.byte	0x04, 0x2f
        /*0122*/ 	.short	(.L_60 - .L_59)
	.align		4
.L_59:
        /*0124*/ 	.word	index@(_ZN5flash25flash_bwd_dot_do_o_kernelILb0E23Flash_bwd_kernel_traitsILi32ELi128ELi128ELi8ELi4ELi4ELi4ELb1ELb0EN7cutlass6half_tE19Flash_kernel_traitsILi32ELi128ELi128ELi8ES3_EEEEvNS_16Flash_bwd_paramsE)
        /*0128*/ 	.word	0x00000020


	//----- nvinfo : EIATTR_FRAME_SIZE
	.align		4
.L_60:
        /*012c*/ 	.byte	0x04, 0x11
        /*012e*/ 	.short	(.L_62 - .L_61)
	.align		4
.L_61:
        /*0130*/ 	.word	index@(_ZN5flash25flash_bwd_dot_do_o_kernelILb0E23Flash_bwd_kernel_traitsILi32ELi128ELi128ELi8ELi4ELi4ELi4ELb1ELb0EN7cutlass6half_tE19Flash_kernel_traitsILi32ELi128ELi128ELi8ES3_EEEEvNS_16Flash_bwd_paramsE)
        /*0134*/ 	.word	0x00000000


	//----- nvinfo : EIATTR_REGCOUNT
	.align		4
.L_62:
        /*0138*/ 	.byte	0x04, 0x2f
        /*013a*/ 	.short	(.L_64 - .L_63)
	.align		4
.L_63:
        /*013c*/ 	.word	index@(_ZN5flash44flash_bwd_dq_dk_dv_loop_seqk_parallel_kernelI23Flash_bwd_kernel_traitsILi32ELi128ELi128ELi8ELi4ELi4ELi4ELb1ELb0EN7cutlass6half_tE19Flash_kernel_traitsILi32ELi128ELi128ELi8ES3_EELb0ELb1ELb0ELb1ELb0ELb0ELb1EEEvNS_16Flash_bwd_paramsE)
        /*0140*/ 	.word	0x000000ff


	//----- nvinfo : EIATTR_FRAME_SIZE
	.align		4
.L_64:
        /*0144*/ 	.byte	0x04, 0x11
        /*0146*/ 	.short	(.L_66 - .L_65)
	.align		4
.L_65:
        /*0148*/ 	.word	index@(_ZN5flash44flash_bwd_dq_dk_dv_loop_seqk_parallel_kernelI23Flash_bwd_kernel_traitsILi32ELi128ELi128ELi8ELi4ELi4ELi4ELb1ELb0EN7cutlass6half_tE19Flash_kernel_traitsILi32ELi128ELi128ELi8ES3_EELb0ELb1ELb0ELb1ELb0ELb0ELb1EEEvNS_16Flash_bwd_paramsE)
        /*014c*/ 	.word	0x00000108


	//----- nvinfo : EIATTR_REGCOUNT
	.align		4
.L_66:
        /*0150*/ 	.byte	0x04, 0x2f
        /*0152*/ 	.short	(.L_68 - .L_67)
	.align		4
.L_67:
        /*0154*/ 	.word	index@(_ZN5flash44flash_bwd_dq_dk_dv_loop_seqk_parallel_kernelI23Flash_bwd_kernel_traitsILi32ELi128ELi128ELi8ELi4ELi4ELi4ELb1ELb0EN7cutlass6half_tE19Flash_kernel_traitsILi32ELi128ELi128ELi8ES3_EELb1ELb1ELb0ELb1ELb0ELb0ELb0EEEvNS_16Flash_bwd_paramsE)
        /*0158*/ 	.word	0x000000ff


	//----- nvinfo : EIATTR_FRAME_SIZE
	.align		4
.L_68:
        /*015c*/ 	.byte	0x04, 0x11
        /*015e*/ 	.short	(.L_70 - .L_69)
	.align		4
.L_69:
        /*0160*/ 	.word	index@(_ZN5flash44flash_bwd_dq_dk_dv_loop_seqk_parallel_kernelI23Flash_bwd_kernel_traitsILi32ELi128ELi128ELi8ELi4ELi4ELi4ELb1ELb0EN7cutlass6half_tE19Flash_kernel_traitsILi32ELi128ELi128ELi8ES3_EELb1ELb1ELb0ELb1ELb0ELb0ELb0EEEvNS_16Flash_bwd_paramsE)
        /*0164*/ 	.word	0x00000030


	//----- nvinfo : EIATTR_REGCOUNT
	.align		4
.L_70:
        /*0168*/ 	.byte	0x04, 0x2f
        /*016a*/ 	.short	(.L_72 - .L_71)
	.align		4
.L_71:
        /*016c*/ 	.word	index@(_ZN5flash44flash_bwd_dq_dk_dv_loop_seqk_parallel_kernelI23Flash_bwd_kernel_traitsILi32ELi128ELi128ELi8ELi4ELi4ELi4ELb1ELb0EN7cutlass6half_tE19Flash_kernel_traitsILi32ELi128ELi128ELi8ES3_EELb0ELb1ELb0ELb0ELb0ELb1ELb1EEEvNS_16Flash_bwd_paramsE)
        /*0170*/ 	.word	0x000000ff


	//----- nvinfo : EIATTR_FRAME_SIZE
	.align		4
.L_72:
        /*0174*/ 	.byte	0x04, 0x11
        /*0176*/ 	.short	(.L_74 - .L_73)
	.align		4
.L_73:
        /*0178*/ 	.word	index@(_ZN5flash44flash_bwd_dq_dk_dv_loop_seqk_parallel_kernelI23Flash_bwd_kernel_traitsILi32ELi128ELi128ELi8ELi4ELi4ELi4ELb1ELb0EN7cutlass6half_tE19Flash_kernel_traitsILi32ELi128ELi128ELi8ES3_EELb0ELb1ELb0ELb0ELb0ELb1ELb1EEEvNS_16Flash_bwd_paramsE)
        /*017c*/ 	.word	0x000000d0


	//----- nvinfo : EIATTR_REGCOUNT
	.align		4
.L_74:
        /*0180*/ 	.byte	0x04, 0x2f
        /*0182*/ 	.short	(.L_76 - .L_75)
	.align		4
.L_75:
        /*0184*/ 	.word	index@(_ZN5flash44flash_bwd_dq_dk_dv_loop_seqk_parallel_kernelI23Flash_bwd_kernel_traitsILi32ELi128ELi128ELi8ELi4ELi4ELi4ELb1ELb0EN7cutlass6half_tE19Flash_kernel_traitsILi32ELi128ELi128ELi8ES3_EELb1ELb1ELb0ELb0ELb0ELb1ELb0EEEvNS_16Flash_bwd_paramsE)
        /*0188*/ 	.word	0x000000ff


	//----- nvinfo : EIATTR_FRAME_SIZE
	.align		4
.L_76:
        /*018c*/ 	.byte	0x04, 0x11
        /*018e*/ 	.short	(.L_78 - .L_77)
	.align		4
.L_77:
        /*0190*/ 	.word	index@(_ZN5flash44flash_bwd_dq_dk_dv_loop_seqk_parallel_kernelI23Flash_bwd_kernel_traitsILi32ELi128ELi128ELi8ELi4ELi4ELi4ELb1ELb0EN7cutlass6half_tE19Flash_kernel_traitsILi32ELi128ELi128ELi8ES3_EELb1ELb1ELb0ELb0ELb0ELb1ELb0EEEvNS_16Flash_bwd_paramsE)
        /*0194*/ 	.word	0x00000008


	//----- nvinfo : EIATTR_REGCOUNT
	.align		4
.L_78:
        /*0198*/ 	.byte	0x04, 0x2f
        /*019a*/ 	.short	(.L_80 - .L_79)
	.align		4
.L_79:
        /*019c*/ 	.word	index@(_ZN5flash44flash_bwd_dq_dk_dv_loop_seqk_parallel_kernelI23Flash_bwd_kernel_traitsILi32ELi128ELi128ELi8ELi4ELi4ELi4ELb1ELb0EN7cutlass6half_tE19Flash_kernel_traitsILi32ELi128ELi128ELi8ES3_EELb0ELb1ELb0ELb0ELb1ELb1ELb1EEEvNS_16Flash_bwd_paramsE)
        /*01a0*/ 	.word	0x000000ff


	//----- nvinfo : EIATTR_FRAME_SIZE
	.align		4
.L_80:
        /*01a4*/ 	.byte	0x04, 0x11
        /*01a6*/ 	.short	(.L_82 - .L_81)
	.align		4
.L_81:
        /*01a8*/ 	.word	index@(_ZN5flash44flash_bwd_dq_dk_dv_loop_seqk_parallel_kernelI23Flash_bwd_kernel_traitsILi32ELi128ELi128ELi8ELi4ELi4ELi4ELb1ELb0EN7cutlass6half_tE19Flash_kernel_traitsILi32ELi128ELi128ELi8ES3_EELb0ELb1ELb0ELb0ELb1ELb1ELb1EEEvNS_16Flash_bwd_paramsE)
        /*01ac*/ 	.word	0x000000d8


	//----- nvinfo : EIATTR_REGCOUNT
	.align		4
.L_82:
        /*01b0*/ 	.byte	0x04, 0x2f
        /*01b2*/ 	.short	(.L_84 - .L_83)
	.align		4
.L_83:
        /*01b4*/ 	.word	index@(_ZN5flash44flash_bwd_dq_dk_dv_loop_seqk_parallel_kernelI23Flash_bwd_kernel_traitsILi32ELi128ELi128ELi8ELi4ELi4ELi4ELb1ELb0EN7cutlass6half_tE19Flash_kernel_traitsILi32ELi128ELi128ELi8ES3_EELb1ELb1ELb0ELb0ELb1ELb1ELb0EEEvNS_16Flash_bwd_paramsE)
        /*01b8*/ 	.word	0x000000ff


	//----- nvinfo : EIATTR_FRAME_SIZE
	.align		4
.L_84:
        /*01bc*/ 	.byte	0x04, 0x11
        /*01be*/ 	.short	(.L_86 - .L_85)
	.align		4
.L_85:
        /*01c0*/ 	.word	index@(_ZN5flash44flash_bwd_dq_dk_dv_loop_seqk_parallel_kernelI23Flash_bwd_kernel_traitsILi32ELi128ELi128ELi8ELi4ELi4ELi4ELb1ELb0EN7cutlass6half_tE19Flash_kernel_traitsILi32ELi128ELi128ELi8ES3_EELb1ELb1ELb0ELb0ELb1ELb1ELb0EEEvNS_16Flash_bwd_paramsE)
        /*01c4*/ 	.word	0x00000000


	//----- nvinfo : EIATTR_REGCOUNT
	.align		4
.L_86:
        /*01c8*/ 	.byte	0x04, 0x2f
        /*01ca*/ 	.short	(.L_88 - .L_87)
	.align		4
.L_87:
        /*01cc*/ 	.word	index@(_ZN5flash44flash_bwd_dq_dk_dv_loop_seqk_parallel_kernelI23Flash_bwd_kernel_traitsILi32ELi128ELi128ELi8ELi4ELi4ELi4ELb1ELb0EN7cutlass6half_tE19Flash_kernel_traitsILi32ELi128ELi128ELi8ES3_EELb0ELb1ELb0ELb0ELb0ELb0ELb1EEEvNS_16Flash_bwd_paramsE)
        /*01d0*/ 	.word	0x000000ff


	//----- nvinfo : EIATTR_FRAME_SIZE
	.align		4
.L_88:
        /*01d4*/ 	.byte	0x04, 0x11
        /*01d6*/ 	.short	(.L_90 - .L_89)
	.align		4
.L_89:
        /*01d8*/ 	.word	index@(_ZN5flash44flash_bwd_dq_dk_dv_loop_seqk_parallel_kernelI23Flash_bwd_kernel_traitsILi32ELi128ELi128ELi8ELi4ELi4ELi4ELb1ELb0EN7cutlass6half_tE19Flash_kernel_traitsILi32ELi128ELi128ELi8ES3_EELb0ELb1ELb0ELb0ELb0ELb0ELb1EEEvNS_16Flash_bwd_paramsE)
        /*01dc*/ 	.word	0x000000d8


	//----- nvinfo : EIATTR_REGCOUNT
	.align		4
.L_90:
        /*01e0*/ 	.byte	0x04, 0x2f
        /*01e2*/ 	.short	(.L_92 - .L_91)
	.align		4
.L_91:
        /*01e4*/ 	.word	index@(_ZN5flash44flash_bwd_dq_dk_dv_loop_seqk_parallel_kernelI23Flash_bwd_kernel_traitsILi32ELi128ELi128ELi8ELi4ELi4ELi4ELb1ELb0EN7cutlass6half_tE19Flash_kernel_traitsILi32ELi128ELi128ELi8ES3_EELb1ELb1ELb0ELb0ELb0ELb0ELb0EEEvNS_16Flash_bwd_paramsE)
        /*01e8*/ 	.word	0x000000ff


	//----- nvinfo : EIATTR_FRAME_SIZE
	.align		4
.L_92:
        /*01ec*/ 	.byte	0x04, 0x11
        /*01ee*/ 	.short	(.L_94 - .L_93)
	.align		4
.L_93:
        /*01f0*/ 	.word	index@(_ZN5flash44flash_bwd_dq_dk_dv_loop_seqk_parallel_kernelI23Flash_bwd_kernel_traitsILi32ELi128ELi128ELi8ELi4ELi4ELi4ELb1ELb0EN7cutlass6half_tE19Flash_kernel_traitsILi32ELi128ELi128ELi8ES3_EELb1ELb1ELb0ELb0ELb0ELb0ELb0EEEvNS_16Flash_bwd_paramsE)
        /*01f4*/ 	.word	0x00000010


	//----- nvinfo : EIATTR_REGCOUNT
	.align		4
.L_94:
        /*01f8*/ 	.byte	0x04, 0x2f
        /*01fa*/ 	.short	(.L_96 - .L_95)
	.align		4
.L_95:
        /*01fc*/ 	.word	index@(_ZN5flash27flash_bwd_convert_dq_kernelI23Flash_bwd_kernel_traitsILi32ELi128ELi128ELi8ELi4ELi4ELi4ELb1ELb0EN7cutlass6half_tE19Flash_kernel_traitsILi32ELi128ELi128ELi8ES3_EEEEvNS_16Flash_bwd_paramsEi)
        /*0200*/ 	.word	0x00000020


	//----- nvinfo : EIATTR_FRAME_SIZE
	.align		4
.L_96:
        /*0204*/ 	.byte	0x04, 0x11
        /*0206*/ 	.short	(.L_98 - .L_97)
	.align		4
.L_97:
        /*0208*/ 	.word	index@(_ZN5flash27flash_bwd_convert_dq_kernelI23Flash_bwd_kernel_traitsILi32ELi128ELi128ELi8ELi4ELi4ELi4ELb1ELb0EN7cutlass6half_tE19Flash_kernel_traitsILi32ELi128ELi128ELi8ES3_EEEEvNS_16Flash_bwd_paramsEi)
        /*020c*/ 	.word	0x00000000


	//----- nvinfo : EIATTR_REGCOUNT
	.align		4
.L_98:
        /*0210*/ 	.byte	0x04, 0x2f
        /*0212*/ 	.short	(.L_100 - .L_99)
	.align		4
.L_99:
        /*0214*/ 	.word	index@(_ZN5flash44flash_bwd_dq_dk_dv_loop_seqk_parallel_kernelI23Flash_bwd_kernel_traitsILi32ELi128ELi128ELi8ELi4ELi4ELi4ELb1ELb0EN7cutlass6half_tE19Flash_kernel_traitsILi32ELi128ELi128ELi8ES3_EELb0ELb1ELb0ELb1ELb0ELb0ELb0EEEvNS_16Flash_bwd_paramsE)
        /*0218*/ 	.word	0x000000ff


	//----- nvinfo : EIATTR_FRAME_SIZE
	.align		4
.L_100:
        /*021c*/ 	.byte	0x04, 0x11
        /*021e*/ 	.short	(.L_102 - .L_101)
	.align		4
.L_101:
        /*0220*/ 	.word	index@(_ZN5flash44flash_bwd_dq_dk_dv_loop_seqk_parallel_kernelI23Flash_bwd_kernel_traitsILi32ELi128ELi128ELi8ELi4ELi4ELi4ELb1ELb0EN7cutlass6half_tE19Flash_kernel_traitsILi32ELi128ELi128ELi8ES3_EELb0ELb1ELb0ELb1ELb0ELb0ELb0EEEvNS_16Flash_bwd_paramsE)
        /*0224*/ 	.word	0x00000010


	//----- nvinfo : EIATTR_REGCOUNT
	.align		4
.L_102:
        /*0228*/ 	.byte	0x04, 0x2f
        /*022a*/ 	.short	(.L_104 - .L_103)
	.align		4
.L_103:
        /*022c*/ 	.word	index@(_ZN5flash44flash_bwd_dq_dk_dv_loop_seqk_parallel_kernelI23Flash_bwd_kernel_traitsILi32ELi128ELi128ELi8ELi4ELi4ELi4ELb1ELb0EN7cutlass6half_tE19Flash_kernel_traitsILi32ELi128ELi128ELi8ES3_EELb0ELb1ELb0ELb0ELb0ELb1ELb0EEEvNS_16Flash_bwd_paramsE)
        /*0230*/ 	.word	0x000000ff


	//----- nvinfo : EIATTR_FRAME_SIZE
	.align		4
.L_104:
        /*0234*/ 	.byte	0x04, 0x11
        /*0236*/ 	.short	(.L_106 - .L_105)
	.align		4
.L_105:
        /*0238*/ 	.word	index@(_ZN5flash44flash_bwd_dq_dk_dv_loop_seqk_parallel_kernelI23Flash_bwd_kernel_traitsILi32ELi128ELi128ELi8ELi4ELi4ELi4ELb1ELb0EN7cutlass6half_tE19Flash_kernel_traitsILi32ELi128ELi128ELi8ES3_EELb0ELb1ELb0ELb0ELb0ELb1ELb0EEEvNS_16Flash_bwd_paramsE)
        /*023c*/ 	.word	0x00000010


	//----- nvinfo : EIATTR_REGCOUNT
	.align		4
.L_106:
        /*0240*/ 	.byte	0x04, 0x2f
        /*0242*/ 	.short	(.L_108 - .L_107)
	.align		4
.L_107:
        /*0244*/ 	.word	index@(_ZN5flash44flash_bwd_dq_dk_dv_loop_seqk_parallel_kernelI23Flash_bwd_kernel_traitsILi32ELi128ELi128ELi8ELi4ELi4ELi4ELb1ELb0EN7cutlass6half_tE19Flash_kernel_traitsILi32ELi128ELi128ELi8ES3_EELb0ELb1ELb0ELb0ELb1ELb1ELb0EEEvNS_16Flash_bwd_paramsE)
        /*0248*/ 	.word	0x000000ff


	//----- nvinfo : EIATTR_FRAME_SIZE
	.align		4
.L_108:
        /*024c*/ 	.byte	0x04, 0x11
        /*024e*/ 	.short	(.L_110 - .L_109)
	.align		4
.L_109:
        /*0250*/ 	.word	index@(_ZN5flash44flash_bwd_dq_dk_dv_loop_seqk_parallel_kernelI23Flash_bwd_kernel_traitsILi32ELi128ELi128ELi8ELi4ELi4ELi4ELb1ELb0EN7cutlass6half_tE19Flash_kernel_traitsILi32ELi128ELi128ELi8ES3_EELb0ELb1ELb0ELb0ELb1ELb1ELb0EEEvNS_16Flash_bwd_paramsE)
        /*0254*/ 	.word	0x00000000


	//----- nvinfo : EIATTR_REGCOUNT
	.align		4
.L_110:
        /*0258*/ 	.byte	0x04, 0x2f
        /*025a*/ 	.short	(.L_112 - .L_111)
	.align		4
.L_111:
        /*025c*/ 	.word	index@(_ZN5flash44flash_bwd_dq_dk_dv_loop_seqk_parallel_kernelI23Flash_bwd_kernel_traitsILi32ELi128ELi128ELi8ELi4ELi4ELi4ELb1ELb0EN7cutlass6half_tE19Flash_kernel_traitsILi32ELi128ELi128ELi8ES3_EELb0ELb1ELb0ELb0ELb0ELb0ELb0EEEvNS_16Flash_bwd_paramsE)
        /*0260*/ 	.word	0x000000ff


	//----- nvinfo : EIATTR_FRAME_SIZE
	.align		4
.L_112:
        /*0264*/ 	.byte	0x04, 0x11
        /*0266*/ 	.short	(.L_114 - .L_113)
	.align		4
.L_113:
        /*0268*/ 	.word	index@(_ZN5flash44flash_bwd_dq_dk_dv_loop_seqk_parallel_kernelI23Flash_bwd_kernel_traitsILi32ELi128ELi128ELi8ELi4ELi4ELi4ELb1ELb0EN7cutlass6half_tE19Flash_kernel_traitsILi32ELi128ELi128ELi8ES3_EELb0ELb1ELb0ELb0ELb0ELb0ELb0EEEvNS_16Flash_bwd_paramsE)
        /*026c*/ 	.word	0x00000010


	//----- nvinfo : EIATTR_MIN_STACK_SIZE
	.align		4
.L_114:
        /*0270*/ 	.byte	0x04, 0x12
        /*0272*/ 	.short	(.L_116 - .L_115)
	.align		4
.L_115:
        /*0274*/ 	.word	index@(_ZN5flash44flash_bwd_dq_dk_dv_loop_seqk_parallel_kernelI23Flash_bwd_kernel_traitsILi32ELi128ELi128ELi8ELi4ELi4ELi4ELb1ELb0EN7cutlass6half_tE19Flash_kernel_traitsILi32ELi128ELi128ELi8ES3_EELb0ELb1ELb0ELb0ELb0ELb0ELb0EEEvNS_16Flash_bwd_paramsE)
        /*0278*/ 	.word	0x00000010


	//----- nvinfo : EIATTR_MIN_STACK_SIZE
	.align		4
.L_116:
        /*027c*/ 	.byte	0x04, 0x12
        /*027e*/ 	.short	(.L_118 - .L_117)
	.align		4
.L_117:
        /*0280*/ 	.word	index@(_ZN5flash44flash_bwd_dq_dk_dv_loop_seqk_parallel_kernelI23Flash_bwd_kernel_traitsILi32ELi128ELi128ELi8ELi4ELi4ELi4ELb1ELb0EN7cutlass6half_tE19Flash_kernel_traitsILi32ELi128ELi128ELi8ES3_EELb0ELb1ELb0ELb0ELb1ELb1ELb0EEEvNS_16Flash_bwd_paramsE)
        /*0284*/ 	.word	0x00000000


	//----- nvinfo : EIATTR_MIN_STACK_SIZE
	.align		4
.L_118:
        /*0288*/ 	.byte	0x04, 0x12
        /*028a*/ 	.short	(.L_120 - .L_119)
	.align		4
.L_119:
        /*028c*/ 	.word	index@(_ZN5flash44flash_bwd_dq_dk_dv_loop_seqk_parallel_kernelI23Flash_bwd_kernel_traitsILi32ELi128ELi128ELi8ELi4ELi4ELi4ELb1ELb0EN7cutlass6half_tE19Flash_kernel_traitsILi32ELi128ELi128ELi8ES3_EELb0ELb1ELb0ELb0ELb0ELb1ELb0EEEvNS_16Flash_bwd_paramsE)
        /*0290*/ 	.word	0x00000010


	//----- nvinfo : EIATTR_MIN_STACK_SIZE
	.align		4
.L_120:
        /*0294*/ 	.byte	0x04, 0x12
        /*0296*/ 	.short	(.L_122 - .L_121)
	.align		4
.L_121:
        /*0298*/ 	.word	index@(_ZN5flash44flash_bwd_dq_dk_dv_loop_seqk_parallel_kernelI23Flash_bwd_kernel_traitsILi32ELi128ELi128ELi8ELi4ELi4ELi4ELb1ELb0EN7cutlass6half_tE19Flash_kernel_traitsILi32ELi128ELi128ELi8ES3_EELb0ELb1ELb0ELb1ELb0ELb0ELb0EEEvNS_16Flash_bwd_paramsE)
        /*029c*/ 	.word	0x00000010


	//----- nvinfo : EIATTR_MIN_STACK_SIZE
	.align		4
.L_122:
        /*02a0*/ 	.byte	0x04, 0x12
        /*02a2*/ 	.short	(.L_124 - .L_123)
	.align		4
.L_123:
        /*02a4*/ 	.word	index@(_ZN5flash27flash_bwd_convert_dq_kernelI23Flash_bwd_kernel_traitsILi32ELi128ELi128ELi8ELi4ELi4ELi4ELb1ELb0EN7cutlass6half_tE19Flash_kernel_traitsILi32ELi128ELi128ELi8ES3_EEEEvNS_16Flash_bwd_paramsEi)
        /*02a8*/ 	.word	0x00000000


	//----- nvinfo : EIATTR_MIN_STACK_SIZE
	.align		4
.L_124:
        /*02ac*/ 	.byte	0x04, 0x12
        /*02ae*/ 	.short	(.L_126 - .L_125)
	.align		4
.L_125:
        /*02b0*/ 	.word	index@(_ZN5flash44flash_bwd_dq_dk_dv_loop_seqk_parallel_kernelI23Flash_bwd_kernel_traitsILi32ELi128ELi128ELi8ELi4ELi4ELi4ELb1ELb0EN7cutlass6half_tE19Flash_kernel_traitsILi32ELi128ELi128ELi8ES3_EELb1ELb1ELb0ELb0ELb0ELb0ELb0EEEvNS_16Flash_bwd_paramsE)
        /*02b4*/ 	.word	0x00000010


	//----- nvinfo : EIATTR_MIN_STACK_SIZE
	.align		4
.L_126:
        /*02b8*/ 	.byte	0x04, 0x12
        /*02ba*/ 	.short	(.L_128 - .L_127)
	.align		4
.L_127:
        /*02bc*/ 	.word	index@(_ZN5flash44flash_bwd_dq_dk_dv_loop_seqk_parallel_kernelI23Flash_bwd_kernel_traitsILi32ELi128ELi128ELi8ELi4ELi4ELi4ELb1ELb0EN7cutlass6half_tE19Flash_kernel_traitsILi32ELi128ELi128ELi8ES3_EELb0ELb1ELb0ELb0ELb0ELb0ELb1EEEvNS_16Flash_bwd_paramsE)
        /*02c0*/ 	.word	0x000000d8


	//----- nvinfo : EIATTR_MIN_STACK_SIZE
	.align		4
.L_128:
        /*02c4*/ 	.byte	0x04, 0x12
        /*02c6*/ 	.short	(.L_130 - .L_129)
	.align		4
.L_129:
        /*02c8*/ 	.word	index@(_ZN5flash44flash_bwd_dq_dk_dv_loop_seqk_parallel_kernelI23Flash_bwd_kernel_traitsILi32ELi128ELi128ELi8ELi4ELi4ELi4ELb1ELb0EN7cutlass6half_tE19Flash_kernel_traitsILi32ELi128ELi128ELi8ES3_EELb1ELb1ELb0ELb0ELb1ELb1ELb0EEEvNS_16Flash_bwd_paramsE)
        /*02cc*/ 	.word	0x00000000


	//----- nvinfo : EIATTR_MIN_STACK_SIZE
	.align		4
.L_130:
        /*02d0*/ 	.byte	0x04, 0x12
        /*02d2*/ 	.short	(.L_132 - .L_131)
	.align		4
.L_131:
        /*02d4*/ 	.word	index@(_ZN5flash44flash_bwd_dq_dk_dv_loop_seqk_parallel_kernelI23Flash_bwd_kernel_traitsILi32ELi128ELi128ELi8ELi4ELi4ELi4ELb1ELb0EN7cutlass6half_tE19Flash_kernel_traitsILi32ELi128ELi128ELi8ES3_EELb0ELb1ELb0ELb0ELb1ELb1ELb1EEEvNS_16Flash_bwd_paramsE)
        /*02d8*/ 	.word	0x000000d8


	//----- nvinfo : EIATTR_MIN_STACK_SIZE
	.align		4
.L_132:
        /*02dc*/ 	.byte	0x04, 0x12
        /*02de*/ 	.short	(.L_134 - .L_133)
	.align		4
.L_133:
        /*02e0*/ 	.word	index@(_ZN5flash44flash_bwd_dq_dk_dv_loop_seqk_parallel_kernelI23Flash_bwd_kernel_traitsILi32ELi128ELi128ELi8ELi4ELi4ELi4ELb1ELb0EN7cutlass6half_tE19Flash_kernel_traitsILi32ELi128ELi128ELi8ES3_EELb1ELb1ELb0ELb0ELb0ELb1ELb0EEEvNS_16Flash_bwd_paramsE)
        /*02e4*/ 	.word	0x00000008


	//----- nvinfo : EIATTR_MIN_STACK_SIZE
	.align		4
.L_134:
        /*02e8*/ 	.byte	0x04, 0x12
        /*02ea*/ 	.short	(.L_136 - .L_135)
	.align		4
.L_135:
        /*02ec*/ 	.word	index@(_ZN5flash44flash_bwd_dq_dk_dv_loop_seqk_parallel_kernelI23Flash_bwd_kernel_traitsILi32ELi128ELi128ELi8ELi4ELi4ELi4ELb1ELb0EN7cutlass6half_tE19Flash_kernel_traitsILi32ELi128ELi128ELi8ES3_EELb0ELb1ELb0ELb0ELb0ELb1ELb1EEEvNS_16Flash_bwd_paramsE)
        /*02f0*/ 	.word	0x000000d0


	//----- nvinfo : EIATTR_MIN_STACK_SIZE
	.align		4
.L_136:
        /*02f4*/ 	.byte	0x04, 0x12
        /*02f6*/ 	.short	(.L_138 - .L_137)
	.align		4
.L_137:
        /*02f8*/ 	.word	index@(_ZN5flash44flash_bwd_dq_dk_dv_loop_seqk_parallel_kernelI23Flash_bwd_kernel_traitsILi32ELi128ELi128ELi8ELi4ELi4ELi4ELb1ELb0EN7cutlass6half_tE19Flash_kernel_traitsILi32ELi128ELi128ELi8ES3_EELb1ELb1ELb0ELb1ELb0ELb0ELb0EEEvNS_16Flash_bwd_paramsE)
        /*02fc*/ 	.word	0x00000030


	//----- nvinfo : EIATTR_MIN_STACK_SIZE
	.align		4
.L_138:
        /*0300*/ 	.byte	0x04, 0x12
        /*0302*/ 	.short	(.L_140 - .L_139)
	.align		4
.L_139:
        /*0304*/ 	.word	index@(_ZN5flash44flash_bwd_dq_dk_dv_loop_seqk_parallel_kernelI23Flash_bwd_kernel_traitsILi32ELi128ELi128ELi8ELi4ELi4ELi4ELb1ELb0EN7cutlass6half_tE19Flash_kernel_traitsILi32ELi128ELi128ELi8ES3_EELb0ELb1ELb0ELb1ELb0ELb0ELb1EEEvNS_16Flash_bwd_paramsE)
        /*0308*/ 	.word	0x00000108


	//----- nvinfo : EIATTR_MIN_STACK_SIZE
	.align		4
.L_140:
        /*030c*/ 	.byte	0x04, 0x12
        /*030e*/ 	.short	(.L_142 - .L_141)
	.align		4
.L_141:
        /*0310*/ 	.word	index@(_ZN5flash25flash_bwd_dot_do_o_kernelILb0E23Flash_bwd_kernel_traitsILi32ELi128ELi128ELi8ELi4ELi4ELi4ELb1ELb0EN7cutlass6half_tE19Flash_kernel_traitsILi32ELi128ELi128ELi8ES3_EEEEvNS_16Flash_bwd_paramsE)
        /*0314*/ 	.word	0x00000000


	//----- nvinfo : EIATTR_MIN_STACK_SIZE
	.align		4
.L_142:
        /*0318*/ 	.byte	0x04, 0x12
        /*031a*/ 	.short	(.L_144 - .L_143)
	.align		4
.L_143:
        /*031c*/ 	.word	index@(_ZN5flash25flash_bwd_dot_do_o_kernelILb1E23Flash_bwd_kernel_traitsILi32ELi128ELi128ELi8ELi4ELi4ELi4ELb1ELb0EN7cutlass6half_tE19Flash_kernel_traitsILi32ELi128ELi128ELi8ES3_EEEEvNS_16Flash_bwd_paramsE)
        /*0320*/ 	.word	0x00000000


	//----- nvinfo : EIATTR_MIN_STACK_SIZE
	.align		4
.L_144:
        /*0324*/ 	.byte	0x04, 0x12
        /*0326*/ 	.short	(.L_146 - .L_145)
	.align		4
.L_145:
        /*0328*/ 	.word	index@(_ZN5flash27flash_bwd_convert_dq_kernelI23Flash_bwd_kernel_traitsILi32ELi128ELi128ELi8ELi4ELi4ELi4ELb0ELb0EN7cutlass6half_tE19Flash_kernel_traitsILi32ELi128ELi128ELi8ES3_EEEEvNS_16Flash_bwd_paramsEi)
        /*032c*/ 	.word	0x00000000


	//----- nvinfo : EIATTR_MIN_STACK_SIZE
	.align		4
.L_146:
        /*0330*/ 	.byte	0x04, 0x12
        /*0332*/ 	.short	(.L_148 - .L_147)
	.align		4
.L_147:
        /*0334*/ 	.word	index@(_ZN5flash44flash_bwd_dq_dk_dv_loop_seqk_parallel_kernelI23Flash_bwd_kernel_traitsILi32ELi128ELi128ELi8ELi4ELi4ELi4ELb0ELb0EN7cutlass6half_tE19Flash_kernel_traitsILi32ELi128ELi128ELi8ES3_EELb1ELb1ELb0ELb0ELb0ELb0ELb0EEEvNS_16Flash_bwd_paramsE)
        /*0338*/ 	.word	0x00000000


	//----- nvinfo : EIATTR_MIN_STACK_SIZE
	.align		4
.L_148:
        /*033c*/ 	.byte	0x04, 0x12
        /*033e*/ 	.short	(.L_150 - .L_149)
	.align		4
.L_149:
        /*0340*/ 	.word	index@(_ZN5flash44flash_bwd_dq_dk_dv_loop_seqk_parallel_kernelI23Flash_bwd_kernel_traitsILi32ELi128ELi128ELi8ELi4ELi4ELi4ELb0ELb0EN7cutlass6half_tE19Flash_kernel_traitsILi32ELi128ELi128ELi8ES3_EELb0ELb1ELb0ELb0ELb0ELb0ELb1EEEvNS_16Flash_bwd_paramsE)
        /*0344*/ 	.word	0x00000060


	//----- nvinfo : EIATTR_MIN_STACK_SIZE
	.align		4
.L_150:
        /*0348*/ 	.byte	0x04, 0x12
        /*034a*/ 	.short	(.L_152 - .L_151)
	.align		4
.L_151:
        /*034c*/ 	.word	index@(_ZN5flash44flash_bwd_dq_dk_dv_loop_seqk_parallel_kernelI23Flash_bwd_kernel_traitsILi32ELi128ELi128ELi8ELi4ELi4ELi4ELb0ELb0EN7cutlass6half_tE19Flash_kernel_traitsILi32ELi128ELi128ELi8ES3_EELb1ELb1ELb0ELb0ELb1ELb1ELb0EEEvNS_16Flash_bwd_paramsE)
        /*0350*/ 	.word	0x00000000


	//----- nvinfo : EIATTR_MIN_STACK_SIZE
	.align		4
.L_152:
        /*0354*/ 	.byte	0x04, 0x12
        /*0356*/ 	.short	(.L_154 - .L_153)
	.align		4
.L_153:
        /*0358*/ 	.word	index@(_ZN5flash44flash_bwd_dq_dk_dv_loop_seqk_parallel_kernelI23Flash_bwd_kernel_traitsILi32ELi128ELi128ELi8ELi4ELi4ELi4ELb0ELb0EN7cutlass6half_tE19Flash_kernel_traitsILi32ELi128ELi128ELi8ES3_EELb0ELb1ELb0ELb0ELb1ELb1ELb1EEEvNS_16Flash_bwd_paramsE)
        /*035c*/ 	.word	0x00000060


	//----- nvinfo : EIATTR_MIN_STACK_SIZE
	.align		4
.L_154:
        /*0360*/ 	.byte	0x04, 0x12
        /*0362*/ 	.short	(.L_156 - .L_155)
	.align		4
.L_155:
        /*0364*/ 	.word	index@(_ZN5flash44flash_bwd_dq_dk_dv_loop_seqk_parallel_kernelI23Flash_bwd_kernel_traitsILi32ELi128ELi128ELi8ELi4ELi4ELi4ELb0ELb0EN7cutlass6half_tE19Flash_kernel_traitsILi32ELi128ELi128ELi8ES3_EELb1ELb1ELb0ELb0ELb0ELb1ELb0EEEvNS_16Flash_bwd_paramsE)
        /*0368*/ 	.word	0x00000000


	//----- nvinfo : EIATTR_MIN_STACK_SIZE
	.align		4
.L_156:
        /*036c*/ 	.byte	0x04, 0x12
        /*036e*/ 	.short	(.L_158 - .L_157)
	.align		4
.L_157:
        /*0370*/ 	.word	index@(_ZN5flash44flash_bwd_dq_dk_dv_loop_seqk_parallel_kernelI23Flash_bwd_kernel_traitsILi32ELi128ELi128ELi8ELi4ELi4ELi4ELb0ELb0EN7cutlass6half_tE19Flash_kernel_traitsILi32ELi128ELi128ELi8ES3_EELb0ELb1ELb0ELb0ELb0ELb1ELb1EEEvNS_16Flash_bwd_paramsE)
        /*0374*/ 	.word	0x00000058


	//----- nvinfo : EIATTR_MIN_STACK_SIZE
	.align		4
.L_158:
        /*0378*/ 	.byte	0x04, 0x12
        /*037a*/ 	.short	(.L_160 - .L_159)
	.align		4
.L_159:
        /*037c*/ 	.word	index@(_ZN5flash44flash_bwd_dq_dk_dv_loop_seqk_parallel_kernelI23Flash_bwd_kernel_traitsILi32ELi128ELi128ELi8ELi4ELi4ELi4ELb0ELb0EN7cutlass6half_tE19Flash_kernel_traitsILi32ELi128ELi128ELi8ES3_EELb1ELb1ELb0ELb1ELb0ELb0ELb0EEEvNS_16Flash_bwd_paramsE)
        /*0380*/ 	.word	0x00000000


	//----- nvinfo : EIATTR_MIN_STACK_SIZE
	.align		4
.L_160:
        /*0384*/ 	.byte	0x04, 0x12
        /*0386*/ 	.short	(.L_162 - .L_161)
	.align		4
.L_161:
        /*0388*/ 	.word	index@(_ZN5flash44flash_bwd_dq_dk_dv_loop_seqk_parallel_kernelI23Flash_bwd_kernel_traitsILi32ELi128ELi128ELi8ELi4ELi4ELi4ELb0ELb0EN7cutlass6half_tE19Flash_kernel_traitsILi32ELi128ELi128ELi8ES3_EELb0ELb1ELb0ELb1ELb0ELb0ELb1EEEvNS_16Flash_bwd_paramsE)
        /*038c*/ 	.word	0x000000a8


	//----- nvinfo : EIATTR_MIN_STACK_SIZE
	.align		4
.L_162:
        /*0390*/ 	.byte	0x04, 0x12
        /*0392*/ 	.short	(.L_164 - .L_163)
	.align		4
.L_163:
        /*0394*/ 	.word	index@(_ZN5flash25flash_bwd_dot_do_o_kernelILb0E23Flash_bwd_kernel_traitsILi32ELi128ELi128ELi8ELi4ELi4ELi4ELb0ELb0EN7cutlass6half_tE19Flash_kernel_traitsILi32ELi128ELi128ELi8ES3_EEEEvNS_16Flash_bwd_paramsE)
        /*0398*/ 	.word	0x00000000


	//----- nvinfo : EIATTR_MIN_STACK_SIZE
	.align		4
.L_164:
        /*039c*/ 	.byte	0x04, 0x12
        /*039e*/ 	.short	(.L_166 - .L_165)
	.align		4
.L_165:
        /*03a0*/ 	.word	index@(_ZN5flash25flash_bwd_dot_do_o_kernelILb1E23Flash_bwd_kernel_traitsILi32ELi128ELi128ELi8ELi4ELi4ELi4ELb0ELb0EN7cutlass6half_tE19Flash_kernel_traitsILi32ELi128ELi128ELi8ES3_EEEEvNS_16Flash_bwd_paramsE)
        /*03a4*/ 	.word	0x00000000
.L_166:


//--------------------- .nv.compat                --------------------------
	.section	.nv.compat,"",@"SHT_CUDA_COMPAT_INFO"
	.align	4
        /*0000*/ 	.byte	0x02, 0x09, 0x01, 0x00, 0x02, 0x02, 0x01, 0x00, 0x02, 0x05, 0x05, 0x00, 0x03, 0x07, 0x01, 0x01
        /*0010*/ 	.byte	0x02, 0x03, 0x00, 0x00, 0x02, 0x06, 0x01, 0x00, 0x04, 0x0b, 0x08, 0x00, 0x01, 0x00, 0x00, 0x00
        /*0020*/ 	.byte	0x00, 0x00, 0x00, 0x00


//--------------------- .nv.info._ZN5flash44flash_bwd_dq_dk_dv_loop_seqk_parallel_kernelI23Flash_bwd_kernel_traitsILi32ELi128ELi128ELi8ELi4ELi4ELi4ELb1ELb0EN7cutlass6half_tE19Flash_kernel_traitsILi32ELi128ELi128ELi8ES3_EELb0ELb1ELb0ELb0ELb0ELb0ELb0EEEvNS_16Flash_bwd_paramsE --------------------------
	.section	.nv.info._ZN5flash44flash_bwd_dq_dk_dv_loop_seqk_parallel_kernelI23Flash_bwd_kernel_traitsILi32ELi128ELi128ELi8ELi4ELi4ELi4ELb1ELb0EN7cutlass6half_tE19Flash_kernel_traitsILi32ELi128ELi128ELi8ES3_EELb0ELb1ELb0ELb0ELb0ELb0ELb0EEEvNS_16Flash_bwd_paramsE,"",@"SHT_CUDA_INFO"
	.sectionflags	@""
	.align	4


	//----- nvinfo : EIATTR_CUDA_API_VERSION
	.align		4
        /*0000*/ 	.byte	0x04, 0x37
        /*0002*/ 	.short	(.L_168 - .L_167)
.L_167:
        /*0004*/ 	.word	0x00000082


	//----- nvinfo : EIATTR_KPARAM_INFO
	.align		4
.L_168:
        /*0008*/ 	.byte	0x04, 0x17
        /*000a*/ 	.short	(.L_170 - .L_169)
.L_169:
        /*000c*/ 	.word	0x00000000
        /*0010*/ 	.short	0x0000
        /*0012*/ 	.short	0x0000
        /*0014*/ 	.byte	0x00, 0xf0, 0x01, 0x0a


	//----- nvinfo : EIATTR_SPARSE_MMA_MASK
	.align		4
.L_170:
        /*0018*/ 	.byte	0x03, 0x50
        /*001a*/ 	.short	0x0000


	//----- nvinfo : EIATTR_MAXREG_COUNT
	.align		4
        /*001c*/ 	.byte	0x03, 0x1b
        /*001e*/ 	.short	0x00ff


	//----- nvinfo : EIATTR_NUM_BARRIERS
	.align		4
        /*0020*/ 	.byte	0x02, 0x4c
        /*0022*/ 	.byte	0x01
	.zero		1


	//----- nvinfo : EIATTR_ANNOTATIONS
	.align		4
        /*0024*/ 	.byte	0x04, 0x55
        /*0026*/ 	.short	(.L_172 - .L_171)


	//   ....[0]....
.L_171:
        /*0028*/ 	.word	0x00000001
        /*002c*/ 	.byte	0x90, 0x08, 0x00, 0x00, 0x01, 0x00, 0x00, 0x00, 0xb0, 0x08, 0x00, 0x00, 0x01, 0x00, 0x00, 0x00
        /*003c*/ 	.byte	0x70, 0x15, 0x00, 0x00, 0x01, 0x00, 0x00, 0x00, 0xd0, 0x2a, 0x00, 0x00, 0x01, 0x00, 0x00, 0x00
        /*004c*/ 	.byte	0x60, 0x2d, 0x00, 0x00, 0x01, 0x00, 0x00, 0x00, 0x00, 0x5d, 0x00, 0x00, 0x01, 0x00, 0x00, 0x00
        /*005c*/ 	.byte	0xb0, 0x69, 0x00, 0x00, 0x01, 0x00, 0x00, 0x00, 0xd0, 0x69, 0x00, 0x00


	//----- nvinfo : EIATTR_MERCURY_ISA_VERSION
	.align		4
.L_172:
        /*0068*/ 	.byte	0x03, 0x5f
        /*006a*/ 	.short	0x0101


	//----- nvinfo : EIATTR_VRC_CTA_INIT_COUNT
	.align		4
        /*006c*/ 	.byte	0x02, 0x4a
	.zero		1
	.zero		1


	//----- nvinfo : EIATTR_EXIT_INSTR_OFFSETS
	.align		4
        /*0070*/ 	.byte	0x04, 0x1c
        /*0072*/ 	.short	(.L_174 - .L_173)


	//   ....[0]....
.L_173:
        /*0074*/ 	.word	0x00000090


	//   ....[1]....
        /*0078*/ 	.word	0x00007600


	//----- nvinfo : EIATTR_CRS_STACK_SIZE
	.align		4
.L_174:
        /*007c*/ 	.byte	0x04, 0x1e
        /*007e*/ 	.short	(.L_176 - .L_175)
.L_175:
        /*0080*/ 	.word	0x00000000


	//----- nvinfo : EIATTR_CBANK_PARAM_SIZE
	.align		4
.L_176:
        /*0084*/ 	.byte	0x03, 0x19
        /*0086*/ 	.short	0x0280


	//----- nvinfo : EIATTR_PARAM_CBANK
	.align		4
        /*0088*/ 	.byte	0x04, 0x0a
        /*008a*/ 	.short	(.L_178 - .L_177)
	.align		4
.L_177:
        /*008c*/ 	.word	index@(.nv.constant0._ZN5flash44flash_bwd_dq_dk_dv_loop_seqk_parallel_kernelI23Flash_bwd_kernel_traitsILi32ELi128ELi128ELi8ELi4ELi4ELi4ELb1ELb0EN7cutlass6half_tE19Flash_kernel_traitsILi32ELi128ELi128ELi8ES3_EELb0ELb1ELb0ELb0ELb0ELb0ELb0EEEvNS_16Flash_bwd_paramsE)
        /*0090*/ 	.short	0x0380
        /*0092*/ 	.short	0x0280


	//----- nvinfo : EIATTR_SW_WAR
	.align		4
.L_178:
        /*0094*/ 	.byte	0x04, 0x36
        /*0096*/ 	.short	(.L_180 - .L_179)
.L_179:
        /*0098*/ 	.word	0x00000008
.L_180:


//--------------------- .nv.info._ZN5flash44flash_bwd_dq_dk_dv_loop_seqk_parallel_kernelI23Flash_bwd_kernel_traitsILi32ELi128ELi128ELi8ELi4ELi4ELi4ELb1ELb0EN7cutlass6half_tE19Flash_kernel_traitsILi32ELi128ELi128ELi8ES3_EELb0ELb1ELb0ELb0ELb1ELb1ELb0EEEvNS_16Flash_bwd_paramsE --------------------------
	.section	.nv.info._ZN5flash44flash_bwd_dq_dk_dv_loop_seqk_parallel_kernelI23Flash_bwd_kernel_traitsILi32ELi128ELi128ELi8ELi4ELi4ELi4ELb1ELb0EN7cutlass6half_tE19Flash_kernel_traitsILi32ELi128ELi128ELi8ES3_EELb0ELb1ELb0ELb0ELb1ELb1ELb0EEEvNS_16Flash_bwd_paramsE,"",@"SHT_CUDA_INFO"
	.sectionflags	@""
	.align	4


	//----- nvinfo : EIATTR_CUDA_API_VERSION
	.align		4
        /*0000*/ 	.byte	0x04, 0x37
        /*0002*/ 	.short	(.L_182 - .L_181)
.L_181:
        /*0004*/ 	.word	0x00000082


	//----- nvinfo : EIATTR_KPARAM_INFO
	.align		4
.L_182:
        /*0008*/ 	.byte	0x04, 0x17
        /*000a*/ 	.short	(.L_184 - .L_183)
.L_183:
        /*000c*/ 	.word	0x00000000
        /*0010*/ 	.short	0x0000
        /*0012*/ 	.short	0x0000
        /*0014*/ 	.byte	0x00, 0xf0, 0x01, 0x0a


	//----- nvinfo : EIATTR_SPARSE_MMA_MASK
	.align		4
.L_184:
        /*0018*/ 	.byte	0x03, 0x50
        /*001a*/ 	.short	0x0000


	//----- nvinfo : EIATTR_MAXREG_COUNT
	.align		4
        /*001c*/ 	.byte	0x03, 0x1b
        /*001e*/ 	.short	0x00ff


	//----- nvinfo : EIATTR_NUM_BARRIERS
	.align		4
        /*0020*/ 	.byte	0x02, 0x4c
        /*0022*/ 	.byte	0x01
	.zero		1


	//----- nvinfo : EIATTR_MERCURY_ISA_VERSION
	.align		4
        /*0024*/ 	.byte	0x03, 0x5f
        /*0026*/ 	.short	0x0101


	//----- nvinfo : EIATTR_VRC_CTA_INIT_COUNT
	.align		4
        /*0028*/ 	.byte	0x02, 0x4a
	.zero		1
	.zero		1


	//----- nvinfo : EIATTR_EXIT_INSTR_OFFSETS
	.align		4
        /*002c*/ 	.byte	0x04, 0x1c
        /*002e*/ 	.short	(.L_186 - .L_185)


	//   ....[0]....
.L_185:
        /*0030*/ 	.word	0x00000080


	//   ....[1]....
        /*0034*/ 	.word	0x00005d90


	//----- nvinfo : EIATTR_CBANK_PARAM_SIZE
	.align		4
.L_186:
        /*0038*/ 	.byte	0x03, 0x19
        /*003a*/ 	.short	0x0280


	//----- nvinfo : EIATTR_PARAM_CBANK
	.align		4
        /*003c*/ 	.byte	0x04, 0x0a
        /*003e*/ 	.short	(.L_188 - .L_187)
	.align		4
.L_187:
        /*0040*/ 	.word	index@(.nv.constant0._ZN5flash44flash_bwd_dq_dk_dv_loop_seqk_parallel_kernelI23Flash_bwd_kernel_traitsILi32ELi128ELi128ELi8ELi4ELi4ELi4ELb1ELb0EN7cutlass6half_tE19Flash_kernel_traitsILi32ELi128ELi128ELi8ES3_EELb0ELb1ELb0ELb0ELb1ELb1ELb0EEEvNS_16Flash_bwd_paramsE)
        /*0044*/ 	.short	0x0380
        /*0046*/ 	.short	0x0280


	//----- nvinfo : EIATTR_SW_WAR
	.align		4
.L_188:
        /*0048*/ 	.byte	0x04, 0x36
        /*004a*/ 	.short	(.L_190 - .L_189)
.L_189:
        /*004c*/ 	.word	0x00000008
.L_190:


//--------------------- .nv.info._ZN5flash44flash_bwd_dq_dk_dv_loop_seqk_parallel_kernelI23Flash_bwd_kernel_traitsILi32ELi128ELi128ELi8ELi4ELi4ELi4ELb1ELb0EN7cutlass6half_tE19Flash_kernel_traitsILi32ELi128ELi128ELi8ES3_EELb0ELb1ELb0ELb0ELb0ELb1ELb0EEEvNS_16Flash_bwd_paramsE --------------------------
	.section	.nv.info._ZN5flash44flash_bwd_dq_dk_dv_loop_seqk_parallel_kernelI23Flash_bwd_kernel_traitsILi32ELi128ELi128ELi8ELi4ELi4ELi4ELb1ELb0EN7cutlass6half_tE19Flash_kernel_traitsILi32ELi128ELi128ELi8ES3_EELb0ELb1ELb0ELb0ELb0ELb1ELb0EEEvNS_16Flash_bwd_paramsE,"",@"SHT_CUDA_INFO"
	.sectionflags	@""
	.align	4


	//----- nvinfo : EIATTR_CUDA_API_VERSION
	.align		4
        /*0000*/ 	.byte	0x04, 0x37
        /*0002*/ 	.short	(.L_192 - .L_191)
.L_191:
        /*0004*/ 	.word	0x00000082


	//----- nvinfo : EIATTR_KPARAM_INFO
	.align		4
.L_192:
        /*0008*/ 	.byte	0x04, 0x17
        /*000a*/ 	.short	(.L_194 - .L_193)
.L_193:
        /*000c*/ 	.word	0x00000000
        /*0010*/ 	.short	0x0000
        /*0012*/ 	.short	0x0000
        /*0014*/ 	.byte	0x00, 0xf0, 0x01, 0x0a


	//----- nvinfo : EIATTR_SPARSE_MMA_MASK
	.align		4
.L_194:
        /*0018*/ 	.byte	0x03, 0x50
        /*001a*/ 	.short	0x0000


	//----- nvinfo : EIATTR_MAXREG_COUNT
	.align		4
        /*001c*/ 	.byte	0x03, 0x1b
        /*001e*/ 	.short	0x00ff


	//----- nvinfo : EIATTR_NUM_BARRIERS
	.align		4
        /*0020*/ 	.byte	0x02, 0x4c
        /*0022*/ 	.byte	0x01
	.zero		1


	//----- nvinfo : EIATTR_ANNOTATIONS
	.align		4
        /*0024*/ 	.byte	0x04, 0x55
        /*0026*/ 	.short	(.L_196 - .L_195)


	//   ....[0]....
.L_195:
        /*0028*/ 	.word	0x00000001
        /*002c*/ 	.byte	0xc0, 0x08, 0x00, 0x00, 0x01, 0x00, 0x00, 0x00, 0xe0, 0x08, 0x00, 0x00, 0x01, 0x00, 0x00, 0x00
        /*003c*/ 	.byte	0xf0, 0x14, 0x00, 0x00, 0x01, 0x00, 0x00, 0x00, 0xd0, 0x26, 0x00, 0x00, 0x01, 0x00, 0x00, 0x00
        /*004c*/ 	.byte	0xd0, 0x27, 0x00, 0x00, 0x01, 0x00, 0x00, 0x00, 0x80, 0x56, 0x00, 0x00, 0x01, 0x00, 0x00, 0x00
        /*005c*/ 	.byte	0xa0, 0x62, 0x00, 0x00, 0x01, 0x00, 0x00, 0x00, 0xc0, 0x62, 0x00, 0x00


	//----- nvinfo : EIATTR_MERCURY_ISA_VERSION
	.align		4
.L_196:
        /*0068*/ 	.byte	0x03, 0x5f
        /*006a*/ 	.short	0x0101


	//----- nvinfo : EIATTR_VRC_CTA_INIT_COUNT
	.align		4
        /*006c*/ 	.byte	0x02, 0x4a
	.zero		1
	.zero		1


	//----- nvinfo : EIATTR_EXIT_INSTR_OFFSETS
	.align		4
        /*0070*/ 	.byte	0x04, 0x1c
        /*0072*/ 	.short	(.L_198 - .L_197)


	//   ....[0]....
.L_197:
        /*0074*/ 	.word	0x00000090


	//   ....[1]....
        /*0078*/ 	.word	0x00006ec0


	//----- nvinfo : EIATTR_CRS_STACK_SIZE
	.align		4
.L_198:
        /*007c*/ 	.byte	0x04, 0x1e
        /*007e*/ 	.short	(.L_200 - .L_199)
.L_199:
        /*0080*/ 	.word	0x00000000


	//----- nvinfo : EIATTR_CBANK_PARAM_SIZE
	.align		4
.L_200:
        /*0084*/ 	.byte	0x03, 0x19
        /*0086*/ 	.short	0x0280


	//----- nvinfo : EIATTR_PARAM_CBANK
	.align		4
        /*0088*/ 	.byte	0x04, 0x0a
        /*008a*/ 	.short	(.L_202 - .L_201)
	.align		4
.L_201:
        /*008c*/ 	.word	index@(.nv.constant0._ZN5flash44flash_bwd_dq_dk_dv_loop_seqk_parallel_kernelI23Flash_bwd_kernel_traitsILi32ELi128ELi128ELi8ELi4ELi4ELi4ELb1ELb0EN7cutlass6half_tE19Flash_kernel_traitsILi32ELi128ELi128ELi8ES3_EELb0ELb1ELb0ELb0ELb0ELb1ELb0EEEvNS_16Flash_bwd_paramsE)
        /*0090*/ 	.short	0x0380
        /*0092*/ 	.short	0x0280


	//----- nvinfo : EIATTR_SW_WAR
	.align		4
.L_202:
        /*0094*/ 	.byte	0x04, 0x36
        /*0096*/ 	.short	(.L_204 - .L_203)
.L_203:
        /*0098*/ 	.word	0x00000008
.L_204:


//--------------------- .nv.info._ZN5flash44flash_bwd_dq_dk_dv_loop_seqk_parallel_kernelI23Flash_bwd_kernel_traitsILi32ELi128ELi128ELi8ELi4ELi4ELi4ELb1ELb0EN7cutlass6half_tE19Flash_kernel_traitsILi32ELi128ELi128ELi8ES3_EELb0ELb1ELb0ELb1ELb0ELb0ELb0EEEvNS_16Flash_bwd_paramsE --------------------------
	.section	.nv.info._ZN5flash44flash_bwd_dq_dk_dv_loop_seqk_parallel_kernelI23Flash_bwd_kernel_traitsILi32ELi128ELi128ELi8ELi4ELi4ELi4ELb1ELb0EN7cutlass6half_tE19Flash_kernel_traitsILi32ELi128ELi128ELi8ES3_EELb0ELb1ELb0ELb1ELb0ELb0ELb0EEEvNS_16Flash_bwd_paramsE,"",@"SHT_CUDA_INFO"
	.sectionflags	@""
	.align	4


	//----- nvinfo : EIATTR_CUDA_API_VERSION
	.align		4
        /*0000*/ 	.byte	0x04, 0x37
        /*0002*/ 	.short	(.L_206 - .L_205)
.L_205:
        /*0004*/ 	.word	0x00000082


	//----- nvinfo : EIATTR_KPARAM_INFO
	.align		4
.L_206:
        /*0008*/ 	.byte	0x04, 0x17
        /*000a*/ 	.short	(.L_208 - .L_207)
.L_207:
        /*000c*/ 	.word	0x00000000
        /*0010*/ 	.short	0x0000
        /*0012*/ 	.short	0x0000
        /*0014*/ 	.byte	0x00, 0xf0, 0x01, 0x0a


	//----- nvinfo : EIATTR_SPARSE_MMA_MASK
	.align		4
.L_208:
        /*0018*/ 	.byte	0x03, 0x50
        /*001a*/ 	.short	0x0000


	//----- nvinfo : EIATTR_MAXREG_COUNT
	.align		4
        /*001c*/ 	.byte	0x03, 0x1b
        /*001e*/ 	.short	0x00ff


	//----- nvinfo : EIATTR_NUM_BARRIERS
	.align		4
        /*0020*/ 	.byte	0x02, 0x4c
        /*0022*/ 	.byte	0x01
	.zero		1


	//----- nvinfo : EIATTR_ANNOTATIONS
	.align		4
        /*0024*/ 	.byte	0x04, 0x55
        /*0026*/ 	.short	(.L_210 - .L_209)


	//   ....[0]....
.L_209:
        /*0028*/ 	.word	0x00000001
        /*002c*/ 	.byte	0xa0, 0x32, 0x00, 0x00, 0x01, 0x00, 0x00, 0x00, 0xd0, 0x33, 0x00, 0x00, 0x01, 0x00, 0x00, 0x00
        /*003c*/ 	.byte	0x20, 0x34, 0x00, 0x00, 0x01, 0x00, 0x00, 0x00, 0x50, 0x34, 0x00, 0x00, 0x01, 0x00, 0x00, 0x00
        /*004c*/ 	.byte	0x70, 0x57, 0x00, 0x00, 0x01, 0x00, 0x00, 0x00, 0xb0, 0x57, 0x00, 0x00


	//----- nvinfo : EIATTR_MERCURY_ISA_VERSION
	.align		4
.L_210:
        /*0058*/ 	.byte	0x03, 0x5f
        /*005a*/ 	.short	0x0101


	//----- nvinfo : EIATTR_VRC_CTA_INIT_COUNT
	.align		4
        /*005c*/ 	.byte	0x02, 0x4a
	.zero		1
	.zero		1


	//----- nvinfo : EIATTR_EXIT_INSTR_OFFSETS
	.align		4
        /*0060*/ 	.byte	0x04, 0x1c
        /*0062*/ 	.short	(.L_212 - .L_211)


	//   ....[0]....
.L_211:
        /*0064*/ 	.word	0x00000090


	//   ....[1]....
        /*0068*/ 	.word	0x00008320


	//----- nvinfo : EIATTR_CRS_STACK_SIZE
	.align		4
.L_212:
        /*006c*/ 	.byte	0x04, 0x1e
        /*006e*/ 	.short	(.L_214 - .L_213)
.L_213:
        /*0070*/ 	.word	0x00000000


	//----- nvinfo : EIATTR_CBANK_PARAM_SIZE
	.align		4
.L_214:
        /*0074*/ 	.byte	0x03, 0x19
        /*0076*/ 	.short	0x0280


	//----- nvinfo : EIATTR_PARAM_CBANK
	.align		4
        /*0078*/ 	.byte	0x04, 0x0a
        /*007a*/ 	.short	(.L_216 - .L_215)
	.align		4
.L_215:
        /*007c*/ 	.word	index@(.nv.constant0._ZN5flash44flash_bwd_dq_dk_dv_loop_seqk_parallel_kernelI23Flash_bwd_kernel_traitsILi32ELi128ELi128ELi8ELi4ELi4ELi4ELb1ELb0EN7cutlass6half_tE19Flash_kernel_traitsILi32ELi128ELi128ELi8ES3_EELb0ELb1ELb0ELb1ELb0ELb0ELb0EEEvNS_16Flash_bwd_paramsE)
        /*0080*/ 	.short	0x0380
        /*0082*/ 	.short	0x0280


	//----- nvinfo : EIATTR_SW_WAR
	.align		4
.L_216:
        /*0084*/ 	.byte	0x04, 0x36
        /*0086*/ 	.short	(.L_218 - .L_217)
.L_217:
        /*0088*/ 	.word	0x00000008
.L_218:


//--------------------- .nv.info._ZN5flash27flash_bwd_convert_dq_kernelI23Flash_bwd_kernel_traitsILi32ELi128ELi128ELi8ELi4ELi4ELi4ELb1ELb0EN7cutlass6half_tE19Flash_kernel_traitsILi32ELi128ELi128ELi8ES3_EEEEvNS_16Flash_bwd_paramsEi --------------------------
	.section	.nv.info._ZN5flash27flash_bwd_convert_dq_kernelI23Flash_bwd_kernel_traitsILi32ELi128ELi128ELi8ELi4ELi4ELi4ELb1ELb0EN7cutlass6half_tE19Flash_kernel_traitsILi32ELi128ELi128ELi8ES3_EEEEvNS_16Flash_bwd_paramsEi,"",@"SHT_CUDA_INFO"
	.sectionflags	@""
	.align	4


	//----- nvinfo : EIATTR_CUDA_API_VERSION
	.align		4
        /*0000*/ 	.byte	0x04, 0x37
        /*0002*/ 	.short	(.L_220 - .L_219)
.L_219:
        /*0004*/ 	.word	0x00000082


	//----- nvinfo : EIATTR_KPARAM_INFO
	.align		4
.L_220:
        /*0008*/ 	.byte	0x04, 0x17
        /*000a*/ 	.short	(.L_222 - .L_221)
.L_221:
        /*000c*/ 	.word	0x00000000
        /*0010*/ 	.short	0x0001
        /*0012*/ 	.short	0x0280
        /*0014*/ 	.byte	0x00, 0xf0, 0x11, 0x00


	//----- nvinfo : EIATTR_KPARAM_INFO
	.align		4
.L_222:
        /*0018*/ 	.byte	0x04, 0x17
        /*001a*/ 	.short	(.L_224 - .L_223)
.L_223:
        /*001c*/ 	.word	0x00000000
        /*0020*/ 	.short	0x0000
        /*0022*/ 	.short	0x0000
        /*0024*/ 	.byte	0x00, 0xf0, 0x01, 0x0a


	//----- nvinfo : EIATTR_SPARSE_MMA_MASK
	.align		4
.L_224:
        /*0028*/ 	.byte	0x03, 0x50
        /*002a*/ 	.short	0x0000


	//----- nvinfo : EIATTR_MAXREG_COUNT
	.align		4
        /*002c*/ 	.byte	0x03, 0x1b
        /*002e*/ 	.short	0x00ff


	//----- nvinfo : EIATTR_NUM_BARRIERS
	.align		4
        /*0030*/ 	.byte	0x02, 0x4c
        /*0032*/ 	.byte	0x01
	.zero		1


	//----- nvinfo : EIATTR_MERCURY_ISA_VERSION
	.align		4
        /*0034*/ 	.byte	0x03, 0x5f
        /*0036*/ 	.short	0x0101


	//----- nvinfo : EIATTR_VRC_CTA_INIT_COUNT
	.align		4
        /*0038*/ 	.byte	0x02, 0x4a
	.zero		1
	.zero		1


	//----- nvinfo : EIATTR_EXIT_INSTR_OFFSETS
	.align		4
        /*003c*/ 	.byte	0x04, 0x1c
        /*003e*/ 	.short	(.L_226 - .L_225)


	//   ....[0]....
.L_225:
        /*0040*/ 	.word	0x00000190


	//   ....[1]....
        /*0044*/ 	.word	0x00001680


	//   ....[2]....
        /*0048*/ 	.word	0x00001750


	//----- nvinfo : EIATTR_CRS_STACK_SIZE
	.align		4
.L_226:
        /*004c*/ 	.byte	0x04, 0x1e
        /*004e*/ 	.short	(.L_228 - .L_227)
.L_227:
        /*0050*/ 	.word	0x00000000


	//----- nvinfo : EIATTR_CBANK_PARAM_SIZE
	.align		4
.L_228:
        /*0054*/ 	.byte	0x03, 0x19
        /*0056*/ 	.short	0x0284


	//----- nvinfo : EIATTR_PARAM_CBANK
	.align		4
        /*0058*/ 	.byte	0x04, 0x0a
        /*005a*/ 	.short	(.L_230 - .L_229)
	.align		4
.L_229:
        /*005c*/ 	.word	index@(.nv.constant0._ZN5flash27flash_bwd_convert_dq_kernelI23Flash_bwd_kernel_traitsILi32ELi128ELi128ELi8ELi4ELi4ELi4ELb1ELb0EN7cutlass6half_tE19Flash_kernel_traitsILi32ELi128ELi128ELi8ES3_EEEEvNS_16Flash_bwd_paramsEi)
        /*0060*/ 	.short	0x0380
        /*0062*/ 	.short	0x0284


	//----- nvinfo : EIATTR_SW_WAR
	.align		4
.L_230:
        /*0064*/ 	.byte	0x04, 0x36
        /*0066*/ 	.short	(.L_232 - .L_231)
.L_231:
        /*0068*/ 	.word	0x00000008
.L_232:


//--------------------- .nv.info._ZN5flash44flash_bwd_dq_dk_dv_loop_seqk_parallel_kernelI23Flash_bwd_kernel_traitsILi32ELi128ELi128ELi8ELi4ELi4ELi4ELb1ELb0EN7cutlass6half_tE19Flash_kernel_traitsILi32ELi128ELi128ELi8ES3_EELb1ELb1ELb0ELb0ELb0ELb0ELb0EEEvNS_16Flash_bwd_paramsE --------------------------
	.section	.nv.info._ZN5flash44flash_bwd_dq_dk_dv_loop_seqk_parallel_kernelI23Flash_bwd_kernel_traitsILi32ELi128ELi128ELi8ELi4ELi4ELi4ELb1ELb0EN7cutlass6half_tE19Flash_kernel_traitsILi32ELi128ELi128ELi8ES3_EELb1ELb1ELb0ELb0ELb0ELb0ELb0EEEvNS_16Flash_bwd_paramsE,"",@"SHT_CUDA_INFO"
	.sectionflags	@""
	.align	4


	//----- nvinfo : EIATTR_CUDA_API_VERSION
	.align		4
        /*0000*/ 	.byte	0x04, 0x37
        /*0002*/ 	.short	(.L_234 - .L_233)
.L_233:
        /*0004*/ 	.word	0x00000082


	//----- nvinfo : EIATTR_KPARAM_INFO
	.align		4
.L_234:
        /*0008*/ 	.byte	0x04, 0x17
        /*000a*/ 	.short	(.L_236 - .L_235)
.L_235:
        /*000c*/ 	.word	0x00000000
        /*0010*/ 	.short	0x0000
        /*0012*/ 	.short	0x0000
        /*0014*/ 	.byte	0x00, 0xf0, 0x01, 0x0a


	//----- nvinfo : EIATTR_SPARSE_MMA_MASK
	.align		4
.L_236:
        /*0018*/ 	.byte	0x03, 0x50
        /*001a*/ 	.short	0x0000


	//----- nvinfo : EIATTR_MAXREG_COUNT
	.align		4
        /*001c*/ 	.byte	0x03, 0x1b
        /*001e*/ 	.short	0x00ff


	//----- nvinfo : EIATTR_NUM_BARRIERS
	.align		4
        /*0020*/ 	.byte	0x02, 0x4c
        /*0022*/ 	.byte	0x01
	.zero		1


	//----- nvinfo : EIATTR_ANNOTATIONS
	.align		4
        /*0024*/ 	.byte	0x04, 0x55
        /*0026*/ 	.short	(.L_238 - .L_237)


	//   ....[0]....
.L_237:
        /*0028*/ 	.word	0x00000001
        /*002c*/ 	.byte	0xb0, 0x05, 0x00, 0x00, 0x01, 0x00, 0x00, 0x00, 0xd0, 0x05, 0x00, 0x00, 0x01, 0x00, 0x00, 0x00
        /*003c*/ 	.byte	0xd0, 0x2d, 0x00, 0x00, 0x01, 0x00, 0x00, 0x00, 0x30, 0x2e, 0x00, 0x00, 0x01, 0x00, 0x00, 0x00
        /*004c*/ 	.byte	0x30, 0x2f, 0x00, 0x00, 0x01, 0x00, 0x00, 0x00, 0x70, 0x2f, 0x00, 0x00, 0x01, 0x00, 0x00, 0x00
        /*005c*/ 	.byte	0x80, 0x89, 0x00, 0x00, 0x01, 0x00, 0x00, 0x00, 0x90, 0x89, 0x00, 0x00


	//----- nvinfo : EIATTR_MERCURY_ISA_VERSION
	.align		4
.L_238:
        /*0068*/ 	.byte	0x03, 0x5f
        /*006a*/ 	.short	0x0101


	//----- nvinfo : EIATTR_VRC_CTA_INIT_COUNT
	.align		4
        /*006c*/ 	.byte	0x02, 0x4a
	.zero		1
	.zero		1


	//----- nvinfo : EIATTR_EXIT_INSTR_OFFSETS
	.align		4
        /*0070*/ 	.byte	0x04, 0x1c
        /*0072*/ 	.short	(.L_240 - .L_239)


	//   ....[0]....
.L_239:
        /*0074*/ 	.word	0x00000090


	//   ....[1]....
        /*0078*/ 	.word	0x00009670


	//----- nvinfo : EIATTR_CRS_STACK_SIZE
	.align		4
.L_240:
        /*007c*/ 	.byte	0x04, 0x1e
        /*007e*/ 	.short	(.L_242 - .L_241)
.L_241:
        /*0080*/ 	.word	0x00000000


	//----- nvinfo : EIATTR_CBANK_PARAM_SIZE
	.align		4
.L_242:
        /*0084*/ 	.byte	0x03, 0x19
        /*0086*/ 	.short	0x0280


	//----- nvinfo : EIATTR_PARAM_CBANK
	.align		4
        /*0088*/ 	.byte	0x04, 0x0a
        /*008a*/ 	.short	(.L_244 - .L_243)
	.align		4
.L_243:
        /*008c*/ 	.word	index@(.nv.constant0._ZN5flash44flash_bwd_dq_dk_dv_loop_seqk_parallel_kernelI23Flash_bwd_kernel_traitsILi32ELi128ELi128ELi8ELi4ELi4ELi4ELb1ELb0EN7cutlass6half_tE19Flash_kernel_traitsILi32ELi128ELi128ELi8ES3_EELb1ELb1ELb0ELb0ELb0ELb0ELb0EEEvNS_16Flash_bwd_paramsE)
        /*0090*/ 	.short	0x0380
        /*0092*/ 	.short	0x0280


	//----- nvinfo : EIATTR_SW_WAR
	.align		4
.L_244:
        /*0094*/ 	.byte	0x04, 0x36
        /*0096*/ 	.short	(.L_246 - .L_245)
.L_245:
        /*0098*/ 	.word	0x00000008
.L_246:


//--------------------- .nv.info._ZN5flash44flash_bwd_dq_dk_dv_loop_seqk_parallel_kernelI23Flash_bwd_kernel_traitsILi32ELi128ELi128ELi8ELi4ELi4ELi4ELb1ELb0EN7cutlass6half_tE19Flash_kernel_traitsILi32ELi128ELi128ELi8ES3_EELb0ELb1ELb0ELb0ELb0ELb0ELb1EEEvNS_16Flash_bwd_paramsE --------------------------
	.section	.nv.info._ZN5flash44flash_bwd_dq_dk_dv_loop_seqk_parallel_kernelI23Flash_bwd_kernel_traitsILi32ELi128ELi128ELi8ELi4ELi4ELi4ELb1ELb0EN7cutlass6half_tE19Flash_kernel_traitsILi32ELi128ELi128ELi8ES3_EELb0ELb1ELb0ELb0ELb0ELb0ELb1EEEvNS_16Flash_bwd_paramsE,"",@"SHT_CUDA_INFO"
	.sectionflags	@""
	.align	4


	//----- nvinfo : EIATTR_CUDA_API_VERSION
	.align		4
        /*0000*/ 	.byte	0x04, 0x37
        /*0002*/ 	.short	(.L_248 - .L_247)
.L_247:
        /*0004*/ 	.word	0x00000082


	//----- nvinfo : EIATTR_KPARAM_INFO
	.align		4
.L_248:
        /*0008*/ 	.byte	0x04, 0x17
        /*000a*/ 	.short	(.L_250 - .L_249)
.L_249:
        /*000c*/ 	.word	0x00000000
        /*0010*/ 	.short	0x0000
        /*0012*/ 	.short	0x0000
        /*0014*/ 	.byte	0x00, 0xf0, 0x01, 0x0a


	//----- nvinfo : EIATTR_SPARSE_MMA_MASK
	.align		4
.L_250:
        /*0018*/ 	.byte	0x03, 0x50
        /*001a*/ 	.short	0x0000


	//----- nvinfo : EIATTR_MAXREG_COUNT
	.align		4
        /*001c*/ 	.byte	0x03, 0x1b
        /*001e*/ 	.short	0x00ff


	//----- nvinfo : EIATTR_NUM_BARRIERS
	.align		4
        /*0020*/ 	.byte	0x02, 0x4c
        /*0022*/ 	.byte	0x01
	.zero		1


	//----- nvinfo : EIATTR_ANNOTATIONS
	.align		4
        /*0024*/ 	.byte	0x04, 0x55
        /*0026*/ 	.short	(.L_252 - .L_251)


	//   ....[0]....
.L_251:
        /*0028*/ 	.word	0x00000001
        /*002c*/ 	.byte	0xe0, 0x13, 0x00, 0x00, 0x01, 0x00, 0x00, 0x00, 0x60, 0x14, 0x00, 0x00, 0x01, 0x00, 0x00, 0x00
        /* <DEDUP_REMOVED lines=58> */
        /*03dc*/ 	.byte	0x00, 0x8d, 0x00, 0x00


	//----- nvinfo : EIATTR_MERCURY_ISA_VERSION
	.align		4
.L_252:
        /*03e0*/ 	.byte	0x03, 0x5f
        /*03e2*/ 	.short	0x0101


	//----- nvinfo : EIATTR_VRC_CTA_INIT_COUNT
	.align		4
        /*03e4*/ 	.byte	0x02, 0x4a
	.zero		1
	.zero		1


	//----- nvinfo : EIATTR_EXIT_INSTR_OFFSETS
	.align		4
        /*03e8*/ 	.byte	0x04, 0x1c
        /*03ea*/ 	.short	(.L_254 - .L_253)


	//   ....[0]....
.L_253:
        /*03ec*/ 	.word	0x00000090


	//   ....[1]....
        /*03f0*/ 	.word	0x000099a0


	//----- nvinfo : EIATTR_CRS_STACK_SIZE
	.align		4
.L_254:
        /*03f4*/ 	.byte	0x04, 0x1e
        /*03f6*/ 	.short	(.L_256 - .L_255)
.L_255:
        /*03f8*/ 	.word	0x00000000


	//----- nvinfo : EIATTR_CBANK_PARAM_SIZE
	.align		4
.L_256:
        /*03fc*/ 	.byte	0x03, 0x19
        /*03fe*/ 	.short	0x0280


	//----- nvinfo : EIATTR_PARAM_CBANK
	.align		4
        /*0400*/ 	.byte	0x04, 0x0a
        /*0402*/ 	.short	(.L_258 - .L_257)
	.align		4
.L_257:
        /*0404*/ 	.word	index@(.nv.constant0._ZN5flash44flash_bwd_dq_dk_dv_loop_seqk_parallel_kernelI23Flash_bwd_kernel_traitsILi32ELi128ELi128ELi8ELi4ELi4ELi4ELb1ELb0EN7cutlass6half_tE19Flash_kernel_traitsILi32ELi128ELi128ELi8ES3_EELb0ELb1ELb0ELb0ELb0ELb0ELb1EEEvNS_16Flash_bwd_paramsE)
        /*0408*/ 	.short	0x0380
        /*040a*/ 	.short	0x0280


	//----- nvinfo : EIATTR_SW_WAR
	.align		4
.L_258:
        /*040c*/ 	.byte	0x04, 0x36
        /*040e*/ 	.short	(.L_260 - .L_259)
.L_259:
        /*0410*/ 	.word	0x00000008
.L_260:


//--------------------- .nv.info._ZN5flash44flash_bwd_dq_dk_dv_loop_seqk_parallel_kernelI23Flash_bwd_kernel_traitsILi32ELi128ELi128ELi8ELi4ELi4ELi4ELb1ELb0EN7cutlass6half_tE19Flash_kernel_traitsILi32ELi128ELi128ELi8ES3_EELb1ELb1ELb0ELb0ELb1ELb1ELb0EEEvNS_16Flash_bwd_paramsE --------------------------
	.section	.nv.info._ZN5flash44flash_bwd_dq_dk_dv_loop_seqk_parallel_kernelI23Flash_bwd_kernel_traitsILi32ELi128ELi128ELi8ELi4ELi4ELi4ELb1ELb0EN7cutlass6half_tE19Flash_kernel_traitsILi32ELi128ELi128ELi8ES3_EELb1ELb1ELb0ELb0ELb1ELb1ELb0EEEvNS_16Flash_bwd_paramsE,"",@"SHT_CUDA_INFO"
	.sectionflags	@""
	.align	4


	//----- nvinfo : EIATTR_CUDA_API_VERSION
	.align		4
        /*0000*/ 	.byte	0x04, 0x37
        /*0002*/ 	.short	(.L_262 - .L_261)
.L_261:
        /*0004*/ 	.word	0x00000082


	//----- nvinfo : EIATTR_KPARAM_INFO
	.align		4
.L_262:
        /*0008*/ 	.byte	0x04, 0x17
        /*000a*/ 	.short	(.L_264 - .L_263)
.L_263:
        /*000c*/ 	.word	0x00000000
        /*0010*/ 	.short	0x0000
        /*0012*/ 	.short	0x0000
        /*0014*/ 	.byte	0x00, 0xf0, 0x01, 0x0a


	//----- nvinfo : EIATTR_SPARSE_MMA_MASK
	.align		4
.L_264:
        /*0018*/ 	.byte	0x03, 0x50
        /*001a*/ 	.short	0x0000


	//----- nvinfo : EIATTR_MAXREG_COUNT
	.align		4
        /*001c*/ 	.byte	0x03, 0x1b
        /*001e*/ 	.short	0x00ff


	//----- nvinfo : EIATTR_NUM_BARRIERS
	.align		4
        /*0020*/ 	.byte	0x02, 0x4c
        /*0022*/ 	.byte	0x01
	.zero		1


	//----- nvinfo : EIATTR_MERCURY_ISA_VERSION
	.align		4
        /*0024*/ 	.byte	0x03, 0x5f
        /*0026*/ 	.short	0x0101


	//----- nvinfo : EIATTR_VRC_CTA_INIT_COUNT
	.align		4
        /*0028*/ 	.byte	0x02, 0x4a
	.zero		1
	.zero		1


	//----- nvinfo : EIATTR_EXIT_INSTR_OFFSETS
	.align		4
        /*002c*/ 	.byte	0x04, 0x1c
        /*002e*/ 	.short	(.L_266 - .L_265)


	//   ....[0]....
.L_265:
        /*0030*/ 	.word	0x00000080


	//   ....[1]....
        /*0034*/ 	.word	0x00007cf0


	//----- nvinfo : EIATTR_CBANK_PARAM_SIZE
	.align		4
.L_266:
        /*0038*/ 	.byte	0x03, 0x19
        /*003a*/ 	.short	0x0280


	//----- nvinfo : EIATTR_PARAM_CBANK
	.align		4
        /*003c*/ 	.byte	0x04, 0x0a
        /*003e*/ 	.short	(.L_268 - .L_267)
	.align		4
.L_267:
        /*0040*/ 	.word	index@(.nv.constant0._ZN5flash44flash_bwd_dq_dk_dv_loop_seqk_parallel_kernelI23Flash_bwd_kernel_traitsILi32ELi128ELi128ELi8ELi4ELi4ELi4ELb1ELb0EN7cutlass6half_tE19Flash_kernel_traitsILi32ELi128ELi128ELi8ES3_EELb1ELb1ELb0ELb0ELb1ELb1ELb0EEEvNS_16Flash_bwd_paramsE)
        /*0044*/ 	.short	0x0380
        /*0046*/ 	.short	0x0280


	//----- nvinfo : EIATTR_SW_WAR
	.align		4
.L_268:
        /*0048*/ 	.byte	0x04, 0x36
        /*004a*/ 	.short	(.L_270 - .L_269)
.L_269:
        /*004c*/ 	.word	0x00000008
.L_270:


//--------------------- .nv.info._ZN5flash44flash_bwd_dq_dk_dv_loop_seqk_parallel_kernelI23Flash_bwd_kernel_traitsILi32ELi128ELi128ELi8ELi4ELi4ELi4ELb1ELb0EN7cutlass6half_tE19Flash_kernel_traitsILi32ELi128ELi128ELi8ES3_EELb0ELb1ELb0ELb0ELb1ELb1ELb1EEEvNS_16Flash_bwd_paramsE --------------------------
	.section	.nv.info._ZN5flash44flash_bwd_dq_dk_dv_loop_seqk_parallel_kernelI23Flash_bwd_kernel_traitsILi32ELi128ELi128ELi8ELi4ELi4ELi4ELb1ELb0EN7cutlass6half_tE19Flash_kernel_traitsILi32ELi128ELi128ELi8ES3_EELb0ELb1ELb0ELb0ELb1ELb1ELb1EEEvNS_16Flash_bwd_paramsE,"",@"SHT_CUDA_INFO"
	.sectionflags	@""
	.align	4


	//----- nvinfo : EIATTR_CUDA_API_VERSION
	.align		4
        /*0000*/ 	.byte	0x04, 0x37
        /*0002*/ 	.short	(.L_272 - .L_271)
.L_271:
        /*0004*/ 	.word	0x00000082


	//----- nvinfo : EIATTR_KPARAM_INFO
	.align		4
.L_272:
        /*0008*/ 	.byte	0x04, 0x17
        /*000a*/ 	.short	(.L_274 - .L_273)
.L_273:
        /*000c*/ 	.word	0x00000000
        /*0010*/ 	.short	0x0000
        /*0012*/ 	.short	0x0000
        /*0014*/ 	.byte	0x00, 0xf0, 0x01, 0x0a


	//----- nvinfo : EIATTR_SPARSE_MMA_MASK
	.align		4
.L_274:
        /*0018*/ 	.byte	0x03, 0x50
        /*001a*/ 	.short	0x0000


	//----- nvinfo : EIATTR_MAXREG_COUNT
	.align		4
        /*001c*/ 	.byte	0x03, 0x1b
        /*001e*/ 	.short	0x00ff


	//----- nvinfo : EIATTR_NUM_BARRIERS
	.align		4
        /*0020*/ 	.byte	0x02, 0x4c
        /*0022*/ 	.byte	0x01
	.zero		1


	//----- nvinfo : EIATTR_ANNOTATIONS
	.align		4
        /*0024*/ 	.byte	0x04, 0x55
        /*0026*/ 	.short	(.L_276 - .L_275)


	//   ....[0]....
.L_275:
        /* <DEDUP_REMOVED lines=60> */
        /*03dc*/ 	.byte	0x90, 0x77, 0x00, 0x00, 0x01, 0x00, 0x00, 0x00, 0xa0, 0x77, 0x00, 0x00


	//----- nvinfo : EIATTR_MERCURY_ISA_VERSION
	.align		4
.L_276:
        /*03e8*/ 	.byte	0x03, 0x5f
        /*03ea*/ 	.short	0x0101


	//----- nvinfo : EIATTR_VRC_CTA_INIT_COUNT
	.align		4
        /*03ec*/ 	.byte	0x02, 0x4a
	.zero		1
	.zero		1


	//----- nvinfo : EIATTR_EXIT_INSTR_OFFSETS
	.align		4
        /*03f0*/ 	.byte	0x04, 0x1c
        /*03f2*/ 	.short	(.L_278 - .L_277)


	//   ....[0]....
.L_277:
        /*03f4*/ 	.word	0x00000090


	//   ....[1]....
        /*03f8*/ 	.word	0x000080b0


	//----- nvinfo : EIATTR_CBANK_PARAM_SIZE
	.align		4
.L_278:
        /*03fc*/ 	.byte	0x03, 0x19
        /*03fe*/ 	.short	0x0280


	//----- nvinfo : EIATTR_PARAM_CBANK
	.align		4
        /*0400*/ 	.byte	0x04, 0x0a
        /*0402*/ 	.short	(.L_280 - .L_279)
	.align		4
.L_279:
        /*0404*/ 	.word	index@(.nv.constant0._ZN5flash44flash_bwd_dq_dk_dv_loop_seqk_parallel_kernelI23Flash_bwd_kernel_traitsILi32ELi128ELi128ELi8ELi4ELi4ELi4ELb1ELb0EN7cutlass6half_tE19Flash_kernel_traitsILi32ELi128ELi128ELi8ES3_EELb0ELb1ELb0ELb0ELb1ELb1ELb1EEEvNS_16Flash_bwd_paramsE)
        /*0408*/ 	.short	0x0380
        /*040a*/ 	.short	0x0280


	//----- nvinfo : EIATTR_SW_WAR
	.align		4
.L_280:
        /*040c*/ 	.byte	0x04, 0x36
        /*040e*/ 	.short	(.L_282 - .L_281)
.L_281:
        /*0410*/ 	.word	0x00000008
.L_282:


//--------------------- .nv.info._ZN5flash44flash_bwd_dq_dk_dv_loop_seqk_parallel_kernelI23Flash_bwd_kernel_traitsILi32ELi128ELi128ELi8ELi4ELi4ELi4ELb1ELb0EN7cutlass6half_tE19Flash_kernel_traitsILi32ELi128ELi128ELi8ES3_EELb1ELb1ELb0ELb0ELb0ELb1ELb0EEEvNS_16Flash_bwd_paramsE --------------------------
	.section	.nv.info._ZN5flash44flash_bwd_dq_dk_dv_loop_seqk_parallel_kernelI23Flash_bwd_kernel_traitsILi32ELi128ELi128ELi8ELi4ELi4ELi4ELb1ELb0EN7cutlass6half_tE19Flash_kernel_traitsILi32ELi128ELi128ELi8ES3_EELb1ELb1ELb0ELb0ELb0ELb1ELb0EEEvNS_16Flash_bwd_paramsE,"",@"SHT_CUDA_INFO"
	.sectionflags	@""
	.align	4


	//----- nvinfo : EIATTR_CUDA_API_VERSION
	.align		4
        /*0000*/ 	.byte	0x04, 0x37
        /*0002*/ 	.short	(.L_284 - .L_283)
.L_283:
        /*0004*/ 	.word	0x00000082


	//----- nvinfo : EIATTR_KPARAM_INFO
	.align		4
.L_284:
        /*0008*/ 	.byte	0x04, 0x17
        /*000a*/ 	.short	(.L_286 - .L_285)
.L_285:
        /*000c*/ 	.word	0x00000000
        /*0010*/ 	.short	0x0000
        /*0012*/ 	.short	0x0000
        /*0014*/ 	.byte	0x00, 0xf0, 0x01, 0x0a


	//----- nvinfo : EIATTR_SPARSE_MMA_MASK
	.align		4
.L_286:
        /*0018*/ 	.byte	0x03, 0x50
        /*001a*/ 	.short	0x0000


	//----- nvinfo : EIATTR_MAXREG_COUNT
	.align		4
        /*001c*/ 	.byte	0x03, 0x1b
        /*001e*/ 	.short	0x00ff


	//----- nvinfo : EIATTR_NUM_BARRIERS
	.align		4
        /*0020*/ 	.byte	0x02, 0x4c
        /*0022*/ 	.byte	0x01
	.zero		1


	//----- nvinfo : EIATTR_ANNOTATIONS
	.align		4
        /*0024*/ 	.byte	0x04, 0x55
        /*0026*/ 	.short	(.L_288 - .L_287)


	//   ....[0]....
.L_287:
        /*0028*/ 	.word	0x00000001
        /*002c*/ 	.byte	0x70, 0x06, 0x00, 0x00, 0x01, 0x00, 0x00, 0x00, 0x30, 0x83, 0x00, 0x00


	//----- nvinfo : EIATTR_MERCURY_ISA_VERSION
	.align		4
.L_288:
        /*0038*/ 	.byte	0x03, 0x5f
        /*003a*/ 	.short	0x0101


	//----- nvinfo : EIATTR_VRC_CTA_INIT_COUNT
	.align		4
        /*003c*/ 	.byte	0x02, 0x4a
	.zero		1
	.zero		1


	//----- nvinfo : EIATTR_EXIT_INSTR_OFFSETS
	.align		4
        /*0040*/ 	.byte	0x04, 0x1c
        /*0042*/ 	.short	(.L_290 - .L_289)


	//   ....[0]....
.L_289:
        /*0044*/ 	.word	0x00000090


	//   ....[1]....
        /*0048*/ 	.word	0x00009060


	//----- nvinfo : EIATTR_CRS_STACK_SIZE
	.align		4
.L_290:
        /*004c*/ 	.byte	0x04, 0x1e
        /*004e*/ 	.short	(.L_292 - .L_291)
.L_291:
        /*0050*/ 	.word	0x00000000


	//----- nvinfo : EIATTR_CBANK_PARAM_SIZE
	.align		4
.L_292:
        /*0054*/ 	.byte	0x03, 0x19
        /*0056*/ 	.short	0x0280


	//----- nvinfo : EIATTR_PARAM_CBANK
	.align		4
        /*0058*/ 	.byte	0x04, 0x0a
        /*005a*/ 	.short	(.L_294 - .L_293)
	.align		4
.L_293:
        /*005c*/ 	.word	index@(.nv.constant0._ZN5flash44flash_bwd_dq_dk_dv_loop_seqk_parallel_kernelI23Flash_bwd_kernel_traitsILi32ELi128ELi128ELi8ELi4ELi4ELi4ELb1ELb0EN7cutlass6half_tE19Flash_kernel_traitsILi32ELi128ELi128ELi8ES3_EELb1ELb1ELb0ELb0ELb0ELb1ELb0EEEvNS_16Flash_bwd_paramsE)
        /*0060*/ 	.short	0x0380
        /*0062*/ 	.short	0x0280


	//----- nvinfo : EIATTR_SW_WAR
	.align		4
.L_294:
        /*0064*/ 	.byte	0x04, 0x36
        /*0066*/ 	.short	(.L_296 - .L_295)
.L_295:
        /*0068*/ 	.word	0x00000008
.L_296:


//--------------------- .nv.info._ZN5flash44flash_bwd_dq_dk_dv_loop_seqk_parallel_kernelI23Flash_bwd_kernel_traitsILi32ELi128ELi128ELi8ELi4ELi4ELi4ELb1ELb0EN7cutlass6half_tE19Flash_kernel_traitsILi32ELi128ELi128ELi8ES3_EELb0ELb1ELb0ELb0ELb0ELb1ELb1EEEvNS_16Flash_bwd_paramsE --------------------------
	.section	.nv.info._ZN5flash44flash_bwd_dq_dk_dv_loop_seqk_parallel_kernelI23Flash_bwd_kernel_traitsILi32ELi128ELi128ELi8ELi4ELi4ELi4ELb1ELb0EN7cutlass6half_tE19Flash_kernel_traitsILi32ELi128ELi128ELi8ES3_EELb0ELb1ELb0ELb0ELb0ELb1ELb1EEEvNS_16Flash_bwd_paramsE,"",@"SHT_CUDA_INFO"
	.sectionflags	@""
	.align	4


	//----- nvinfo : EIATTR_CUDA_API_VERSION
	.align		4
        /*0000*/ 	.byte	0x04, 0x37
        /*0002*/ 	.short	(.L_298 - .L_297)
.L_297:
        /*0004*/ 	.word	0x00000082


	//----- nvinfo : EIATTR_KPARAM_INFO
	.align		4
.L_298:
        /*0008*/ 	.byte	0x04, 0x17
        /*000a*/ 	.short	(.L_300 - .L_299)
.L_299:
        /*000c*/ 	.word	0x00000000
        /*0010*/ 	.short	0x0000
        /*0012*/ 	.short	0x0000
        /*0014*/ 	.byte	0x00, 0xf0, 0x01, 0x0a


	//----- nvinfo : EIATTR_SPARSE_MMA_MASK
	.align		4
.L_300:
        /*0018*/ 	.byte	0x03, 0x50
        /*001a*/ 	.short	0x0000


	//----- nvinfo : EIATTR_MAXREG_COUNT
	.align		4
        /*001c*/ 	.byte	0x03, 0x1b
        /*001e*/ 	.short	0x00ff


	//----- nvinfo : EIATTR_NUM_BARRIERS
	.align		4
        /*0020*/ 	.byte	0x02, 0x4c
        /*0022*/ 	.byte	0x01
	.zero		1


	//----- nvinfo : EIATTR_ANNOTATIONS
	.align		4
        /*0024*/ 	.byte	0x04, 0x55
        /*0026*/ 	.short	(.L_302 - .L_301)


	//   ....[0]....
.L_301:
        /* <DEDUP_REMOVED lines=59> */


	//----- nvinfo : EIATTR_MERCURY_ISA_VERSION
	.align		4
.L_302:
        /*03c8*/ 	.byte	0x03, 0x5f
        /*03ca*/ 	.short	0x0101


	//----- nvinfo : EIATTR_VRC_CTA_INIT_COUNT
	.align		4
        /*03cc*/ 	.byte	0x02, 0x4a
	.zero		1
	.zero		1


	//----- nvinfo : EIATTR_EXIT_INSTR_OFFSETS
	.align		4
        /*03d0*/ 	.byte	0x04, 0x1c
        /*03d2*/ 	.short	(.L_304 - .L_303)


	//   ....[0]....
.L_303:
        /*03d4*/ 	.word	0x00000090


	//   ....[1]....
        /*03d8*/ 	.word	0x00009350


	//----- nvinfo : EIATTR_CRS_STACK_SIZE
	.align		4
.L_304:
        /*03dc*/ 	.byte	0x04, 0x1e
        /*03de*/ 	.short	(.L_306 - .L_305)
.L_305:
        /*03e0*/ 	.word	0x00000000


	//----- nvinfo : EIATTR_CBANK_PARAM_SIZE
	.align		4
.L_306:
        /*03e4*/ 	.byte	0x03, 0x19
        /*03e6*/ 	.short	0x0280


	//----- nvinfo : EIATTR_PARAM_CBANK
	.align		4
        /*03e8*/ 	.byte	0x04, 0x0a
        /*03ea*/ 	.short	(.L_308 - .L_307)
	.align		4
.L_307:
        /*03ec*/ 	.word	index@(.nv.constant0._ZN5flash44flash_bwd_dq_dk_dv_loop_seqk_parallel_kernelI23Flash_bwd_kernel_traitsILi32ELi128ELi128ELi8ELi4ELi4ELi4ELb1ELb0EN7cutlass6half_tE19Flash_kernel_traitsILi32ELi128ELi128ELi8ES3_EELb0ELb1ELb0ELb0ELb0ELb1ELb1EEEvNS_16Flash_bwd_paramsE)
        /*03f0*/ 	.short	0x0380
        /*03f2*/ 	.short	0x0280


	//----- nvinfo : EIATTR_SW_WAR
	.align		4
.L_308:
        /*03f4*/ 	.byte	0x04, 0x36
        /*03f6*/ 	.short	(.L_310 - .L_309)
.L_309:
        /*03f8*/ 	.word	0x00000008
.L_310:


//--------------------- .nv.info._ZN5flash44flash_bwd_dq_dk_dv_loop_seqk_parallel_kernelI23Flash_bwd_kernel_traitsILi32ELi128ELi128ELi8ELi4ELi4ELi4ELb1ELb0EN7cutlass6half_tE19Flash_kernel_traitsILi32ELi128ELi128ELi8ES3_EELb1ELb1ELb0ELb1ELb0ELb0ELb0EEEvNS_16Flash_bwd_paramsE --------------------------
	.section	.nv.info._ZN5flash44flash_bwd_dq_dk_dv_loop_seqk_parallel_kernelI23Flash_bwd_kernel_traitsILi32ELi128ELi128ELi8ELi4ELi4ELi4ELb1ELb0EN7cutlass6half_tE19Flash_kernel_traitsILi32ELi128ELi128ELi8ES3_EELb1ELb1ELb0ELb1ELb0ELb0ELb0EEEvNS_16Flash_bwd_paramsE,"",@"SHT_CUDA_INFO"
	.sectionflags	@""
	.align	4


	//----- nvinfo : EIATTR_CUDA_API_VERSION
	.align		4
        /*0000*/ 	.byte	0x04, 0x37
        /*0002*/ 	.short	(.L_312 - .L_311)
.L_311:
        /*0004*/ 	.word	0x00000082


	//----- nvinfo : EIATTR_KPARAM_INFO
	.align		4
.L_312:
        /*0008*/ 	.byte	0x04, 0x17
        /*000a*/ 	.short	(.L_314 - .L_313)
.L_313:
        /*000c*/ 	.word	0x00000000
        /*0010*/ 	.short	0x0000
        /*0012*/ 	.short	0x0000
        /*0014*/ 	.byte	0x00, 0xf0, 0x01, 0x0a


	//----- nvinfo : EIATTR_SPARSE_MMA_MASK
	.align		4
.L_314:
        /*0018*/ 	.byte	0x03, 0x50
        /*001a*/ 	.short	0x0000


	//----- nvinfo : EIATTR_MAXREG_COUNT
	.align		4
        /*001c*/ 	.byte	0x03, 0x1b
        /*001e*/ 	.short	0x00ff


	//----- nvinfo : EIATTR_NUM_BARRIERS
	.align		4
        /*0020*/ 	.byte	0x02, 0x4c
        /*0022*/ 	.byte	0x01
	.zero		1


	//----- nvinfo : EIATTR_ANNOTATIONS
	.align		4
        /*0024*/ 	.byte	0x04, 0x55
        /*0026*/ 	.short	(.L_316 - .L_315)


	//   ....[0]....
.L_315:
        /* <DEDUP_REMOVED lines=14> */


	//----- nvinfo : EIATTR_MERCURY_ISA_VERSION
	.align		4
.L_316:
        /*00f8*/ 	.byte	0x03, 0x5f
        /*00fa*/ 	.short	0x0101


	//----- nvinfo : EIATTR_VRC_CTA_INIT_COUNT
	.align		4
        /*00fc*/ 	.byte	0x02, 0x4a
	.zero		1
	.zero		1


	//----- nvinfo : EIATTR_EXIT_INSTR_OFFSETS
	.align		4
        /*0100*/ 	.byte	0x04, 0x1c
        /*0102*/ 	.short	(.L_318 - .L_317)


	//   ....[0]....
.L_317:
        /*0104*/ 	.word	0x00000090


	//   ....[1]....
        /*0108*/ 	.word	0x0000a260


	//----- nvinfo : EIATTR_CRS_STACK_SIZE
	.align		4
.L_318:
        /*010c*/ 	.byte	0x04, 0x1e
        /*010e*/ 	.short	(.L_320 - .L_319)
.L_319:
        /*0110*/ 	.word	0x00000000


	//----- nvinfo : EIATTR_CBANK_PARAM_SIZE
	.align		4
.L_320:
        /*0114*/ 	.byte	0x03, 0x19
        /*0116*/ 	.short	0x0280


	//----- nvinfo : EIATTR_PARAM_CBANK
	.align		4
        /*0118*/ 	.byte	0x04, 0x0a
        /*011a*/ 	.short	(.L_322 - .L_321)
	.align		4
.L_321:
        /*011c*/ 	.word	index@(.nv.constant0._ZN5flash44flash_bwd_dq_dk_dv_loop_seqk_parallel_kernelI23Flash_bwd_kernel_traitsILi32ELi128ELi128ELi8ELi4ELi4ELi4ELb1ELb0EN7cutlass6half_tE19Flash_kernel_traitsILi32ELi128ELi128ELi8ES3_EELb1ELb1ELb0ELb1ELb0ELb0ELb0EEEvNS_16Flash_bwd_paramsE)
        /*0120*/ 	.short	0x0380
        /*0122*/ 	.short	0x0280


	//----- nvinfo : EIATTR_SW_WAR
	.align		4
.L_322:
        /*0124*/ 	.byte	0x04, 0x36
        /*0126*/ 	.short	(.L_324 - .L_323)
.L_323:
        /*0128*/ 	.word	0x00000008
.L_324:


//--------------------- .nv.info._ZN5flash44flash_bwd_dq_dk_dv_loop_seqk_parallel_kernelI23Flash_bwd_kernel_traitsILi32ELi128ELi128ELi8ELi4ELi4ELi4ELb1ELb0EN7cutlass6half_tE19Flash_kernel_traitsILi32ELi128ELi128ELi8ES3_EELb0ELb1ELb0ELb1ELb0ELb0ELb1EEEvNS_16Flash_bwd_paramsE --------------------------
	.section	.nv.info._ZN5flash44flash_bwd_dq_dk_dv_loop_seqk_parallel_kernelI23Flash_bwd_kernel_traitsILi32ELi128ELi128ELi8ELi4ELi4ELi4ELb1ELb0EN7cutlass6half_tE19Flash_kernel_traitsILi32ELi128ELi128ELi8ES3_EELb0ELb1ELb0ELb1ELb0ELb0ELb1EEEvNS_16Flash_bwd_paramsE,"",@"SHT_CUDA_INFO"
	.sectionflags	@""
	.align	4


	//----- nvinfo : EIATTR_CUDA_API_VERSION
	.align		4
        /*0000*/ 	.byte	0x04, 0x37
        /*0002*/ 	.short	(.L_326 - .L_325)
.L_325:
        /*0004*/ 	.word	0x00000082


	//----- nvinfo : EIATTR_KPARAM_INFO
	.align		4
.L_326:
        /*0008*/ 	.byte	0x04, 0x17
        /*000a*/ 	.short	(.L_328 - .L_327)
.L_327:
        /*000c*/ 	.word	0x00000000
        /*0010*/ 	.short	0x0000
        /*0012*/ 	.short	0x0000
        /*0014*/ 	.byte	0x00, 0xf0, 0x01, 0x0a


	//----- nvinfo : EIATTR_SPARSE_MMA_MASK
	.align		4
.L_328:
        /*0018*/ 	.byte	0x03, 0x50
        /*001a*/ 	.short	0x0000


	//----- nvinfo : EIATTR_MAXREG_COUNT
	.align		4
        /*001c*/ 	.byte	0x03, 0x1b
        /*001e*/ 	.short	0x00ff


	//----- nvinfo : EIATTR_NUM_BARRIERS
	.align		4
        /*0020*/ 	.byte	0x02, 0x4c
        /*0022*/ 	.byte	0x01
	.zero		1


	//----- nvinfo : EIATTR_ANNOTATIONS
	.align		4
        /*0024*/ 	.byte	0x04, 0x55
        /*0026*/ 	.short	(.L_330 - .L_329)


	//   ....[0]....
.L_329:
        /* <DEDUP_REMOVED lines=74> */


	//----- nvinfo : EIATTR_MERCURY_ISA_VERSION
	.align		4
.L_330:
        /*04b8*/ 	.byte	0x03, 0x5f
        /*04ba*/ 	.short	0x0101


	//----- nvinfo : EIATTR_VRC_CTA_INIT_COUNT
	.align		4
        /*04bc*/ 	.byte	0x02, 0x4a
	.zero		1
	.zero		1


	//----- nvinfo : EIATTR_EXIT_INSTR_OFFSETS
	.align		4
        /*04c0*/ 	.byte	0x04, 0x1c
        /*04c2*/ 	.short	(.L_332 - .L_331)


	//   ....[0]....
.L_331:
        /*04c4*/ 	.word	0x00000090


	//   ....[1]....
        /*04c8*/ 	.word	0x00009ff0


	//----- nvinfo : EIATTR_CRS_STACK_SIZE
	.align		4
.L_332:
        /*04cc*/ 	.byte	0x04, 0x1e
        /*04ce*/ 	.short	(.L_334 - .L_333)
.L_333:
        /*04d0*/ 	.word	0x00000000


	//----- nvinfo : EIATTR_CBANK_PARAM_SIZE
	.align		4
.L_334:
        /*04d4*/ 	.byte	0x03, 0x19
        /*04d6*/ 	.short	0x0280


	//----- nvinfo : EIATTR_PARAM_CBANK
	.align		4
        /*04d8*/ 	.byte	0x04, 0x0a
        /*04da*/ 	.short	(.L_336 - .L_335)
	.align		4
.L_335:
        /*04dc*/ 	.word	index@(.nv.constant0._ZN5flash44flash_bwd_dq_dk_dv_loop_seqk_parallel_kernelI23Flash_bwd_kernel_traitsILi32ELi128ELi128ELi8ELi4ELi4ELi4ELb1ELb0EN7cutlass6half_tE19Flash_kernel_traitsILi32ELi128ELi128ELi8ES3_EELb0ELb1ELb0ELb1ELb0ELb0ELb1EEEvNS_16Flash_bwd_paramsE)
        /*04e0*/ 	.short	0x0380
        /*04e2*/ 	.short	0x0280


	//----- nvinfo : EIATTR_SW_WAR
	.align		4
.L_336:
        /*04e4*/ 	.byte	0x04, 0x36
        /*04e6*/ 	.short	(.L_338 - .L_337)
.L_337:
        /*04e8*/ 	.word	0x00000008
.L_338:


//--------------------- .nv.info._ZN5flash25flash_bwd_dot_do_o_kernelILb0E23Flash_bwd_kernel_traitsILi32ELi128ELi128ELi8ELi4ELi4ELi4ELb1ELb0EN7cutlass6half_tE19Flash_kernel_traitsILi32ELi128ELi128ELi8ES3_EEEEvNS_16Flash_bwd_paramsE --------------------------
	.section	.nv.info._ZN5flash25flash_bwd_dot_do_o_kernelILb0E23Flash_bwd_kernel_traitsILi32ELi128ELi128ELi8ELi4ELi4ELi4ELb1ELb0EN7cutlass6half_tE19Flash_kernel_traitsILi32ELi128ELi128ELi8ES3_EEEEvNS_16Flash_bwd_paramsE,"",@"SHT_CUDA_INFO"
	.sectionflags	@""
	.align	4


	//----- nvinfo : EIATTR_CUDA_API_VERSION
	.align		4
        /*0000*/ 	.byte	0x04, 0x37
        /*0002*/ 	.short	(.L_340 - .L_339)
.L_339:
        /*0004*/ 	.word	0x00000082


	//----- nvinfo : EIATTR_KPARAM_INFO
	.align		4
.L_340:
        /*0008*/ 	.byte	0x04, 0x17
        /*000a*/ 	.short	(.L_342 - .L_341)
.L_341:
        /*000c*/ 	.word	0x00000000
        /*0010*/ 	.short	0x0000
        /*0012*/ 	.short	0x0000
        /*0014*/ 	.byte	0x00, 0xf0, 0x01, 0x0a


	//----- nvinfo : EIATTR_SPARSE_MMA_MASK
	.align		4
.L_342:
        /*0018*/ 	.byte	0x03, 0x50
        /*001a*/ 	.short	0x0000


	//----- nvinfo : EIATTR_MAXREG_COUNT
	.align		4
        /*001c*/ 	.byte	0x03, 0x1b
        /*001e*/ 	.short	0x00ff


	//----- nvinfo : EIATTR_MERCURY_ISA_VERSION
	.align		4
        /*0020*/ 	.byte	0x03, 0x5f
        /*0022*/ 	.short	0x0101


	//----- nvinfo : EIATTR_COOP_GROUP_MASK_REGIDS
	.align		4
        /*0024*/ 	.byte	0x04, 0x29
        /*0026*/ 	.short	(.L_344 - .L_343)


	//   ....[0]....
.L_343:
        /*0028*/ 	.word	0xffffffff


	//   ....[1]....
        /*002c*/ 	.word	0xffffffff


	//   ....[2]....
        /*0030*/ 	.word	0xffffffff


	//   ....[3]....
        /*0034*/ 	.word	0xffffffff


	//----- nvinfo : EIATTR_COOP_GROUP_INSTR_OFFSETS
	.align		4
.L_344:
        /*0038*/ 	.byte	0x04, 0x28
        /*003a*/ 	.short	(.L_346 - .L_345)


	//   ....[0]....
.L_345:
        /*003c*/ 	.word	0x00000b00


	//   ....[1]....
        /*0040*/ 	.word	0x00000b10


	//   ....[2]....
        /*0044*/ 	.word	0x00000b50


	//   ....[3]....
        /*0048*/ 	.word	0x00000b60


	//----- nvinfo : EIATTR_VRC_CTA_INIT_COUNT
	.align		4
.L_346:
        /*004c*/ 	.byte	0x02, 0x4a
	.zero		1
	.zero		1


	//----- nvinfo : EIATTR_EXIT_INSTR_OFFSETS
	.align		4
        /*0050*/ 	.byte	0x04, 0x1c
        /*0052*/ 	.short	(.L_348 - .L_347)


	//   ....[0]....
.L_347:
        /*0054*/ 	.word	0x00000120


	//   ....[1]....
        /*0058*/ 	.word	0x00000c30


	//   ....[2]....
        /*005c*/ 	.word	0x00000c50


	//----- nvinfo : EIATTR_CBANK_PARAM_SIZE
	.align		4
.L_348:
        /*0060*/ 	.byte	0x03, 0x19
        /*0062*/ 	.short	0x0280


	//----- nvinfo : EIATTR_PARAM_CBANK
	.align		4
        /*0064*/ 	.byte	0x04, 0x0a
        /*0066*/ 	.short	(.L_350 - .L_349)
	.align		4
.L_349:
        /*0068*/ 	.word	index@(.nv.constant0._ZN5flash25flash_bwd_dot_do_o_kernelILb0E23Flash_bwd_kernel_traitsILi32ELi128ELi128ELi8ELi4ELi4ELi4ELb1ELb0EN7cutlass6half_tE19Flash_kernel_traitsILi32ELi128ELi128ELi8ES3_EEEEvNS_16Flash_bwd_paramsE)
        /*006c*/ 	.short	0x0380
        /*006e*/ 	.short	0x0280


	//----- nvinfo : EIATTR_SW_WAR
	.align		4
.L_350:
        /*0070*/ 	.byte	0x04, 0x36
        /*0072*/ 	.short	(.L_352 - .L_351)
.L_351:
        /*0074*/ 	.word	0x00000008
.L_352:


//--------------------- .nv.info._ZN5flash25flash_bwd_dot_do_o_kernelILb1E23Flash_bwd_kernel_traitsILi32ELi128ELi128ELi8ELi4ELi4ELi4ELb1ELb0EN7cutlass6half_tE19Flash_kernel_traitsILi32ELi128ELi128ELi8ES3_EEEEvNS_16Flash_bwd_paramsE --------------------------
	.section	.nv.info._ZN5flash25flash_bwd_dot_do_o_kernelILb1E23Flash_bwd_kernel_traitsILi32ELi128ELi128ELi8ELi4ELi4ELi4ELb1ELb0EN7cutlass6half_tE19Flash_kernel_traitsILi32ELi128ELi128ELi8ES3_EEEEvNS_16Flash_bwd_paramsE,"",@"SHT_CUDA_INFO"
	.sectionflags	@""
	.align	4


	//----- nvinfo : EIATTR_CUDA_API_VERSION
	.align		4
        /*0000*/ 	.byte	0x04, 0x37
        /*0002*/ 	.short	(.L_354 - .L_353)
.L_353:
        /*0004*/ 	.word	0x00000082


	//----- nvinfo : EIATTR_KPARAM_INFO
	.align		4
.L_354:
        /*0008*/ 	.byte	0x04, 0x17
        /*000a*/ 	.short	(.L_356 - .L_355)
.L_355:
        /*000c*/ 	.word	0x00000000
        /*0010*/ 	.short	0x0000
        /*0012*/ 	.short	0x0000
        /*0014*/ 	.byte	0x00, 0xf0, 0x01, 0x0a


	//----- nvinfo : EIATTR_SPARSE_MMA_MASK
	.align		4
.L_356:
        /*0018*/ 	.byte	0x03, 0x50
        /*001a*/ 	.short	0x0000


	//----- nvinfo : EIATTR_MAXREG_COUNT
	.align		4
        /*001c*/ 	.byte	0x03, 0x1b
        /*001e*/ 	.short	0x00ff


	//----- nvinfo : EIATTR_MERCURY_ISA_VERSION
	.align		4
        /*0020*/ 	.byte	0x03, 0x5f
        /*0022*/ 	.short	0x0101


	//----- nvinfo : EIATTR_COOP_GROUP_MASK_REGIDS
	.align		4
        /*0024*/ 	.byte	0x04, 0x29
        /*0026*/ 	.short	(.L_358 - .L_357)


	//   ....[0]....
.L_357:
        /*0028*/ 	.word	0xffffffff


	//   ....[1]....
        /*002c*/ 	.word	0xffffffff


	//   ....[2]....
        /*0030*/ 	.word	0xffffffff


	//   ....[3]....
        /*0034*/ 	.word	0xffffffff


	//----- nvinfo : EIATTR_COOP_GROUP_INSTR_OFFSETS
	.align		4
.L_358:
        /*0038*/ 	.byte	0x04, 0x28
        /*003a*/ 	.short	(.L_360 - .L_359)


	//   ....[0]....
.L_359:
        /*003c*/ 	.word	0x00000cb0


	//   ....[1]....
        /*0040*/ 	.word	0x00000cc0


	//   ....[2]....
        /*0044*/ 	.word	0x00000d80


	//   ....[3]....
        /*0048*/ 	.word	0x00000d90


	//----- nvinfo : EIATTR_VRC_CTA_INIT_COUNT
	.align		4
.L_360:
        /*004c*/ 	.byte	0x02, 0x4a
	.zero		1
	.zero		1


	//----- nvinfo : EIATTR_EXIT_INSTR_OFFSETS
	.align		4
        /*0050*/ 	.byte	0x04, 0x1c
        /*0052*/ 	.short	(.L_362 - .L_361)


	//   ....[0]....
.L_361:
        /*0054*/ 	.word	0x00000120


	//   ....[1]....
        /*0058*/ 	.word	0x00000f50


	//----- nvinfo : EIATTR_CBANK_PARAM_SIZE
	.align		4
.L_362:
        /*005c*/ 	.byte	0x03, 0x19
        /*005e*/ 	.short	0x0280


	//----- nvinfo : EIATTR_PARAM_CBANK
	.align		4
        /*0060*/ 	.byte	0x04, 0x0a
        /*0062*/ 	.short	(.L_364 - .L_363)
	.align		4
.L_363:
        /*0064*/ 	.word	index@(.nv.constant0._ZN5flash25flash_bwd_dot_do_o_kernelILb1E23Flash_bwd_kernel_traitsILi32ELi128ELi128ELi8ELi4ELi4ELi4ELb1ELb0EN7cutlass6half_tE19Flash_kernel_traitsILi32ELi128ELi128ELi8ES3_EEEEvNS_16Flash_bwd_paramsE)
        /*0068*/ 	.short	0x0380
        /*006a*/ 	.short	0x0280


	//----- nvinfo : EIATTR_SW_WAR
	.align		4
.L_364:
        /*006c*/ 	.byte	0x04, 0x36
        /*006e*/ 	.short	(.L_366 - .L_365)
.L_365:
        /*0070*/ 	.word	0x00000008
.L_366:


//--------------------- .nv.info._ZN5flash27flash_bwd_convert_dq_kernelI23Flash_bwd_kernel_traitsILi32ELi128ELi128ELi8ELi4ELi4ELi4ELb0ELb0EN7cutlass6half_tE19Flash_kernel_traitsILi32ELi128ELi128ELi8ES3_EEEEvNS_16Flash_bwd_paramsEi --------------------------
	.section	.nv.info._ZN5flash27flash_bwd_convert_dq_kernelI23Flash_bwd_kernel_traitsILi32ELi128ELi128ELi8ELi4ELi4ELi4ELb0ELb0EN7cutlass6half_tE19Flash_kernel_traitsILi32ELi128ELi128ELi8ES3_EEEEvNS_16Flash_bwd_paramsEi,"",@"SHT_CUDA_INFO"
	.sectionflags	@""
	.align	4


	//----- nvinfo : EIATTR_CUDA_API_VERSION
	.align		4
        /*0000*/ 	.byte	0x04, 0x37
        /*0002*/ 	.short	(.L_368 - .L_367)
.L_367:
        /*0004*/ 	.word	0x00000082


	//----- nvinfo : EIATTR_KPARAM_INFO
	.align		4
.L_368:
        /*0008*/ 	.byte	0x04, 0x17
        /*000a*/ 	.short	(.L_370 - .L_369)
.L_369:
        /*000c*/ 	.word	0x00000000
        /*0010*/ 	.short	0x0001
        /*0012*/ 	.short	0x0280
        /*0014*/ 	.byte	0x00, 0xf0, 0x11, 0x00


	//----- nvinfo : EIATTR_KPARAM_INFO
	.align		4
.L_370:
        /*0018*/ 	.byte	0x04, 0x17
        /*001a*/ 	.short	(.L_372 - .L_371)
.L_371:
        /*001c*/ 	.word	0x00000000
        /*0020*/ 	.short	0x0000
        /*0022*/ 	.short	0x0000
        /*0024*/ 	.byte	0x00, 0xf0, 0x01, 0x0a


	//----- nvinfo : EIATTR_SPARSE_MMA_MASK
	.align		4
.L_372:
        /*0028*/ 	.byte	0x03, 0x50
        /*002a*/ 	.short	0x0000


	//----- nvinfo : EIATTR_MAXREG_COUNT
	.align		4
        /*002c*/ 	.byte	0x03, 0x1b
        /*002e*/ 	.short	0x00ff


	//----- nvinfo : EIATTR_NUM_BARRIERS
	.align		4
        /*0030*/ 	.byte	0x02, 0x4c
        /*0032*/ 	.byte	0x01
	.zero		1


	//----- nvinfo : EIATTR_MERCURY_ISA_VERSION
	.align		4
        /*0034*/ 	.byte	0x03, 0x5f
        /*0036*/ 	.short	0x0101


	//----- nvinfo : EIATTR_VRC_CTA_INIT_COUNT
	.align		4
        /*0038*/ 	.byte	0x02, 0x4a
	.zero		1
	.zero		1


	//----- nvinfo : EIATTR_EXIT_INSTR_OFFSETS
	.align		4
        /*003c*/ 	.byte	0x04, 0x1c
        /*003e*/ 	.short	(.L_374 - .L_373)


	//   ....[0]....
.L_373:
        /*0040*/ 	.word	0x00000190


	//   ....[1]....
        /*0044*/ 	.word	0x00001680


	//   ....[2]....
        /*0048*/ 	.word	0x00001750


	//----- nvinfo : EIATTR_CRS_STACK_SIZE
	.align		4
.L_374:
        /*004c*/ 	.byte	0x04, 0x1e
        /*004e*/ 	.short	(.L_376 - .L_375)
.L_375:
        /*0050*/ 	.word	0x00000000


	//----- nvinfo : EIATTR_CBANK_PARAM_SIZE
	.align		4
.L_376:
        /*0054*/ 	.byte	0x03, 0x19
        /*0056*/ 	.short	0x0284


	//----- nvinfo : EIATTR_PARAM_CBANK
	.align		4
        /*0058*/ 	.byte	0x04, 0x0a
        /*005a*/ 	.short	(.L_378 - .L_377)
	.align		4
.L_377:
        /*005c*/ 	.word	index@(.nv.constant0._ZN5flash27flash_bwd_convert_dq_kernelI23Flash_bwd_kernel_traitsILi32ELi128ELi128ELi8ELi4ELi4ELi4ELb0ELb0EN7cutlass6half_tE19Flash_kernel_traitsILi32ELi128ELi128ELi8ES3_EEEEvNS_16Flash_bwd_paramsEi)
        /*0060*/ 	.short	0x0380
        /*0062*/ 	.short	0x0284


	//----- nvinfo : EIATTR_SW_WAR
	.align		4
.L_378:
        /*0064*/ 	.byte	0x04, 0x36
        /*0066*/ 	.short	(.L_380 - .L_379)
.L_379:
        /*0068*/ 	.word	0x00000008
.L_380:


//--------------------- .nv.info._ZN5flash44flash_bwd_dq_dk_dv_loop_seqk_parallel_kernelI23Flash_bwd_kernel_traitsILi32ELi128ELi128ELi8ELi4ELi4ELi4ELb0ELb0EN7cutlass6half_tE19Flash_kernel_traitsILi32ELi128ELi128ELi8ES3_EELb1ELb1ELb0ELb0ELb0ELb0ELb0EEEvNS_16Flash_bwd_paramsE --------------------------
	.section	.nv.info._ZN5flash44flash_bwd_dq_dk_dv_loop_seqk_parallel_kernelI23Flash_bwd_kernel_traitsILi32ELi128ELi128ELi8ELi4ELi4ELi4ELb0ELb0EN7cutlass6half_tE19Flash_kernel_traitsILi32ELi128ELi128ELi8ES3_EELb1ELb1ELb0ELb0ELb0ELb0ELb0EEEvNS_16Flash_bwd_paramsE,"",@"SHT_CUDA_INFO"
	.sectionflags	@""
	.align	4


	//----- nvinfo : EIATTR_CUDA_API_VERSION
	.align		4
        /*0000*/ 	.byte	0x04, 0x37
        /*0002*/ 	.short	(.L_382 - .L_381)
.L_381:
        /*0004*/ 	.word	0x00000082


	//----- nvinfo : EIATTR_KPARAM_INFO
	.align		4
.L_382:
        /*0008*/ 	.byte	0x04, 0x17
        /*000a*/ 	.short	(.L_384 - .L_383)
.L_383:
        /*000c*/ 	.word	0x00000000
        /*0010*/ 	.short	0x0000
        /*0012*/ 	.short	0x0000
        /*0014*/ 	.byte	0x00, 0xf0, 0x01, 0x0a


	//----- nvinfo : EIATTR_SPARSE_MMA_MASK
	.align		4
.L_384:
        /*0018*/ 	.byte	0x03, 0x50
        /*001a*/ 	.short	0x0000


	//----- nvinfo : EIATTR_MAXREG_COUNT
	.align		4
        /*001c*/ 	.byte	0x03, 0x1b
        /*001e*/ 	.short	0x00ff


	//----- nvinfo : EIATTR_NUM_BARRIERS
	.align		4
        /*0020*/ 	.byte	0x02, 0x4c
        /*0022*/ 	.byte	0x01
	.zero		1


	//----- nvinfo : EIATTR_MERCURY_ISA_VERSION
	.align		4
        /*0024*/ 	.byte	0x03, 0x5f
        /*0026*/ 	.short	0x0101


	//----- nvinfo : EIATTR_VRC_CTA_INIT_COUNT
	.align		4
        /*0028*/ 	.byte	0x02, 0x4a
	.zero		1
	.zero		1


	//----- nvinfo : EIATTR_EXIT_INSTR_OFFSETS
	.align		4
        /*002c*/ 	.byte	0x04, 0x1c
        /*002e*/ 	.short	(.L_386 - .L_385)


	//   ....[0]....
.L_385:
        /*0030*/ 	.word	0x00000080


	//   ....[1]....
        /*0034*/ 	.word	0x00009220


	//----- nvinfo : EIATTR_CRS_STACK_SIZE
	.align		4
.L_386:
        /*0038*/ 	.byte	0x04, 0x1e
        /*003a*/ 	.short	(.L_388 - .L_387)
.L_387:
        /*003c*/ 	.word	0x00000000


	//----- nvinfo : EIATTR_CBANK_PARAM_SIZE
	.align		4
.L_388:
        /*0040*/ 	.byte	0x03, 0x19
        /*0042*/ 	.short	0x0280


	//----- nvinfo : EIATTR_PARAM_CBANK
	.align		4
        /*0044*/ 	.byte	0x04, 0x0a
        /*0046*/ 	.short	(.L_390 - .L_389)
	.align		4
.L_389:
        /*0048*/ 	.word	index@(.nv.constant0._ZN5flash44flash_bwd_dq_dk_dv_loop_seqk_parallel_kernelI23Flash_bwd_kernel_traitsILi32ELi128ELi128ELi8ELi4ELi4ELi4ELb0ELb0EN7cutlass6half_tE19Flash_kernel_traitsILi32ELi128ELi128ELi8ES3_EELb1ELb1ELb0ELb0ELb0ELb0ELb0EEEvNS_16Flash_bwd_paramsE)
        /*004c*/ 	.short	0x0380
        /*004e*/ 	.short	0x0280


	//----- nvinfo : EIATTR_SW_WAR
	.align		4
.L_390:
        /*0050*/ 	.byte	0x04, 0x36
        /*0052*/ 	.short	(.L_392 - .L_391)
.L_391:
        /*0054*/ 	.word	0x00000008
.L_392:


//--------------------- .nv.info._ZN5flash44flash_bwd_dq_dk_dv_loop_seqk_parallel_kernelI23Flash_bwd_kernel_traitsILi32ELi128ELi128ELi8ELi4ELi4ELi4ELb0ELb0EN7cutlass6half_tE19Flash_kernel_traitsILi32ELi128ELi128ELi8ES3_EELb0ELb1ELb0ELb0ELb0ELb0ELb1EEEvNS_16Flash_bwd_paramsE --------------------------
	.section	.nv.info._ZN5flash44flash_bwd_dq_dk_dv_loop_seqk_parallel_kernelI23Flash_bwd_kernel_traitsILi32ELi128ELi128ELi8ELi4ELi4ELi4ELb0ELb0EN7cutlass6half_tE19Flash_kernel_traitsILi32ELi128ELi128ELi8ES3_EELb0ELb1ELb0ELb0ELb0ELb0ELb1EEEvNS_16Flash_bwd_paramsE,"",@"SHT_CUDA_INFO"
	.sectionflags	@""
	.align	4


	//----- nvinfo : EIATTR_CUDA_API_VERSION
	.align		4
        /*0000*/ 	.byte	0x04, 0x37
        /*0002*/ 	.short	(.L_394 - .L_393)
.L_393:
        /*0004*/ 	.word	0x00000082


	//----- nvinfo : EIATTR_KPARAM_INFO
	.align		4
.L_394:
        /*0008*/ 	.byte	0x04, 0x17
        /*000a*/ 	.short	(.L_396 - .L_395)
.L_395:
        /*000c*/ 	.word	0x00000000
        /*0010*/ 	.short	0x0000
        /*0012*/ 	.short	0x0000
        /*0014*/ 	.byte	0x00, 0xf0, 0x01, 0x0a


	//----- nvinfo : EIATTR_SPARSE_MMA_MASK
	.align		4
.L_396:
        /*0018*/ 	.byte	0x03, 0x50
        /*001a*/ 	.short	0x0000


	//----- nvinfo : EIATTR_MAXREG_COUNT
	.align		4
        /*001c*/ 	.byte	0x03, 0x1b
        /*001e*/ 	.short	0x00ff


	//----- nvinfo : EIATTR_NUM_BARRIERS
	.align		4
        /*0020*/ 	.byte	0x02, 0x4c
        /*0022*/ 	.byte	0x01
	.zero		1


	//----- nvinfo : EIATTR_ANNOTATIONS
	.align		4
        /*0024*/ 	.byte	0x04, 0x55
        /*0026*/ 	.short	(.L_398 - .L_397)


	//   ....[0]....
.L_397:
        /* <DEDUP_REMOVED lines=31> */


	//----- nvinfo : EIATTR_MERCURY_ISA_VERSION
	.align		4
.L_398:
        /*0200*/ 	.byte	0x03, 0x5f
        /*0202*/ 	.short	0x0101


	//----- nvinfo : EIATTR_VRC_CTA_INIT_COUNT
	.align		4
        /*0204*/ 	.byte	0x02, 0x4a
	.zero		1
	.zero		1


	//----- nvinfo : EIATTR_EXIT_INSTR_OFFSETS
	.align		4
        /*0208*/ 	.byte	0x04, 0x1c
        /*020a*/ 	.short	(.L_400 - .L_399)


	//   ....[0]....
.L_399:
        /*020c*/ 	.word	0x00000090


	//   ....[1]....
        /*0210*/ 	.word	0x00009630


	//----- nvinfo : EIATTR_CRS_STACK_SIZE
	.align		4
.L_400:
        /*0214*/ 	.byte	0x04, 0x1e
        /*0216*/ 	.short	(.L_402 - .L_401)
.L_401:
        /*0218*/ 	.word	0x00000000


	//----- nvinfo : EIATTR_CBANK_PARAM_SIZE
	.align		4
.L_402:
        /*021c*/ 	.byte	0x03, 0x19
        /*021e*/ 	.short	0x0280


	//----- nvinfo : EIATTR_PARAM_CBANK
	.align		4
        /*0220*/ 	.byte	0x04, 0x0a
        /*0222*/ 	.short	(.L_404 - .L_403)
	.align		4
.L_403:
        /*0224*/ 	.word	index@(.nv.constant0._ZN5flash44flash_bwd_dq_dk_dv_loop_seqk_parallel_kernelI23Flash_bwd_kernel_traitsILi32ELi128ELi128ELi8ELi4ELi4ELi4ELb0ELb0EN7cutlass6half_tE19Flash_kernel_traitsILi32ELi128ELi128ELi8ES3_EELb0ELb1ELb0ELb0ELb0ELb0ELb1EEEvNS_16Flash_bwd_paramsE)
        /*0228*/ 	.short	0x0380
        /*022a*/ 	.short	0x0280


	//----- nvinfo : EIATTR_SW_WAR
	.align		4
.L_404:
        /*022c*/ 	.byte	0x04, 0x36
        /*022e*/ 	.short	(.L_406 - .L_405)
.L_405:
        /*0230*/ 	.word	0x00000008
.L_406:


//--------------------- .nv.info._ZN5flash44flash_bwd_dq_dk_dv_loop_seqk_parallel_kernelI23Flash_bwd_kernel_traitsILi32ELi128ELi128ELi8ELi4ELi4ELi4ELb0ELb0EN7cutlass6half_tE19Flash_kernel_traitsILi32ELi128ELi128ELi8ES3_EELb1ELb1ELb0ELb0ELb1ELb1ELb0EEEvNS_16Flash_bwd_paramsE --------------------------
	.section	.nv.info._ZN5flash44flash_bwd_dq_dk_dv_loop_seqk_parallel_kernelI23Flash_bwd_kernel_traitsILi32ELi128ELi128ELi8ELi4ELi4ELi4ELb0ELb0EN7cutlass6half_tE19Flash_kernel_traitsILi32ELi128ELi128ELi8ES3_EELb1ELb1ELb0ELb0ELb1ELb1ELb0EEEvNS_16Flash_bwd_paramsE,"",@"SHT_CUDA_INFO"
	.sectionflags	@""
	.align	4


	//----- nvinfo : EIATTR_CUDA_API_VERSION
	.align		4
        /*0000*/ 	.byte	0x04, 0x37
        /*0002*/ 	.short	(.L_408 - .L_407)
.L_407:
        /*0004*/ 	.word	0x00000082


	//----- nvinfo : EIATTR_KPARAM_INFO
	.align		4
.L_408:
        /*0008*/ 	.byte	0x04, 0x17
        /*000a*/ 	.short	(.L_410 - .L_409)
.L_409:
        /*000c*/ 	.word	0x00000000
        /*0010*/ 	.short	0x0000
        /*0012*/ 	.short	0x0000
        /*0014*/ 	.byte	0x00, 0xf0, 0x01, 0x0a


	//----- nvinfo : EIATTR_SPARSE_MMA_MASK
	.align		4
.L_410:
        /*0018*/ 	.byte	0x03, 0x50
        /*001a*/ 	.short	0x0000


	//----- nvinfo : EIATTR_MAXREG_COUNT
	.align		4
        /*001c*/ 	.byte	0x03, 0x1b
        /*001e*/ 	.short	0x00ff


	//----- nvinfo : EIATTR_NUM_BARRIERS
	.align		4
        /*0020*/ 	.byte	0x02, 0x4c
        /*0022*/ 	.byte	0x01
	.zero		1


	//----- nvinfo : EIATTR_MERCURY_ISA_VERSION
	.align		4
        /*0024*/ 	.byte	0x03, 0x5f
        /*0026*/ 	.short	0x0101


	//----- nvinfo : EIATTR_VRC_CTA_INIT_COUNT
	.align		4
        /*0028*/ 	.byte	0x02, 0x4a
	.zero		1
	.zero		1


	//----- nvinfo : EIATTR_EXIT_INSTR_OFFSETS
	.align		4
        /*002c*/ 	.byte	0x04, 0x1c
        /*002e*/ 	.short	(.L_412 - .L_411)


	//   ....[0]....
.L_411:
        /*0030*/ 	.word	0x00000080


	//   ....[1]....
        /*0034*/ 	.word	0x00007b80


	//----- nvinfo : EIATTR_CBANK_PARAM_SIZE
	.align		4
.L_412:
        /*0038*/ 	.byte	0x03, 0x19
        /*003a*/ 	.short	0x0280


	//----- nvinfo : EIATTR_PARAM_CBANK
	.align		4
        /*003c*/ 	.byte	0x04, 0x0a
        /*003e*/ 	.short	(.L_414 - .L_413)
	.align		4
.L_413:
        /*0040*/ 	.word	index@(.nv.constant0._ZN5flash44flash_bwd_dq_dk_dv_loop_seqk_parallel_kernelI23Flash_bwd_kernel_traitsILi32ELi128ELi128ELi8ELi4ELi4ELi4ELb0ELb0EN7cutlass6half_tE19Flash_kernel_traitsILi32ELi128ELi128ELi8ES3_EELb1ELb1ELb0ELb0ELb1ELb1ELb0EEEvNS_16Flash_bwd_paramsE)
        /*0044*/ 	.short	0x0380
        /*0046*/ 	.short	0x0280


	//----- nvinfo : EIATTR_SW_WAR
	.align		4
.L_414:
        /*0048*/ 	.byte	0x04, 0x36
        /*004a*/ 	.short	(.L_416 - .L_415)
.L_415:
        /*004c*/ 	.word	0x00000008
.L_416:


//--------------------- .nv.info._ZN5flash44flash_bwd_dq_dk_dv_loop_seqk_parallel_kernelI23Flash_bwd_kernel_traitsILi32ELi128ELi128ELi8ELi4ELi4ELi4ELb0ELb0EN7cutlass6half_tE19Flash_kernel_traitsILi32ELi128ELi128ELi8ES3_EELb0ELb1ELb0ELb0ELb1ELb1ELb1EEEvNS_16Flash_bwd_paramsE --------------------------
	.section	.nv.info._ZN5flash44flash_bwd_dq_dk_dv_loop_seqk_parallel_kernelI23Flash_bwd_kernel_traitsILi32ELi128ELi128ELi8ELi4ELi4ELi4ELb0ELb0EN7cutlass6half_tE19Flash_kernel_traitsILi32ELi128ELi128ELi8ES3_EELb0ELb1ELb0ELb0ELb1ELb1ELb1EEEvNS_16Flash_bwd_paramsE,"",@"SHT_CUDA_INFO"
	.sectionflags	@""
	.align	4


	//----- nvinfo : EIATTR_CUDA_API_VERSION
	.align		4
        /*0000*/ 	.byte	0x04, 0x37
        /*0002*/ 	.short	(.L_418 - .L_417)
.L_417:
        /*0004*/ 	.word	0x00000082


	//----- nvinfo : EIATTR_KPARAM_INFO
	.align		4
.L_418:
        /*0008*/ 	.byte	0x04, 0x17
        /*000a*/ 	.short	(.L_420 - .L_419)
.L_419:
        /*000c*/ 	.word	0x00000000
        /*0010*/ 	.short	0x0000
        /*0012*/ 	.short	0x0000
        /*0014*/ 	.byte	0x00, 0xf0, 0x01, 0x0a


	//----- nvinfo : EIATTR_SPARSE_MMA_MASK
	.align		4
.L_420:
        /*0018*/ 	.byte	0x03, 0x50
        /*001a*/ 	.short	0x0000


	//----- nvinfo : EIATTR_MAXREG_COUNT
	.align		4
        /*001c*/ 	.byte	0x03, 0x1b
        /*001e*/ 	.short	0x00ff


	//----- nvinfo : EIATTR_NUM_BARRIERS
	.align		4
        /*0020*/ 	.byte	0x02, 0x4c
        /*0022*/ 	.byte	0x01
	.zero		1


	//----- nvinfo : EIATTR_ANNOTATIONS
	.align		4
        /*0024*/ 	.byte	0x04, 0x55
        /*0026*/ 	.short	(.L_422 - .L_421)


	//   ....[0]....
.L_421:
        /* <DEDUP_REMOVED lines=33> */


	//----- nvinfo : EIATTR_MERCURY_ISA_VERSION
	.align		4
.L_422:
        /*0220*/ 	.byte	0x03, 0x5f
        /*0222*/ 	.short	0x0101


	//----- nvinfo : EIATTR_VRC_CTA_INIT_COUNT
	.align		4
        /*0224*/ 	.byte	0x02, 0x4a
	.zero		1
	.zero		1


	//----- nvinfo : EIATTR_EXIT_INSTR_OFFSETS
	.align		4
        /*0228*/ 	.byte	0x04, 0x1c
        /*022a*/ 	.short	(.L_424 - .L_423)


	//   ....[0]....
.L_423:
        /*022c*/ 	.word	0x00000090


	//   ....[1]....
        /*0230*/ 	.word	0x00007d60


	//----- nvinfo : EIATTR_CBANK_PARAM_SIZE
	.align		4
.L_424:
        /*0234*/ 	.byte	0x03, 0x19
        /*0236*/ 	.short	0x0280


	//----- nvinfo : EIATTR_PARAM_CBANK
	.align		4
        /*0238*/ 	.byte	0x04, 0x0a
        /*023a*/ 	.short	(.L_426 - .L_425)
	.align		4
.L_425:
        /*023c*/ 	.word	index@(.nv.constant0._ZN5flash44flash_bwd_dq_dk_dv_loop_seqk_parallel_kernelI23Flash_bwd_kernel_traitsILi32ELi128ELi128ELi8ELi4ELi4ELi4ELb0ELb0EN7cutlass6half_tE19Flash_kernel_traitsILi32ELi128ELi128ELi8ES3_EELb0ELb1ELb0ELb0ELb1ELb1ELb1EEEvNS_16Flash_bwd_paramsE)
        /*0240*/ 	.short	0x0380
        /*0242*/ 	.short	0x0280


	//----- nvinfo : EIATTR_SW_WAR
	.align		4
.L_426:
        /*0244*/ 	.byte	0x04, 0x36
        /*0246*/ 	.short	(.L_428 - .L_427)
.L_427:
        /*0248*/ 	.word	0x00000008
.L_428:


//--------------------- .nv.info._ZN5flash44flash_bwd_dq_dk_dv_loop_seqk_parallel_kernelI23Flash_bwd_kernel_traitsILi32ELi128ELi128ELi8ELi4ELi4ELi4ELb0ELb0EN7cutlass6half_tE19Flash_kernel_traitsILi32ELi128ELi128ELi8ES3_EELb1ELb1ELb0ELb0ELb0ELb1ELb0EEEvNS_16Flash_bwd_paramsE --------------------------
	.section	.nv.info._ZN5flash44flash_bwd_dq_dk_dv_loop_seqk_parallel_kernelI23Flash_bwd_kernel_traitsILi32ELi128ELi128ELi8ELi4ELi4ELi4ELb0ELb0EN7cutlass6half_tE19Flash_kernel_traitsILi32ELi128ELi128ELi8ES3_EELb1ELb1ELb0ELb0ELb0ELb1ELb0EEEvNS_16Flash_bwd_paramsE,"",@"SHT_CUDA_INFO"
	.sectionflags	@""
	.align	4


	//----- nvinfo : EIATTR_CUDA_API_VERSION
	.align		4
        /*0000*/ 	.byte	0x04, 0x37
        /*0002*/ 	.short	(.L_430 - .L_429)
.L_429:
        /*0004*/ 	.word	0x00000082


	//----- nvinfo : EIATTR_KPARAM_INFO
	.align		4
.L_430:
        /*0008*/ 	.byte	0x04, 0x17
        /*000a*/ 	.short	(.L_432 - .L_431)
.L_431:
        /*000c*/ 	.word	0x00000000
        /*0010*/ 	.short	0x0000
        /*0012*/ 	.short	0x0000
        /*0014*/ 	.byte	0x00, 0xf0, 0x01, 0x0a


	//----- nvinfo : EIATTR_SPARSE_MMA_MASK
	.align		4
.L_432:
        /*0018*/ 	.byte	0x03, 0x50
        /*001a*/ 	.short	0x0000


	//----- nvinfo : EIATTR_MAXREG_COUNT
	.align		4
        /*001c*/ 	.byte	0x03, 0x1b
        /*001e*/ 	.short	0x00ff


	//----- nvinfo : EIATTR_NUM_BARRIERS
	.align		4
        /*0020*/ 	.byte	0x02, 0x4c
        /*0022*/ 	.byte	0x01
	.zero		1


	//----- nvinfo : EIATTR_MERCURY_ISA_VERSION
	.align		4
        /*0024*/ 	.byte	0x03, 0x5f
        /*0026*/ 	.short	0x0101


	//----- nvinfo : EIATTR_VRC_CTA_INIT_COUNT
	.align		4
        /*0028*/ 	.byte	0x02, 0x4a
	.zero		1
	.zero		1


	//----- nvinfo : EIATTR_EXIT_INSTR_OFFSETS
	.align		4
        /*002c*/ 	.byte	0x04, 0x1c
        /*002e*/ 	.short	(.L_434 - .L_433)


	//   ....[0]....
.L_433:
        /*0030*/ 	.word	0x00000080


	//   ....[1]....
        /*0034*/ 	.word	0x00008b90


	//----- nvinfo : EIATTR_CRS_STACK_SIZE
	.align		4
.L_434:
        /*0038*/ 	.byte	0x04, 0x1e
        /*003a*/ 	.short	(.L_436 - .L_435)
.L_435:
        /*003c*/ 	.word	0x00000000


	//----- nvinfo : EIATTR_CBANK_PARAM_SIZE
	.align		4
.L_436:
        /*0040*/ 	.byte	0x03, 0x19
        /*0042*/ 	.short	0x0280


	//----- nvinfo : EIATTR_PARAM_CBANK
	.align		4
        /*0044*/ 	.byte	0x04, 0x0a
        /*0046*/ 	.short	(.L_438 - .L_437)
	.align		4
.L_437:
        /*0048*/ 	.word	index@(.nv.constant0._ZN5flash44flash_bwd_dq_dk_dv_loop_seqk_parallel_kernelI23Flash_bwd_kernel_traitsILi32ELi128ELi128ELi8ELi4ELi4ELi4ELb0ELb0EN7cutlass6half_tE19Flash_kernel_traitsILi32ELi128ELi128ELi8ES3_EELb1ELb1ELb0ELb0ELb0ELb1ELb0EEEvNS_16Flash_bwd_paramsE)
        /*004c*/ 	.short	0x0380
        /*004e*/ 	.short	0x0280


	//----- nvinfo : EIATTR_SW_WAR
	.align		4
.L_438:
        /*0050*/ 	.byte	0x04, 0x36
        /*0052*/ 	.short	(.L_440 - .L_439)
.L_439:
        /*0054*/ 	.word	0x00000008
.L_440:


//--------------------- .nv.info._ZN5flash44flash_bwd_dq_dk_dv_loop_seqk_parallel_kernelI23Flash_bwd_kernel_traitsILi32ELi128ELi128ELi8ELi4ELi4ELi4ELb0ELb0EN7cutlass6half_tE19Flash_kernel_traitsILi32ELi128ELi128ELi8ES3_EELb0ELb1ELb0ELb0ELb0ELb1ELb1EEEvNS_16Flash_bwd_paramsE --------------------------
	.section	.nv.info._ZN5flash44flash_bwd_dq_dk_dv_loop_seqk_parallel_kernelI23Flash_bwd_kernel_traitsILi32ELi128ELi128ELi8ELi4ELi4ELi4ELb0ELb0EN7cutlass6half_tE19Flash_kernel_traitsILi32ELi128ELi128ELi8ES3_EELb0ELb1ELb0ELb0ELb0ELb1ELb1EEEvNS_16Flash_bwd_paramsE,"",@"SHT_CUDA_INFO"
	.sectionflags	@""
	.align	4


	//----- nvinfo : EIATTR_CUDA_API_VERSION
	.align		4
        /*0000*/ 	.byte	0x04, 0x37
        /*0002*/ 	.short	(.L_442 - .L_441)
.L_441:
        /*0004*/ 	.word	0x00000082


	//----- nvinfo : EIATTR_KPARAM_INFO
	.align		4
.L_442:
        /*0008*/ 	.byte	0x04, 0x17
        /*000a*/ 	.short	(.L_444 - .L_443)
.L_443:
        /*000c*/ 	.word	0x00000000
        /*0010*/ 	.short	0x0000
        /*0012*/ 	.short	0x0000
        /*0014*/ 	.byte	0x00, 0xf0, 0x01, 0x0a


	//----- nvinfo : EIATTR_SPARSE_MMA_MASK
	.align		4
.L_444:
        /*0018*/ 	.byte	0x03, 0x50
        /*001a*/ 	.short	0x0000


	//----- nvinfo : EIATTR_MAXREG_COUNT
	.align		4
        /*001c*/ 	.byte	0x03, 0x1b
        /*001e*/ 	.short	0x00ff


	//----- nvinfo : EIATTR_NUM_BARRIERS
	.align		4
        /*0020*/ 	.byte	0x02, 0x4c
        /*0022*/ 	.byte	0x01
	.zero		1


	//----- nvinfo : EIATTR_ANNOTATIONS
	.align		4
        /*0024*/ 	.byte	0x04, 0x55
        /*0026*/ 	.short	(.L_446 - .L_445)


	//   ....[0]....
.L_445:
        /* <DEDUP_REMOVED lines=30> */


	//----- nvinfo : EIATTR_MERCURY_ISA_VERSION
	.align		4
.L_446:
        /*01f0*/ 	.byte	0x03, 0x5f
        /*01f2*/ 	.short	0x0101


	//----- nvinfo : EIATTR_VRC_CTA_INIT_COUNT
	.align		4
        /*01f4*/ 	.byte	0x02, 0x4a
	.zero		1
	.zero		1


	//----- nvinfo : EIATTR_EXIT_INSTR_OFFSETS
	.align		4
        /*01f8*/ 	.byte	0x04, 0x1c
        /*01fa*/ 	.short	(.L_448 - .L_447)


	//   ....[0]....
.L_447:
        /*01fc*/ 	.word	0x00000090


	//   ....[1]....
        /*0200*/ 	.word	0x00009040


	//----- nvinfo : EIATTR_CRS_STACK_SIZE
	.align		4
.L_448:
        /*0204*/ 	.byte	0x04, 0x1e
        /*0206*/ 	.short	(.L_450 - .L_449)
.L_449:
        /*0208*/ 	.word	0x00000000


	//----- nvinfo : EIATTR_CBANK_PARAM_SIZE
	.align		4
.L_450:
        /*020c*/ 	.byte	0x03, 0x19
        /*020e*/ 	.short	0x0280


	//----- nvinfo : EIATTR_PARAM_CBANK
	.align		4
        /*0210*/ 	.byte	0x04, 0x0a
        /*0212*/ 	.short	(.L_452 - .L_451)
	.align		4
.L_451:
        /*0214*/ 	.word	index@(.nv.constant0._ZN5flash44flash_bwd_dq_dk_dv_loop_seqk_parallel_kernelI23Flash_bwd_kernel_traitsILi32ELi128ELi128ELi8ELi4ELi4ELi4ELb0ELb0EN7cutlass6half_tE19Flash_kernel_traitsILi32ELi128ELi128ELi8ES3_EELb0ELb1ELb0ELb0ELb0ELb1ELb1EEEvNS_16Flash_bwd_paramsE)
        /*0218*/ 	.short	0x0380
        /*021a*/ 	.short	0x0280


	//----- nvinfo : EIATTR_SW_WAR
	.align		4
.L_452:
        /*021c*/ 	.byte	0x04, 0x36
        /*021e*/ 	.short	(.L_454 - .L_453)
.L_453:
        /*0220*/ 	.word	0x00000008
.L_454:


//--------------------- .nv.info._ZN5flash44flash_bwd_dq_dk_dv_loop_seqk_parallel_kernelI23Flash_bwd_kernel_traitsILi32ELi128ELi128ELi8ELi4ELi4ELi4ELb0ELb0EN7cutlass6half_tE19Flash_kernel_traitsILi32ELi128ELi128ELi8ES3_EELb1ELb1ELb0ELb1ELb0ELb0ELb0EEEvNS_16Flash_bwd_paramsE --------------------------
	.section	.nv.info._ZN5flash44flash_bwd_dq_dk_dv_loop_seqk_parallel_kernelI23Flash_bwd_kernel_traitsILi32ELi128ELi128ELi8ELi4ELi4ELi4ELb0ELb0EN7cutlass6half_tE19Flash_kernel_traitsILi32ELi128ELi128ELi8ES3_EELb1ELb1ELb0ELb1ELb0ELb0ELb0EEEvNS_16Flash_bwd_paramsE,"",@"SHT_CUDA_INFO"
	.sectionflags	@""
	.align	4


	//----- nvinfo : EIATTR_CUDA_API_VERSION
	.align		4
        /*0000*/ 	.byte	0x04, 0x37
        /*0002*/ 	.short	(.L_456 - .L_455)
.L_455:
        /*0004*/ 	.word	0x00000082


	//----- nvinfo : EIATTR_KPARAM_INFO
	.align		4
.L_456:
        /*0008*/ 	.byte	0x04, 0x17
        /*000a*/ 	.short	(.L_458 - .L_457)
.L_457:
        /*000c*/ 	.word	0x00000000
        /*0010*/ 	.short	0x0000
        /*0012*/ 	.short	0x0000
        /*0014*/ 	.byte	0x00, 0xf0, 0x01, 0x0a


	//----- nvinfo : EIATTR_SPARSE_MMA_MASK
	.align		4
.L_458:
        /*0018*/ 	.byte	0x03, 0x50
        /*001a*/ 	.short	0x0000


	//----- nvinfo : EIATTR_MAXREG_COUNT
	.align		4
        /*001c*/ 	.byte	0x03, 0x1b
        /*001e*/ 	.short	0x00ff


	//----- nvinfo : EIATTR_NUM_BARRIERS
	.align		4
        /*0020*/ 	.byte	0x02, 0x4c
        /*0022*/ 	.byte	0x01
	.zero		1


	//----- nvinfo : EIATTR_MERCURY_ISA_VERSION
	.align		4
        /*0024*/ 	.byte	0x03, 0x5f
        /*0026*/ 	.short	0x0101


	//----- nvinfo : EIATTR_VRC_CTA_INIT_COUNT
	.align		4
        /*0028*/ 	.byte	0x02, 0x4a
	.zero		1
	.zero		1


	//----- nvinfo : EIATTR_EXIT_INSTR_OFFSETS
	.align		4
        /*002c*/ 	.byte	0x04, 0x1c
        /*002e*/ 	.short	(.L_460 - .L_459)


	//   ....[0]....
.L_459:
        /*0030*/ 	.word	0x00000080


	//   ....[1]....
        /*0034*/ 	.word	0x00009ce0


	//----- nvinfo : EIATTR_CRS_STACK_SIZE
	.align		4
.L_460:
        /*0038*/ 	.byte	0x04, 0x1e
        /*003a*/ 	.short	(.L_462 - .L_461)
.L_461:
        /*003c*/ 	.word	0x00000000


	//----- nvinfo : EIATTR_CBANK_PARAM_SIZE
	.align		4
.L_462:
        /*0040*/ 	.byte	0x03, 0x19
        /*0042*/ 	.short	0x0280


	//----- nvinfo : EIATTR_PARAM_CBANK
	.align		4
        /*0044*/ 	.byte	0x04, 0x0a
        /*0046*/ 	.short	(.L_464 - .L_463)
	.align		4
.L_463:
        /*0048*/ 	.word	index@(.nv.constant0._ZN5flash44flash_bwd_dq_dk_dv_loop_seqk_parallel_kernelI23Flash_bwd_kernel_traitsILi32ELi128ELi128ELi8ELi4ELi4ELi4ELb0ELb0EN7cutlass6half_tE19Flash_kernel_traitsILi32ELi128ELi128ELi8ES3_EELb1ELb1ELb0ELb1ELb0ELb0ELb0EEEvNS_16Flash_bwd_paramsE)
        /*004c*/ 	.short	0x0380
        /*004e*/ 	.short	0x0280


	//----- nvinfo : EIATTR_SW_WAR
	.align		4
.L_464:
        /*0050*/ 	.byte	0x04, 0x36
        /*0052*/ 	.short	(.L_466 - .L_465)
.L_465:
        /*0054*/ 	.word	0x00000008
.L_466:


//--------------------- .nv.info._ZN5flash44flash_bwd_dq_dk_dv_loop_seqk_parallel_kernelI23Flash_bwd_kernel_traitsILi32ELi128ELi128ELi8ELi4ELi4ELi4ELb0ELb0EN7cutlass6half_tE19Flash_kernel_traitsILi32ELi128ELi128ELi8ES3_EELb0ELb1ELb0ELb1ELb0ELb0ELb1EEEvNS_16Flash_bwd_paramsE --------------------------
	.section	.nv.info._ZN5flash44flash_bwd_dq_dk_dv_loop_seqk_parallel_kernelI23Flash_bwd_kernel_traitsILi32ELi128ELi128ELi8ELi4ELi4ELi4ELb0ELb0EN7cutlass6half_tE19Flash_kernel_traitsILi32ELi128ELi128ELi8ES3_EELb0ELb1ELb0ELb1ELb0ELb0ELb1EEEvNS_16Flash_bwd_paramsE,"",@"SHT_CUDA_INFO"
	.sectionflags	@""
	.align	4


	//----- nvinfo : EIATTR_CUDA_API_VERSION
	.align		4
        /*0000*/ 	.byte	0x04, 0x37
        /*0002*/ 	.short	(.L_468 - .L_467)
.L_467:
        /*0004*/ 	.word	0x00000082


	//----- nvinfo : EIATTR_KPARAM_INFO
	.align		4
.L_468:
        /*0008*/ 	.byte	0x04, 0x17
        /*000a*/ 	.short	(.L_470 - .L_469)
.L_469:
        /*000c*/ 	.word	0x00000000
        /*0010*/ 	.short	0x0000
        /*0012*/ 	.short	0x0000
        /*0014*/ 	.byte	0x00, 0xf0, 0x01, 0x0a


	//----- nvinfo : EIATTR_SPARSE_MMA_MASK
	.align		4
.L_470:
        /*0018*/ 	.byte	0x03, 0x50
        /*001a*/ 	.short	0x0000


	//----- nvinfo : EIATTR_MAXREG_COUNT
	.align		4
        /*001c*/ 	.byte	0x03, 0x1b
        /*001e*/ 	.short	0x00ff


	//----- nvinfo : EIATTR_NUM_BARRIERS
	.align		4
        /*0020*/ 	.byte	0x02, 0x4c
        /*0022*/ 	.byte	0x01
	.zero		1


	//----- nvinfo : EIATTR_ANNOTATIONS
	.align		4
        /*0024*/ 	.byte	0x04, 0x55
        /*0026*/ 	.short	(.L_472 - .L_471)


	//   ....[0]....
.L_471:
        /* <DEDUP_REMOVED lines=49> */


	//----- nvinfo : EIATTR_MERCURY_ISA_VERSION
	.align		4
.L_472:
        /*0320*/ 	.byte	0x03, 0x5f
        /*0322*/ 	.short	0x0101


	//----- nvinfo : EIATTR_VRC_CTA_INIT_COUNT
	.align		4
        /*0324*/ 	.byte	0x02, 0x4a
	.zero		1
	.zero		1


	//----- nvinfo : EIATTR_EXIT_INSTR_OFFSETS
	.align		4
        /*0328*/ 	.byte	0x04, 0x1c
        /*032a*/ 	.short	(.L_474 - .L_473)


	//   ....[0]....
.L_473:
        /*032c*/ 	.word	0x00000090


	//   ....[1]....
        /*0330*/ 	.word	0x00009c70


	//----- nvinfo : EIATTR_CRS_STACK_SIZE
	.align		4
.L_474:
        /*0334*/ 	.byte	0x04, 0x1e
        /*0336*/ 	.short	(.L_476 - .L_475)
.L_475:
        /*0338*/ 	.word	0x00000000


	//----- nvinfo : EIATTR_CBANK_PARAM_SIZE
	.align		4
.L_476:
        /*033c*/ 	.byte	0x03, 0x19
        /*033e*/ 	.short	0x0280


	//----- nvinfo : EIATTR_PARAM_CBANK
	.align		4
        /*0340*/ 	.byte	0x04, 0x0a
        /*0342*/ 	.short	(.L_478 - .L_477)
	.align		4
.L_477:
        /*0344*/ 	.word	index@(.nv.constant0._ZN5flash44flash_bwd_dq_dk_dv_loop_seqk_parallel_kernelI23Flash_bwd_kernel_traitsILi32ELi128ELi128ELi8ELi4ELi4ELi4ELb0ELb0EN7cutlass6half_tE19Flash_kernel_traitsILi32ELi128ELi128ELi8ES3_EELb0ELb1ELb0ELb1ELb0ELb0ELb1EEEvNS_16Flash_bwd_paramsE)
        /*0348*/ 	.short	0x0380
        /*034a*/ 	.short	0x0280


	//----- nvinfo : EIATTR_SW_WAR
	.align		4
.L_478:
        /*034c*/ 	.byte	0x04, 0x36
        /*034e*/ 	.short	(.L_480 - .L_479)
.L_479:
        /*0350*/ 	.word	0x00000008
.L_480:


//--------------------- .nv.info._ZN5flash25flash_bwd_dot_do_o_kernelILb0E23Flash_bwd_kernel_traitsILi32ELi128ELi128ELi8ELi4ELi4ELi4ELb0ELb0EN7cutlass6half_tE19Flash_kernel_traitsILi32ELi128ELi128ELi8ES3_EEEEvNS_16Flash_bwd_paramsE --------------------------
	.section	.nv.info._ZN5flash25flash_bwd_dot_do_o_kernelILb0E23Flash_bwd_kernel_traitsILi32ELi128ELi128ELi8ELi4ELi4ELi4ELb0ELb0EN7cutlass6half_tE19Flash_kernel_traitsILi32ELi128ELi128ELi8ES3_EEEEvNS_16Flash_bwd_paramsE,"",@"SHT_CUDA_INFO"
	.sectionflags	@""
	.align	4


	//----- nvinfo : EIATTR_CUDA_API_VERSION
	.align		4
        /*0000*/ 	.byte	0x04, 0x37
        /*0002*/ 	.short	(.L_482 - .L_481)
.L_481:
        /*0004*/ 	.word	0x00000082


	//----- nvinfo : EIATTR_KPARAM_INFO
	.align		4
.L_482:
        /*0008*/ 	.byte	0x04, 0x17
        /*000a*/ 	.short	(.L_484 - .L_483)
.L_483:
        /*000c*/ 	.word	0x00000000
        /*0010*/ 	.short	0x0000
        /*0012*/ 	.short	0x0000
        /*0014*/ 	.byte	0x00, 0xf0, 0x01, 0x0a


	//----- nvinfo : EIATTR_SPARSE_MMA_MASK
	.align		4
.L_484:
        /*0018*/ 	.byte	0x03, 0x50
        /*001a*/ 	.short	0x0000


	//----- nvinfo : EIATTR_MAXREG_COUNT
	.align		4
        /*001c*/ 	.byte	0x03, 0x1b
        /*001e*/ 	.short	0x00ff


	//----- nvinfo : EIATTR_MERCURY_ISA_VERSION
	.align		4
        /*0020*/ 	.byte	0x03, 0x5f
        /*0022*/ 	.short	0x0101


	//----- nvinfo : EIATTR_COOP_GROUP_MASK_REGIDS
	.align		4
        /*0024*/ 	.byte	0x04, 0x29
        /*0026*/ 	.short	(.L_486 - .L_485)


	//   ....[0]....
.L_485:
        /*0028*/ 	.word	0xffffffff


	//   ....[1]....
        /*002c*/ 	.word	0xffffffff


	//   ....[2]....
        /*0030*/ 	.word	0xffffffff


	//   ....[3]....
        /*0034*/ 	.word	0xffffffff


	//----- nvinfo : EIATTR_COOP_GROUP_INSTR_OFFSETS
	.align		4
.L_486:
        /*0038*/ 	.byte	0x04, 0x28
        /*003a*/ 	.short	(.L_488 - .L_487)


	//   ....[0]....
.L_487:
        /*003c*/ 	.word	0x00000b00


	//   ....[1]....
        /*0040*/ 	.word	0x00000b10


	//   ....[2]....
        /*0044*/ 	.word	0x00000b50


	//   ....[3]....
        /*0048*/ 	.word	0x00000b60


	//----- nvinfo : EIATTR_VRC_CTA_INIT_COUNT
	.align		4
.L_488:
        /*004c*/ 	.byte	0x02, 0x4a
	.zero		1
	.zero		1


	//----- nvinfo : EIATTR_EXIT_INSTR_OFFSETS
	.align		4
        /*0050*/ 	.byte	0x04, 0x1c
        /*0052*/ 	.short	(.L_490 - .L_489)


	//   ....[0]....
.L_489:
        /*0054*/ 	.word	0x00000120


	//   ....[1]....
        /*0058*/ 	.word	0x00000c30


	//   ....[2]....
        /*005c*/ 	.word	0x00000c50


	//----- nvinfo : EIATTR_CBANK_PARAM_SIZE
	.align		4
.L_490:
        /*0060*/ 	.byte	0x03, 0x19
        /*0062*/ 	.short	0x0280


	//----- nvinfo : EIATTR_PARAM_CBANK
	.align		4
        /*0064*/ 	.byte	0x04, 0x0a
        /*0066*/ 	.short	(.L_492 - .L_491)
	.align		4
.L_491:
        /*0068*/ 	.word	index@(.nv.constant0._ZN5flash25flash_bwd_dot_do_o_kernelILb0E23Flash_bwd_kernel_traitsILi32ELi128ELi128ELi8ELi4ELi4ELi4ELb0ELb0EN7cutlass6half_tE19Flash_kernel_traitsILi32ELi128ELi128ELi8ES3_EEEEvNS_16Flash_bwd_paramsE)
        /*006c*/ 	.short	0x0380
        /*006e*/ 	.short	0x0280


	//----- nvinfo : EIATTR_SW_WAR
	.align		4
.L_492:
        /*0070*/ 	.byte	0x04, 0x36
        /*0072*/ 	.short	(.L_494 - .L_493)
.L_493:
        /*0074*/ 	.word	0x00000008
.L_494:


//--------------------- .nv.info._ZN5flash25flash_bwd_dot_do_o_kernelILb1E23Flash_bwd_kernel_traitsILi32ELi128ELi128ELi8ELi4ELi4ELi4ELb0ELb0EN7cutlass6half_tE19Flash_kernel_traitsILi32ELi128ELi128ELi8ES3_EEEEvNS_16Flash_bwd_paramsE --------------------------
	.section	.nv.info._ZN5flash25flash_bwd_dot_do_o_kernelILb1E23Flash_bwd_kernel_traitsILi32ELi128ELi128ELi8ELi4ELi4ELi4ELb0ELb0EN7cutlass6half_tE19Flash_kernel_traitsILi32ELi128ELi128ELi8ES3_EEEEvNS_16Flash_bwd_paramsE,"",@"SHT_CUDA_INFO"
	.sectionflags	@""
	.align	4


	//----- nvinfo : EIATTR_CUDA_API_VERSION
	.align		4
        /*0000*/ 	.byte	0x04, 0x37
        /*0002*/ 	.short	(.L_496 - .L_495)
.L_495:
        /*0004*/ 	.word	0x00000082


	//----- nvinfo : EIATTR_KPARAM_INFO
	.align		4
.L_496:
        /*0008*/ 	.byte	0x04, 0x17
        /*000a*/ 	.short	(.L_498 - .L_497)
.L_497:
        /*000c*/ 	.word	0x00000000
        /*0010*/ 	.short	0x0000
        /*0012*/ 	.short	0x0000
        /*0014*/ 	.byte	0x00, 0xf0, 0x01, 0x0a


	//----- nvinfo : EIATTR_SPARSE_MMA_MASK
	.align		4
.L_498:
        /*0018*/ 	.byte	0x03, 0x50
        /*001a*/ 	.short	0x0000


	//----- nvinfo : EIATTR_MAXREG_COUNT
	.align		4
        /*001c*/ 	.byte	0x03, 0x1b
        /*001e*/ 	.short	0x00ff


	//----- nvinfo : EIATTR_MERCURY_ISA_VERSION
	.align		4
        /*0020*/ 	.byte	0x03, 0x5f
        /*0022*/ 	.short	0x0101


	//----- nvinfo : EIATTR_COOP_GROUP_MASK_REGIDS
	.align		4
        /*0024*/ 	.byte	0x04, 0x29
        /*0026*/ 	.short	(.L_500 - .L_499)


	//   ....[0]....
.L_499:
        /*0028*/ 	.word	0xffffffff


	//   ....[1]....
        /*002c*/ 	.word	0xffffffff


	//   ....[2]....
        /*0030*/ 	.word	0xffffffff


	//   ....[3]....
        /*0034*/ 	.word	0xffffffff


	//----- nvinfo : EIATTR_COOP_GROUP_INSTR_OFFSETS
	.align		4
.L_500:
        /*0038*/ 	.byte	0x04, 0x28
        /*003a*/ 	.short	(.L_502 - .L_501)


	//   ....[0]....
.L_501:
        /*003c*/ 	.word	0x00000cb0


	//   ....[1]....
        /*0040*/ 	.word	0x00000cc0


	//   ....[2]....
        /*0044*/ 	.word	0x00000d80


	//   ....[3]....
        /*0048*/ 	.word	0x00000d90


	//----- nvinfo : EIATTR_VRC_CTA_INIT_COUNT
	.align		4
.L_502:
        /*004c*/ 	.byte	0x02, 0x4a
	.zero		1
	.zero		1


	//----- nvinfo : EIATTR_EXIT_INSTR_OFFSETS
	.align		4
        /*0050*/ 	.byte	0x04, 0x1c
        /*0052*/ 	.short	(.L_504 - .L_503)


	//   ....[0]....
.L_503:
        /*0054*/ 	.word	0x00000120


	//   ....[1]....
        /*0058*/ 	.word	0x00000f50


	//----- nvinfo : EIATTR_CBANK_PARAM_SIZE
	.align		4
.L_504:
        /*005c*/ 	.byte	0x03, 0x19
        /*005e*/ 	.short	0x0280


	//----- nvinfo : EIATTR_PARAM_CBANK
	.align		4
        /*0060*/ 	.byte	0x04, 0x0a
        /*0062*/ 	.short	(.L_506 - .L_505)
	.align		4
.L_505:
        /*0064*/ 	.word	index@(.nv.constant0._ZN5flash25flash_bwd_dot_do_o_kernelILb1E23Flash_bwd_kernel_traitsILi32ELi128ELi128ELi8ELi4ELi4ELi4ELb0ELb0EN7cutlass6half_tE19Flash_kernel_traitsILi32ELi128ELi128ELi8ES3_EEEEvNS_16Flash_bwd_paramsE)
        /*0068*/ 	.short	0x0380
        /*006a*/ 	.short	0x0280


	//----- nvinfo : EIATTR_SW_WAR
	.align		4
.L_506:
        /*006c*/ 	.byte	0x04, 0x36
        /*006e*/ 	.short	(.L_508 - .L_507)
.L_507:
        /*0070*/ 	.word	0x00000008
.L_508:


//--------------------- .nv.callgraph             --------------------------
	.section	.nv.callgraph,"",@"SHT_CUDA_CALLGRAPH"
	.align	4
	.sectionentsize	8
	.align		4
        /*0000*/ 	.word	0x00000000
	.align		4
        /*0004*/ 	.word	0xffffffff
	.align		4
        /*0008*/ 	.word	0x00000000
	.align		4
        /*000c*/ 	.word	0xfffffffe
	.align		4
        /*0010*/ 	.word	0x00000000
	.align		4
        /*0014*/ 	.word	0xfffffffd
	.align		4
        /*0018*/ 	.word	0x00000000
	.align		4
        /*001c*/ 	.word	0xfffffffc


//--------------------- .nv.constant4             --------------------------
	.section	.nv.constant4,"a",@progbits
	.align	8
	.align		8
.nv.constant4:
        /*0000*/ 	.dword	_ZN72_INTERNAL_e66dc272_36_flash_bwd_hdim32_fp16_causal_sm80_cu_21e1f8cb_28974cuda3std3__45__cpo5beginE
	.align		8
        /*0008*/ 	.dword	_ZN72_INTERNAL_e66dc272_36_flash_bwd_hdim32_fp16_causal_sm80_cu_21e1f8cb_28974cuda3std3__45__cpo3endE
	.align		8
        /*0010*/ 	.dword	_ZN72_INTERNAL_e66dc272_36_flash_bwd_hdim32_fp16_causal_sm80_cu_21e1f8cb_28974cuda3std3__45__cpo6cbeginE
	.align		8
        /*0018*/ 	.dword	_ZN72_INTERNAL_e66dc272_36_flash_bwd_hdim32_fp16_causal_sm80_cu_21e1f8cb_28974cuda3std3__45__cpo4cendE
	.align		8
        /*0020*/ 	.dword	_ZN72_INTERNAL_e66dc272_36_flash_bwd_hdim32_fp16_causal_sm80_cu_21e1f8cb_28974cuda3std3__474_GLOBAL__N__e66dc272_36_flash_bwd_hdim32_fp16_causal_sm80_cu_21e1f8cb_28976ignoreE
	.align		8
        /*0028*/ 	.dword	_ZN72_INTERNAL_e66dc272_36_flash_bwd_hdim32_fp16_causal_sm80_cu_21e1f8cb_28974cuda3std3__419piecewise_constructE
	.align		8
        /*0030*/ 	.dword	_ZN72_INTERNAL_e66dc272_36_flash_bwd_hdim32_fp16_causal_sm80_cu_21e1f8cb_28974cuda3std3__48in_placeE
	.align		8
        /*0038*/ 	.dword	_ZN72_INTERNAL_e66dc272_36_flash_bwd_hdim32_fp16_causal_sm80_cu_21e1f8cb_28974cuda3std6ranges3__45__cpo4swapE
	.align		8
        /*0040*/ 	.dword	_ZN72_INTERNAL_e66dc272_36_flash_bwd_hdim32_fp16_causal_sm80_cu_21e1f8cb_28974cuda3std6ranges3__45__cpo9iter_moveE
	.align		8
        /*0048*/ 	.dword	_ZN72_INTERNAL_e66dc272_36_flash_bwd_hdim32_fp16_causal_sm80_cu_21e1f8cb_28974cute7productE
	.align		8
        /*0050*/ 	.dword	_ZN72_INTERNAL_e66dc272_36_flash_bwd_hdim32_fp16_causal_sm80_cu_21e1f8cb_28974cute1_E


//--------------------- .text._ZN5flash44flash_bwd_dq_dk_dv_loop_seqk_parallel_kernelI23Flash_bwd_kernel_traitsILi32ELi128ELi128ELi8ELi4ELi4ELi4ELb1ELb0EN7cutlass6half_tE19Flash_kernel_traitsILi32ELi128ELi128ELi8ES3_EELb0ELb1ELb0ELb0ELb0ELb0ELb0EEEvNS_16Flash_bwd_paramsE --------------------------
	.section	.text._ZN5flash44flash_bwd_dq_dk_dv_loop_seqk_parallel_kernelI23Flash_bwd_kernel_traitsILi32ELi128ELi128ELi8ELi4ELi4ELi4ELb1ELb0EN7cutlass6half_tE19Flash_kernel_traitsILi32ELi128ELi128ELi8ES3_EELb0ELb1ELb0ELb0ELb0ELb0ELb0EEEvNS_16Flash_bwd_paramsE,"ax",@progbits
	.align	128
        .global         _ZN5flash44flash_bwd_dq_dk_dv_loop_seqk_parallel_kernelI23Flash_bwd_kernel_traitsILi32ELi128ELi128ELi8ELi4ELi4ELi4ELb1ELb0EN7cutlass6half_tE19Flash_kernel_traitsILi32ELi128ELi128ELi8ES3_EELb0ELb1ELb0ELb0ELb0ELb0ELb0EEEvNS_16Flash_bwd_paramsE
        .type           _ZN5flash44flash_bwd_dq_dk_dv_loop_seqk_parallel_kernelI23Flash_bwd_kernel_traitsILi32ELi128ELi128ELi8ELi4ELi4ELi4ELb1ELb0EN7cutlass6half_tE19Flash_kernel_traitsILi32ELi128ELi128ELi8ES3_EELb0ELb1ELb0ELb0ELb0ELb0ELb0EEEvNS_16Flash_bwd_paramsE,@function
        .size           _ZN5flash44flash_bwd_dq_dk_dv_loop_seqk_parallel_kernelI23Flash_bwd_kernel_traitsILi32ELi128ELi128ELi8ELi4ELi4ELi4ELb1ELb0EN7cutlass6half_tE19Flash_kernel_traitsILi32ELi128ELi128ELi8ES3_EELb0ELb1ELb0ELb0ELb0ELb0ELb0EEEvNS_16Flash_bwd_paramsE,(.L_x_812 - _ZN5flash44flash_bwd_dq_dk_dv_loop_seqk_parallel_kernelI23Flash_bwd_kernel_traitsILi32ELi128ELi128ELi8ELi4ELi4ELi4ELb1ELb0EN7cutlass6half_tE19Flash_kernel_traitsILi32ELi128ELi128ELi8ES3_EELb0ELb1ELb0ELb0ELb0ELb0ELb0EEEvNS_16Flash_bwd_paramsE)
        .other          _ZN5flash44flash_bwd_dq_dk_dv_loop_seqk_parallel_kernelI23Flash_bwd_kernel_traitsILi32ELi128ELi128ELi8ELi4ELi4ELi4ELb1ELb0EN7cutlass6half_tE19Flash_kernel_traitsILi32ELi128ELi128ELi8ES3_EELb0ELb1ELb0ELb0ELb0ELb0ELb0EEEvNS_16Flash_bwd_paramsE,@"STO_CUDA_ENTRY STV_DEFAULT"
_ZN5flash44flash_bwd_dq_dk_dv_loop_seqk_parallel_kernelI23Flash_bwd_kernel_traitsILi32ELi128ELi128ELi8ELi4ELi4ELi4ELb1ELb0EN7cutlass6half_tE19Flash_kernel_traitsILi32ELi128ELi128ELi8ES3_EELb0ELb1ELb0ELb0ELb0ELb0ELb0EEEvNS_16Flash_bwd_paramsE:
.text._ZN5flash44flash_bwd_dq_dk_dv_loop_seqk_parallel_kernelI23Flash_bwd_kernel_traitsILi32ELi128ELi128ELi8ELi4ELi4ELi4ELb1ELb0EN7cutlass6half_tE19Flash_kernel_traitsILi32ELi128ELi128ELi8ES3_EELb0ELb1ELb0ELb0ELb0ELb0ELb0EEEvNS_16Flash_bwd_paramsE:
[----:B------:R-:W1:Y:S08]  /*0000*/  LDC R1, c[0x0][0x37c] ;  /* 0x0000df00ff017b82 */ /* 0x000e700000000800 */
[----:B------:R-:W2:Y:S01]  /*0010*/  LDC R0, c[0x0][0x438] ;  /* 0x00010e00ff007b82 */ /* 0x000ea20000000800 */
[----:B-1----:R-:W-:-:S07]  /*0020*/  VIADD R1, R1, 0xfffffff0 ;  /* 0xfffffff001017836 */ /* 0x002fce0000000000 */
[----:B------:R-:W1:Y:S01]  /*0030*/  S2UR UR6, SR_CTAID.X ;  /* 0x00000000000679c3 */ /* 0x000e620000002500 */
[----:B--2---:R-:W-:-:S05]  /*0040*/  VIADD R0, R0, 0x7f ;  /* 0x0000007f00007836 */ /* 0x004fca0000000000 */
[----:B------:R-:W-:-:S04]  /*0050*/  SHF.R.S32.HI R2, RZ, 0x1f, R0 ;  /* 0x0000001fff027819 */ /* 0x000fc80000011400 */
[----:B------:R-:W-:-:S04]  /*0060*/  LEA.HI R0, R2, R0, RZ, 0x7 ;  /* 0x0000000002007211 */ /* 0x000fc800078f38ff */
[----:B------:R-:W-:-:S04]  /*0070*/  SHF.R.S32.HI R0, RZ, 0x7, R0 ;  /* 0x00000007ff007819 */ /* 0x000fc80000011400 */
[----:B-1----:R-:W-:-:S13]  /*0080*/  ISETP.LE.AND P0, PT, R0, UR6, PT ;  /* 0x0000000600007c0c */ /* 0x002fda000bf03270 */
[----:B------:R-:W-:Y:S05]  /*0090*/  @P0 EXIT ;  /* 0x000000000000094d */ /* 0x000fea0003800000 */
[----:B------:R-:W1:Y:S01]  /*00a0*/  S2R R151, SR_TID.X ;  /* 0x0000000000977919 */ /* 0x000e620000002100 */
[----:B------:R-:W2:Y:S01]  /*00b0*/  S2UR UR5, SR_CgaCtaId ;  /* 0x00000000000579c3 */ /* 0x000ea20000008800 */
[----:B------:R-:W-:Y:S01]  /*00c0*/  UMOV UR4, 0x400 ;  /* 0x0000040000047882 */ /* 0x000fe20000000000 */
[----:B------:R-:W3:Y:S01]  /*00d0*/  LDCU UR10, c[0x0][0x438] ;  /* 0x00008700ff0a77ac */ /* 0x000ee20008000800 */
[----:B------:R-:W-:Y:S02]  /*00e0*/  IMAD.MOV.U32 R192, RZ, RZ, 0x20 ;  /* 0x00000020ffc07424 */ /* 0x000fe400078e00ff */
[----:B------:R-:W-:Y:S01]  /*00f0*/  IMAD.U32 R252, RZ, RZ, UR6 ;  /* 0x00000006fffc7e24 */ /* 0x000fe2000f8e00ff */
[----:B------:R-:W-:Y:S01]  /*0100*/  UMOV UR11, 0x400 ;  /* 0x00000400000b7882 */ /* 0x000fe20000000000 */
[----:B------:R-:W4:Y:S01]  /*0110*/  LDCU.64 UR20, c[0x0][0x358] ;  /* 0x00006b00ff1477ac */ /* 0x000f220008000a00 */
[----:B------:R-:W5:Y:S01]  /*0120*/  S2UR UR22, SR_CgaCtaId ;  /* 0x00000000001679c3 */ /* 0x000f620000008800 */
[----:B------:R-:W1:Y:S01]  /*0130*/  LDCU.64 UR8, c[0x0][0x460] ;  /* 0x00008c00ff0877ac */ /* 0x000e620008000a00 */
[----:B------:R-:W1:Y:S06]  /*0140*/  LDCU.64 UR6, c[0x0][0x470] ;  /* 0x00008e00ff0677ac */ /* 0x000e6c0008000a00 */
[----:B------:R-:W3:Y:S01]  /*0150*/  S2UR UR25, SR_CTAID.X ;  /* 0x00000000001979c3 */ /* 0x000ee20000002500 */
[----:B------:R-:W-:Y:S01]  /*0160*/  UMOV UR26, URZ ;  /* 0x000000ff001a7c82 */ /* 0x000fe20008000000 */
[----:B--2---:R-:W-:-:S06]  /*0170*/  ULEA UR5, UR5, UR4, 0x18 ;  /* 0x0000000405057291 */ /* 0x004fcc000f8ec0ff */
[----:B------:R-:W2:Y:S01]  /*0180*/  S2UR UR24, SR_CTAID.Y ;  /* 0x00000000001879c3 */ /* 0x000ea20000002600 */
[----:B------:R-:W-:Y:S02]  /*0190*/  UIADD3 UR4, UPT, UPT, UR5, 0x8000, URZ ;  /* 0x0000800005047890 */ /* 0x000fe4000fffe0ff */
[----:B------:R-:W-:Y:S01]  /*01a0*/  UIADD3 UR12, UPT, UPT, UR5, 0x10000, URZ ;  /* 0x00010000050c7890 */ /* 0x000fe2000fffe0ff */
[----:B-1----:R-:W-:Y:S01]  /*01b0*/  SHF.R.U32.HI R2, RZ, 0x4, R151 ;  /* 0x00000004ff027819 */ /* 0x002fe20000011697 */
[C---:B------:R-:W-:Y:S01]  /*01c0*/  IMAD.SHL.U32 R10, R151.reuse, 0x20, RZ ;  /* 0x00000020970a7824 */ /* 0x040fe200078e00ff */
[C---:B------:R-:W-:Y:S01]  /*01d0*/  LOP3.LUT P0, R0, R151.reuse, 0x10, RZ, 0xc0, !PT ;  /* 0x0000001097007812 */ /* 0x040fe2000780c0ff */
[C---:B------:R-:W-:Y:S01]  /*01e0*/  IMAD.SHL.U32 R3, R151.reuse, 0x10, RZ ;  /* 0x0000001097037824 */ /* 0x040fe200078e00ff */
[----:B------:R-:W-:Y:S01]  /*01f0*/  LOP3.LUT R2, R2, 0x8, RZ, 0xc0, !PT ;  /* 0x0000000802027812 */ /* 0x000fe200078ec0ff */
[C---:B------:R-:W-:Y:S01]  /*0200*/  IMAD.SHL.U32 R5, R151.reuse, 0x2, RZ ;  /* 0x0000000297057824 */ /* 0x040fe200078e00ff */
[----:B------:R-:W-:Y:S01]  /*0210*/  LOP3.LUT R7, R10, 0x120, RZ, 0xc0, !PT ;  /* 0x000001200a077812 */ /* 0x000fe200078ec0ff */
[C---:B------:R-:W-:Y:S01]  /*0220*/  IMAD.SHL.U32 R11, R151.reuse, 0x40, RZ ;  /* 0x00000040970b7824 */ /* 0x040fe200078e00ff */
[----:B------:R-:W-:Y:S01]  /*0230*/  LOP3.LUT R2, R2, R0, RZ, 0xfc, !PT ;  /* 0x0000000002027212 */ /* 0x000fe200078efcff */
[C---:B------:R-:W-:Y:S01]  /*0240*/  IMAD.SHL.U32 R12, R151.reuse, 0x8, RZ ;  /* 0x00000008970c7824 */ /* 0x040fe200078e00ff */
[----:B------:R-:W-:Y:S01]  /*0250*/  LOP3.LUT R0, R10, 0x20, RZ, 0xc0, !PT ;  /* 0x000000200a007812 */ /* 0x000fe200078ec0ff */
[----:B------:R-:W-:Y:S01]  /*0260*/  IMAD.SHL.U32 R9, R151, 0x4, RZ ;  /* 0x0000000497097824 */ /* 0x000fe200078e00ff */
[----:B------:R-:W-:Y:S01]  /*0270*/  LOP3.LUT R4, R3, 0x1c0, RZ, 0xc0, !PT ;  /* 0x000001c003047812 */ /* 0x000fe200078ec0ff */
[----:B------:R-:W1:Y:S01]  /*0280*/  S2UR UR23, SR_CTAID.Z ;  /* 0x00000000001779c3 */ /* 0x000e620000002700 */
[----:B------:R-:W-:Y:S01]  /*0290*/  LOP3.LUT R0, R0, 0x3800, R3, 0xf8, !PT ;  /* 0x0000380000007812 */ /* 0x000fe200078ef803 */
[----:B-----5:R-:W-:Y:S01]  /*02a0*/  ULEA UR22, UR22, UR11, 0x18 ;  /* 0x0000000b16167291 */ /* 0x020fe2000f8ec0ff */
[----:B------:R-:W-:-:S02]  /*02b0*/  LOP3.LUT R14, R11, 0x1c0, RZ, 0xc0, !PT ;  /* 0x000001c00b0e7812 */ /* 0x000fc400078ec0ff */
[----:B------:R-:W-:Y:S02]  /*02c0*/  LOP3.LUT R6, R0, 0x100, R3, 0xf8, !PT ;  /* 0x0000010000067812 */ /* 0x000fe400078ef803 */
[----:B------:R-:W-:Y:S02]  /*02d0*/  LOP3.LUT R0, R5, 0xe006, R11, 0xc8, !PT ;  /* 0x0000e00605007812 */ /* 0x000fe400078ec80b */
[----:B------:R-:W-:Y:S02]  /*02e0*/  LOP3.LUT R7, R7, 0x600, R3, 0xf8, !PT ;  /* 0x0000060007077812 */ /* 0x000fe400078ef803 */
[----:B------:R-:W-:Y:S02]  /*02f0*/  LOP3.LUT R4, R4, 0x38, R5, 0xf8, !PT ;  /* 0x0000003804047812 */ /* 0x000fe400078ef805 */
[----:B------:R-:W-:Y:S02]  /*0300*/  LOP3.LUT R3, R0, 0xc00, R10, 0xf8, !PT ;  /* 0x00000c0000037812 */ /* 0x000fe400078ef80a */
[----:B------:R-:W-:-:S02]  /*0310*/  SHF.R.U32.HI R13, RZ, 0x1, R151 ;  /* 0x00000001ff0d7819 */ /* 0x000fc40000011697 */
[----:B------:R-:W-:Y:S02]  /*0320*/  LOP3.LUT R0, R14, 0x38, R12, 0xf8, !PT ;  /* 0x000000380e007812 */ /* 0x000fe400078ef80c */
[----:B------:R-:W-:Y:S02]  /*0330*/  LOP3.LUT R150, R11, 0x200, RZ, 0xc0, !PT ;  /* 0x000002000b967812 */ /* 0x000fe400078ec0ff */
[----:B------:R-:W-:Y:S02]  /*0340*/  LOP3.LUT R193, R3, R4, RZ, 0xfc, !PT ;  /* 0x0000000403c17212 */ /* 0x000fe400078efcff */
[----:B------:R-:W-:Y:S02]  /*0350*/  LOP3.LUT R3, R0, 0x8, R13, 0x78, !PT ;  /* 0x0000000800037812 */ /* 0x000fe400078e780d */
[----:B------:R-:W-:Y:S02]  /*0360*/  LOP3.LUT R150, R150, 0xc00, R10, 0xf8, !PT ;  /* 0x00000c0096967812 */ /* 0x000fe400078ef80a */
[----:B------:R-:W-:-:S02]  /*0370*/  LOP3.LUT P3, RZ, R151, 0x2, RZ, 0xc0, !PT ;  /* 0x0000000297ff7812 */ /* 0x000fc4000786c0ff */
[----:B------:R-:W-:Y:S02]  /*0380*/  SHF.R.U32.HI R248, RZ, 0x2, R151 ;  /* 0x00000002fff87819 */ /* 0x000fe40000011697 */
[----:B------:R-:W-:Y:S02]  /*0390*/  LOP3.LUT R5, R13, 0x30, RZ, 0xc0, !PT ;  /* 0x000000300d057812 */ /* 0x000fe400078ec0ff */
[----:B------:R-:W-:Y:S02]  /*03a0*/  LOP3.LUT R9, R9, 0x18, RZ, 0xc0, !PT ;  /* 0x0000001809097812 */ /* 0x000fe400078ec0ff */
[----:B------:R-:W-:Y:S02]  /*03b0*/  LOP3.LUT R150, R150, R3, RZ, 0xfc, !PT ;  /* 0x0000000396967212 */ /* 0x000fe400078efcff */
[----:B------:R-:W-:Y:S02]  /*03c0*/  LOP3.LUT R8, R12, 0xd8, RZ, 0xc0, !PT ;  /* 0x000000d80c087812 */ /* 0x000fe400078ec0ff */
[----:B------:R-:W-:-:S02]  /*03d0*/  LOP3.LUT R248, R5, 0x7, R248, 0xf8, !PT ;  /* 0x0000000705f87812 */ /* 0x000fc400078ef8f8 */
[----:B------:R-:W-:Y:S02]  /*03e0*/  LOP3.LUT P2, RZ, R151, 0x4, RZ, 0xc0, !PT ;  /* 0x0000000497ff7812 */ /* 0x000fe4000784c0ff */
[--C-:B------:R-:W-:Y:S02]  /*03f0*/  LOP3.LUT R155, R9, 0xc0, R10.reuse, 0xf8, !PT ;  /* 0x000000c0099b7812 */ /* 0x100fe400078ef80a */
[----:B------:R-:W-:Y:S02]  /*0400*/  LOP3.LUT R5, R5, 0x8, R151, 0xf8, !PT ;  /* 0x0000000805057812 */ /* 0x000fe400078ef897 */
[----:B------:R-:W-:Y:S02]  /*0410*/  LOP3.LUT R2, R2, 0xc0, R10, 0xf8, !PT ;  /* 0x000000c002027812 */ /* 0x000fe400078ef80a */
[----:B------:R-:W-:Y:S02]  /*0420*/  LEA R150, R150, UR4, 0x1 ;  /* 0x0000000496967c11 */ /* 0x000fe4000f8e08ff */
[----:B------:R-:W-:-:S02]  /*0430*/  LOP3.LUT P1, RZ, R151, 0x8, RZ, 0xc0, !PT ;  /* 0x0000000897ff7812 */ /* 0x000fc4000782c0ff */
[--C-:B------:R-:W-:Y:S01]  /*0440*/  LOP3.LUT R8, R8, 0x18, R151.reuse, 0x78, !PT ;  /* 0x0000001808087812 */ /* 0x100fe200078e7897 */
[C---:B------:R-:W-:Y:S01]  /*0450*/  VIADD R153, R150.reuse, 0x20 ;  /* 0x0000002096997836 */ /* 0x040fe20000000000 */
[----:B------:R-:W-:Y:S01]  /*0460*/  LEA R193, R193, UR12, 0x1 ;  /* 0x0000000cc1c17c11 */ /* 0x000fe2000f8e08ff */
[----:B------:R-:W-:Y:S01]  /*0470*/  @P3 VIADD R153, R150, 0xffffffe0 ;  /* 0xffffffe096993836 */ /* 0x000fe20000000000 */
[----:B------:R-:W-:Y:S02]  /*0480*/  LOP3.LUT R151, R155, 0x8, R151, 0x78, !PT ;  /* 0x000000089b977812 */ /* 0x000fe400078e7897 */
[----:B------:R-:W-:Y:S01]  /*0490*/  LOP3.LUT R0, R5, 0x1c0, R11, 0xf8, !PT ;  /* 0x000001c005007812 */ /* 0x000fe200078ef80b */
[----:B------:R-:W-:Y:S01]  /*04a0*/  VIADD R195, R193, 0x40 ;  /* 0x00000040c1c37836 */ /* 0x000fe20000000000 */
[----:B------:R-:W-:Y:S01]  /*04b0*/  LOP3.LUT R155, R155, 0x8, R13, 0x78, !PT ;  /* 0x000000089b9b7812 */ /* 0x000fe200078e780d */
[----:B------:R-:W-:Y:S01]  /*04c0*/  @P0 VIADD R195, R193, 0xffffffc0 ;  /* 0xffffffc0c1c30836 */ /* 0x000fe20000000000 */
[----:B------:R-:W-:Y:S01]  /*04d0*/  LOP3.LUT R4, R2, R9, RZ, 0x3c, !PT ;  /* 0x0000000902047212 */ /* 0x000fe200078e3cff */
[C---:B------:R-:W-:Y:S01]  /*04e0*/  VIADD R154, R153.reuse, 0x40 ;  /* 0x00000040999a7836 */ /* 0x040fe20000000000 */
[----:B------:R-:W-:Y:S01]  /*04f0*/  SEL R192, R192, 0xffffffe0, !P1 ;  /* 0xffffffe0c0c07807 */ /* 0x000fe20004800000 */
[----:B------:R-:W-:Y:S01]  /*0500*/  @P2 VIADD R154, R153, 0xffffffc0 ;  /* 0xffffffc0999a2836 */ /* 0x000fe20000000000 */
[----:B------:R-:W-:-:S02]  /*0510*/  LOP3.LUT R0, R0, 0x38, R12, 0x78, !PT ;  /* 0x0000003800007812 */ /* 0x000fc400078e780c */
[----:B------:R-:W-:Y:S01]  /*0520*/  LOP3.LUT R2, R11, 0x400, RZ, 0xc0, !PT ;  /* 0x000004000b027812 */ /* 0x000fe200078ec0ff */
[----:B------:R-:W-:Y:S01]  /*0530*/  IMAD.IADD R194, R193, 0x1, R192 ;  /* 0x00000001c1c27824 */ /* 0x000fe200078e02c0 */
[----:B------:R-:W-:Y:S01]  /*0540*/  LOP3.LUT R155, R7, R155, RZ, 0xfc, !PT ;  /* 0x0000009b079b7212 */ /* 0x000fe200078efcff */
[----:B------:R-:W-:Y:S01]  /*0550*/  IMAD.IADD R192, R192, 0x1, R195 ;  /* 0x00000001c0c07824 */ /* 0x000fe200078e02c3 */
[----:B------:R-:W-:Y:S01]  /*0560*/  LOP3.LUT R8, R8, 0x1f20, R12, 0xf8, !PT ;  /* 0x00001f2008087812 */ /* 0x000fe200078ef80c */
[----:B------:R-:W-:Y:S01]  /*0570*/  IMAD R0, R0, 0x2, R2 ;  /* 0x0000000200007824 */ /* 0x000fe200078e0202 */
[----:B------:R-:W-:Y:S01]  /*0580*/  LOP3.LUT R3, R4, 0x120, R10, 0xf8, !PT ;  /* 0x0000012004037812 */ /* 0x000fe200078ef80a */
[----:B---3--:R-:W-:Y:S01]  /*0590*/  IMAD.U32 R10, RZ, RZ, UR10 ;  /* 0x0000000aff0a7e24 */ /* 0x008fe2000f8e00ff */
[----:B------:R-:W-:Y:S02]  /*05a0*/  LOP3.LUT R151, R6, R151, RZ, 0xfc, !PT ;  /* 0x0000009706977212 */ /* 0x000fe400078efcff */
[----:B------:R-:W-:-:S02]  /*05b0*/  LEA R214, R8, UR5, 0x1 ;  /* 0x0000000508d67c11 */ /* 0x000fc4000f8e08ff */
[----:B------:R-:W-:Y:S02]  /*05c0*/  LEA R155, R155, UR5, 0x1 ;  /* 0x000000059b9b7c11 */ /* 0x000fe4000f8e08ff */
[----:B------:R-:W-:Y:S02]  /*05d0*/  LEA R3, R3, UR5, 0x1 ;  /* 0x0000000503037c11 */ /* 0x000fe4000f8e08ff */
[----:B------:R-:W-:Y:S01]  /*05e0*/  LEA R151, R151, UR4, 0x1 ;  /* 0x0000000497977c11 */ /* 0x000fe2000f8e08ff */
[----:B-12-4-:R-:W-:-:S06]  /*05f0*/  UMOV UR4, URZ ;  /* 0x000000ff00047c82 */ /* 0x016fcc0008000000 */
.L_x_55:
[----:B----4-:R-:W1:Y:S01]  /*0600*/  S2R R38, SR_CTAID.Y ;  /* 0x0000000000267919 */ /* 0x010e620000002600 */
[----:B------:R-:W2:Y:S01]  /*0610*/  LDCU.64 UR10, c[0x0][0x478] ;  /* 0x00008f00ff0a77ac */ /* 0x000ea20008000a00 */
[----:B---3--:R-:W3:Y:S01]  /*0620*/  LDC.U8 R16, c[0x0][0x532] ;  /* 0x00014c80ff107b82 */ /* 0x008ee20000000000 */
[----:B------:R-:W-:Y:S01]  /*0630*/  ISETP.NE.U32.AND P0, PT, RZ, UR6, PT ;  /* 0x00000006ff007c0c */ /* 0x000fe2000bf05070 */
[----:B------:R-:W-:Y:S01]  /*0640*/  IMAD.MOV.U32 R45, RZ, RZ, RZ ;  /* 0x000000ffff2d7224 */ /* 0x000fe200078e00ff */
[----:B------:R-:W-:Y:S02]  /*0650*/  ISETP.NE.U32.AND P5, PT, RZ, UR8, PT ;  /* 0x00000008ff007c0c */ /* 0x000fe4000bfa5070 */
[----:B------:R-:W-:-:S03]  /*0660*/  ISETP.NE.AND.EX P0, PT, RZ, UR7, PT, P0 ;  /* 0x00000007ff007c0c */ /* 0x000fc6000bf05300 */
[----:B------:R-:W4:Y:S01]  /*0670*/  LDC.64 R8, c[0x0][0x468] ;  /* 0x00011a00ff087b82 */ /* 0x000f220000000a00 */
[----:B------:R-:W-:Y:S01]  /*0680*/  IMAD.MOV.U32 R46, RZ, RZ, -0x1 ;  /* 0xffffffffff2e7424 */ /* 0x000fe200078e00ff */
[----:B------:R-:W-:-:S06]  /*0690*/  ISETP.NE.AND.EX P5, PT, RZ, UR9, PT, P5 ;  /* 0x00000009ff007c0c */ /* 0x000fcc000bfa5350 */
[----:B------:R-:W4:Y:S01]  /*06a0*/  LDC.64 R12, c[0x0][0x460] ;  /* 0x00011800ff0c7b82 */ /* 0x000f220000000a00 */
[----:B--2---:R-:W-:-:S04]  /*06b0*/  ISETP.NE.U32.AND P2, PT, RZ, UR10, PT ;  /* 0x0000000aff007c0c */ /* 0x004fc8000bf45070 */
[----:B------:R-:W-:Y:S01]  /*06c0*/  ISETP.NE.AND.EX P2, PT, RZ, UR11, PT, P2 ;  /* 0x0000000bff007c0c */ /* 0x000fe2000bf45320 */
[----:B-1----:R-:W-:Y:S01]  /*06d0*/  IMAD.SHL.U32 R14, R38, 0x4, RZ ;  /* 0x00000004260e7824 */ /* 0x002fe200078e00ff */
[----:B------:R-:W-:-:S04]  /*06e0*/  SHF.R.U32.HI R15, RZ, 0x1e, R38 ;  /* 0x0000001eff0f7819 */ /* 0x000fc80000011626 */
[----:B------:R-:W-:-:S07]  /*06f0*/  @P0 IADD3 R6, P1, PT, R14, UR6, RZ ;  /* 0x000000060e060c10 */ /* 0x000fce000ff3e0ff */
[----:B------:R-:W-:Y:S02]  /*0700*/  @P2 IADD3 R4, P3, PT, R14, UR10, RZ ;  /* 0x0000000a0e042c10 */ /* 0x000fe4000ff7e0ff */
[C---:B------:R-:W-:Y:S02]  /*0710*/  @P0 IADD3.X R7, PT, PT, R15.reuse, UR7, RZ, P1, !PT ;  /* 0x000000070f070c10 */ /* 0x040fe40008ffe4ff */
[----:B---3--:R-:W-:Y:S02]  /*0720*/  ISETP.NE.AND P4, PT, R16, RZ, PT ;  /* 0x000000ff1000720c */ /* 0x008fe40003f85270 */
[----:B----4-:R-:W-:Y:S01]  /*0730*/  ISETP.EQ.U32.AND P1, PT, R8, RZ, PT ;  /* 0x000000ff0800720c */ /* 0x010fe20003f22070 */
[----:B------:R1:W2:Y:S01]  /*0740*/  @P0 LDG.E R45, desc[UR20][R6.64] ;  /* 0x00000014062d0981 */ /* 0x0002a2000c1e1900 */
[----:B------:R-:W-:Y:S02]  /*0750*/  @P2 IADD3.X R5, PT, PT, R15, UR11, RZ, P3, !PT ;  /* 0x0000000b0f052c10 */ /* 0x000fe40009ffe4ff */
[----:B------:R-:W-:-:S02]  /*0760*/  ISETP.EQ.OR.EX P1, PT, R9, RZ, !P4, P1 ;  /* 0x000000ff0900720c */ /* 0x000fc40006722710 */
[----:B------:R-:W-:Y:S01]  /*0770*/  ISETP.NE.U32.AND P3, PT, RZ, UR8, PT ;  /* 0x00000008ff007c0c */ /* 0x000fe2000bf65070 */
[----:B------:R3:W4:Y:S03]  /*0780*/  @P2 LDG.E R11, desc[UR20][R4.64] ;  /* 0x00000014040b2981 */ /* 0x000726000c1e1900 */
[----:B------:R-:W-:Y:S01]  /*0790*/  ISETP.NE.AND.EX P3, PT, RZ, UR9, PT, P3 ;  /* 0x00000009ff007c0c */ /* 0x000fe2000bf65330 */
[----:B------:R-:W-:Y:S02]  /*07a0*/  IMAD.MOV.U32 R2, RZ, RZ, -0x1 ;  /* 0xffffffffff027424 */ /* 0x000fe400078e00ff */
[----:B------:R-:W-:-:S05]  /*07b0*/  IMAD.WIDE.U32 R12, R38, 0x4, R12 ;  /* 0x00000004260c7825 */ /* 0x000fca00078e000c */
[----:B------:R-:W5:Y:S01]  /*07c0*/  @P5 LDG.E R2, desc[UR20][R12.64] ;  /* 0x000000140c025981 */ /* 0x000f62000c1e1900 */
[----:B-1----:R-:W1:Y:S01]  /*07d0*/  @!P2 LDC.64 R6, c[0x0][0x488] ;  /* 0x00012200ff06ab82 */ /* 0x002e620000000a00 */
[----:B---3--:R-:W-:-:S05]  /*07e0*/  IADD3 R4, P0, PT, R14, R8, RZ ;  /* 0x000000080e047210 */ /* 0x008fca0007f1e0ff */
[----:B------:R-:W-:-:S05]  /*07f0*/  IMAD.X R5, R15, 0x1, R9, P0 ;  /* 0x000000010f057824 */ /* 0x000fca00000e0609 */
[----:B------:R-:W3:Y:S04]  /*0800*/  @!P1 LDG.E R46, desc[UR20][R4.64] ;  /* 0x00000014042e9981 */ /* 0x000ee8000c1e1900 */
[----:B------:R1:W5:Y:S01]  /*0810*/  @P3 LDG.E R12, desc[UR20][R12.64+0x4] ;  /* 0x000004140c0c3981 */ /* 0x000362000c1e1900 */
[----:B------:R-:W2:Y:S01]  /*0820*/  @!P3 LDC R177, c[0x0][0x434] ;  /* 0x00010d00ffb1bb82 */ /* 0x000ea20000000800 */
[----:B------:R-:W-:-:S04]  /*0830*/  ISETP.NE.U32.AND P1, PT, R8, RZ, PT ;  /* 0x000000ff0800720c */ /* 0x000fc80003f25070 */
[----:B------:R-:W-:Y:S02]  /*0840*/  ISETP.NE.AND.EX P1, PT, R9, RZ, PT, P1 ;  /* 0x000000ff0900720c */ /* 0x000fe40003f25310 */
[----:B-1----:R-:W-:Y:S01]  /*0850*/  @!P2 ISETP.NE.U32.AND P0, PT, R6, RZ, PT ;  /* 0x000000ff0600a20c */ /* 0x002fe20003f05070 */
[----:B------:R-:W1:Y:S03]  /*0860*/  @!P2 LDC R13, c[0x0][0x43c] ;  /* 0x00010f00ff0dab82 */ /* 0x000e660000000800 */
[----:B------:R-:W-:-:S04]  /*0870*/  @!P2 ISETP.NE.AND.EX P0, PT, R7, RZ, PT, P0 ;  /* 0x000000ff0700a20c */ /* 0x000fc80003f05300 */
[----:B-1----:R-:W-:Y:S01]  /*0880*/  @!P2 SEL R6, R13, RZ, P0 ;  /* 0x000000ff0d06a207 */ /* 0x002fe20000000000 */
[----:B--2---:R1:W-:Y:S01]  /*0890*/  STL [R1], R45 ;  /* 0x0000002d01007387 */ /* 0x0043e20000100800 */
[----:B----4-:R-:W-:-:S03]  /*08a0*/  @P2 IMAD.IADD R202, R11, 0x1, -R45 ;  /* 0x000000010bca2824 */ /* 0x010fc600078e0a2d */
[----:B---3--:R1:W-:Y:S01]  /*08b0*/  STL [R1+0xc], R46 ;  /* 0x00000c2e01007387 */ /* 0x0083e20000100800 */
[----:B------:R-:W-:Y:S05]  /*08c0*/  @!P1 BRA `(.L_x_0) ;  /* 0x00000000000c9947 */ /* 0x000fea0003800000 */
[----:B------:R-:W2:Y:S02]  /*08d0*/  @P4 LDG.E R10, desc[UR20][R4.64+0x4] ;  /* 0x00000414040a4981 */ /* 0x000ea4000c1e1900 */
[----:B--2---:R-:W-:-:S06]  /*08e0*/  @P4 IADD3 R10, PT, PT, R10, -R46, RZ ;  /* 0x8000002e0a0a4210 */ /* 0x004fcc0007ffe0ff */
[----:B------:R2:W5:Y:S02]  /*08f0*/  @!P4 LDG.E R10, desc[UR20][R4.64] ;  /* 0x00000014040ac981 */ /* 0x000564000c1e1900 */
.L_x_0:
[----:B------:R-:W-:Y:S01]  /*0900*/  IMAD.SHL.U32 R19, R252, 0x80, RZ ;  /* 0x00000080fc137824 */ /* 0x000fe200078e00ff */
[----:B-----5:R-:W-:Y:S01]  /*0910*/  @!P2 IADD3 R202, PT, PT, R6, R10, -R45 ;  /* 0x0000000a06caa210 */ /* 0x020fe20007ffe82d */
[----:B------:R-:W-:-:S03]  /*0920*/  @P3 IMAD.IADD R177, R12, 0x1, -R2 ;  /* 0x000000010cb13824 */ /* 0x000fc600078e0a02 */
[----:B------:R-:W-:-:S13]  /*0930*/  ISETP.GT.AND P0, PT, R202, R19, PT ;  /* 0x00000013ca00720c */ /* 0x000fda0003f04270 */
[----:B------:R-:W-:Y:S05]  /*0940*/  @!P0 BRA `(.L_x_1) ;  /* 0x0000006c00048947 */ /* 0x000fea0003800000 */
[----:B------:R-:W-:Y:S01]  /*0950*/  ISETP.NE.AND P3, PT, R2, -0x1, PT ;  /* 0xffffffff0200780c */ /* 0x000fe20003f65270 */
[----:B--2---:R-:W-:Y:S01]  /*0960*/  VIADD R4, R177, 0x7f ;  /* 0x0000007fb1047836 */ /* 0x004fe20000000000 */
[----:B------:R-:W-:-:S04]  /*0970*/  ISETP.NE.AND P2, PT, R46, -0x1, PT ;  /* 0xffffffff2e00780c */ /* 0x000fc80003f45270 */
[----:B------:R-:W-:-:S04]  /*0980*/  SHF.R.S32.HI R5, RZ, 0x1f, R4 ;  /* 0x0000001fff057819 */ /* 0x000fc80000011404 */
[----:B------:R-:W-:-:S03]  /*0990*/  LEA.HI R5, R5, R4, RZ, 0x7 ;  /* 0x0000000405057211 */ /* 0x000fc600078f38ff */
[----:B------:R-:W2:Y:S01]  /*09a0*/  @!P3 LDC.64 R8, c[0x0][0x398] ;  /* 0x0000e600ff08bb82 */ /* 0x000ea20000000a00 */
[----:B------:R-:W-:-:S04]  /*09b0*/  SHF.R.S32.HI R206, RZ, 0x7, R5 ;  /* 0x00000007ffce7819 */ /* 0x000fc80000011405 */
[----:B------:R-:W-:-:S03]  /*09c0*/  SHF.L.U32 R247, R206, 0x7, RZ ;  /* 0x00000007cef77819 */ /* 0x000fc600000006ff */
[----:B------:R-:W3:Y:S01]  /*09d0*/  @P3 LDC.64 R10, c[0x0][0x3b0] ;  /* 0x0000ec00ff0a3b82 */ /* 0x000ee20000000a00 */
[----:B------:R-:W-:-:S04]  /*09e0*/  IADD3 R18, PT, PT, R247, -0x80, RZ ;  /* 0xffffff80f7127810 */ /* 0x000fc80007ffe0ff */
[----:B------:R-:W-:Y:S01]  /*09f0*/  SHF.R.S32.HI R21, RZ, 0x1f, R18 ;  /* 0x0000001fff157819 */ /* 0x000fe20000011412 */
[----:B--2---:R-:W-:-:S04]  /*0a00*/  @!P3 IMAD.WIDE.U32 R6, R38, R8, RZ ;  /* 0x000000082606b225 */ /* 0x004fc800078e00ff */
[----:B------:R-:W-:Y:S02]  /*0a10*/  @!P3 IMAD R31, R38, R9, R7 ;  /* 0x00000009261fb224 */ /* 0x000fe400078e0207 */
[----:B------:R-:W-:Y:S02]  /*0a20*/  @!P3 IMAD.MOV.U32 R30, RZ, RZ, R6 ;  /* 0x000000ffff1eb224 */ /* 0x000fe400078e0006 */
[----:B---3--:R-:W-:-:S04]  /*0a30*/  @P3 IMAD.WIDE.U32 R4, R2, R10, RZ ;  /* 0x0000000a02043225 */ /* 0x008fc800078e00ff */
[----:B------:R-:W-:Y:S02]  /*0a40*/  @P3 IMAD R31, R2, R11, R5 ;  /* 0x0000000b021f3224 */ /* 0x000fe400078e0205 */
[----:B------:R-:W-:Y:S01]  /*0a50*/  @P3 IMAD.MOV.U32 R30, RZ, RZ, R4 ;  /* 0x000000ffff1e3224 */ /* 0x000fe200078e0004 */
[----:B------:R-:W-:Y:S06]  /*0a60*/  @P2 BRA `(.L_x_2) ;  /* 0x00000000002c2947 */ /* 0x000fec0003800000 */
[----:B------:R-:W2:Y:S01]  /*0a70*/  LDCU.64 UR18, c[0x0][0x3b8] ;  /* 0x00007700ff1277ac */ /* 0x000ea20008000a00 */
[----:B------:R-:W-:Y:S01]  /*0a80*/  SHF.R.S32.HI R4, RZ, 0x1f, R45 ;  /* 0x0000001fff047819 */ /* 0x000fe2000001142d */
[----:B------:R-:W3:Y:S04]  /*0a90*/  LDCU.64 UR10, c[0x0][0x3a0] ;  /* 0x00007400ff0a77ac */ /* 0x000ee80008000a00 */
[----:B--2---:R-:W-:Y:S02]  /*0aa0*/  IMAD R6, R4, UR18, RZ ;  /* 0x0000001204067c24 */ /* 0x004fe4000f8e02ff */
[----:B------:R-:W-:-:S04]  /*0ab0*/  IMAD.WIDE.U32 R4, R45, UR18, RZ ;  /* 0x000000122d047c25 */ /* 0x000fc8000f8e00ff */
[----:B------:R-:W-:-:S05]  /*0ac0*/  IMAD R6, R45, UR19, R6 ;  /* 0x000000132d067c24 */ /* 0x000fca000f8e0206 */
[----:B------:R-:W-:-:S03]  /*0ad0*/  IADD3 R5, PT, PT, R5, R6, RZ ;  /* 0x0000000605057210 */ /* 0x000fc60007ffe0ff */
[----:B---3--:R-:W-:-:S04]  /*0ae0*/  IMAD.WIDE.U32 R4, R38, UR10, R4 ;  /* 0x0000000a26047c25 */ /* 0x008fc8000f8e0004 */
[----:B------:R-:W-:Y:S01]  /*0af0*/  IMAD R37, R38, UR11, R5 ;  /* 0x0000000b26257c24 */ /* 0x000fe2000f8e0205 */
[----:B------:R-:W-:Y:S01]  /*0b00*/  MOV R36, R4 ;  /* 0x0000000400247202 */ /* 0x000fe20000000f00 */
[----:B------:R-:W-:Y:S06]  /*0b10*/  BRA `(.L_x_3) ;  /* 0x0000000000187947 */ /* 0x000fec0003800000 */
.L_x_2:
[----:B------:R-:W2:Y:S01]  /*0b20*/  LDCU.64 UR18, c[0x0][0x3b8] ;  /* 0x00007700ff1277ac */ /* 0x000ea20008000a00 */
[----:B------:R-:W-:-:S05]  /*0b30*/  IADD3 R4, PT, PT, R45, R46, RZ ;  /* 0x0000002e2d047210 */ /* 0x000fca0007ffe0ff */
[C---:B--2---:R-:W-:Y:S02]  /*0b40*/  IMAD R6, R4.reuse, UR19, RZ ;  /* 0x0000001304067c24 */ /* 0x044fe4000f8e02ff */
[----:B------:R-:W-:-:S05]  /*0b50*/  IMAD.WIDE.U32 R4, R4, UR18, RZ ;  /* 0x0000001204047c25 */ /* 0x000fca000f8e00ff */
[----:B------:R-:W-:Y:S02]  /*0b60*/  IADD3 R37, PT, PT, R5, R6, RZ ;  /* 0x0000000605257210 */ /* 0x000fe40007ffe0ff */
[----:B------:R-:W-:-:S07]  /*0b70*/  MOV R36, R4 ;  /* 0x0000000400247202 */ /* 0x000fce0000000f00 */
.L_x_3:
[----:B------:R-:W2:Y:S01]  /*0b80*/  LDC R8, c[0x0][0x3e8] ;  /* 0x0000fa00ff087b82 */ /* 0x000ea20000000800 */
[----:B------:R-:W3:Y:S01]  /*0b90*/  S2R R39, SR_CTAID.Z ;  /* 0x0000000000277919 */ /* 0x000ee20000002700 */
[----:B------:R-:W-:Y:S02]  /*0ba0*/  SHF.R.S32.HI R33, RZ, 0x1f, R19 ;  /* 0x0000001fff217819 */ /* 0x000fe40000011413 */
[----:B--2---:R-:W-:-:S04]  /*0bb0*/  IABS R7, R8 ;  /* 0x0000000800077213 */ /* 0x004fc80000000000 */
[----:B------:R-:W2:Y:S01]  /*0bc0*/  I2F.RP R4, R7 ;  /* 0x0000000700047306 */ /* 0x000ea20000209400 */
[----:B---3--:R-:W-:-:S07]  /*0bd0*/  IABS R9, R39 ;  /* 0x0000002700097213 */ /* 0x008fce0000000000 */
[----:B--2---:R-:W2:Y:S02]  /*0be0*/  MUFU.RCP R4, R4 ;  /* 0x0000000400047308 */ /* 0x004ea40000001000 */
[----:B--2---:R-:W-:-:S06]  /*0bf0*/  VIADD R4, R4, 0xffffffe ;  /* 0x0ffffffe04047836 */ /* 0x004fcc0000000000 */
[----:B------:R-:W2:Y:S02]  /*0c00*/  F2I.FTZ.U32.TRUNC.NTZ R5, R4 ;  /* 0x0000000400057305 */ /* 0x000ea4000021f000 */
[----:B--2---:R-:W-:-:S04]  /*0c10*/  IMAD.MOV R4, RZ, RZ, -R5 ;  /* 0x000000ffff047224 */ /* 0x004fc800078e0a05 */
[----:B------:R-:W-:Y:S02]  /*0c20*/  IMAD R6, R4, R7, RZ ;  /* 0x0000000704067224 */ /* 0x000fe400078e02ff */
[----:B------:R-:W-:-:S04]  /*0c30*/  IMAD.MOV.U32 R4, RZ, RZ, RZ ;  /* 0x000000ffff047224 */ /* 0x000fc800078e00ff */
[----:B------:R-:W-:Y:S01]  /*0c40*/  IMAD.HI.U32 R4, R5, R6, R4 ;  /* 0x0000000605047227 */ /* 0x000fe200078e0004 */
[----:B------:R-:W-:-:S05]  /*0c50*/  MOV R6, R9 ;  /* 0x0000000900067202 */ /* 0x000fca0000000f00 */
[----:B------:R-:W-:-:S04]  /*0c60*/  IMAD.HI.U32 R4, R4, R6, RZ ;  /* 0x0000000604047227 */ /* 0x000fc800078e00ff */
[----:B------:R-:W-:-:S04]  /*0c70*/  IMAD.MOV R5, RZ, RZ, -R4 ;  /* 0x000000ffff057224 */ /* 0x000fc800078e0a04 */
[----:B------:R-:W-:-:S05]  /*0c80*/  IMAD R5, R7, R5, R6 ;  /* 0x0000000507057224 */ /* 0x000fca00078e0206 */
[----:B------:R-:W-:-:S13]  /*0c90*/  ISETP.GT.U32.AND P1, PT, R7, R5, PT ;  /* 0x000000050700720c */ /* 0x000fda0003f24070 */
[----:B------:R-:W-:Y:S01]  /*0ca0*/  @!P1 IMAD.IADD R5, R5, 0x1, -R7 ;  /* 0x0000000105059824 */ /* 0x000fe200078e0a07 */
[----:B------:R-:W-:Y:S02]  /*0cb0*/  @!P1 IADD3 R4, PT, PT, R4, 0x1, RZ ;  /* 0x0000000104049810 */ /* 0x000fe40007ffe0ff */
[----:B------:R-:W-:Y:S02]  /*0cc0*/  ISETP.NE.AND P1, PT, R8, RZ, PT ;  /* 0x000000ff0800720c */ /* 0x000fe40003f25270 */
[----:B------:R-:W-:Y:S02]  /*0cd0*/  ISETP.GE.U32.AND P4, PT, R5, R7, PT ;  /* 0x000000070500720c */ /* 0x000fe40003f86070 */
[----:B------:R-:W-:-:S04]  /*0ce0*/  LOP3.LUT R5, R39, R8, RZ, 0x3c, !PT ;  /* 0x0000000827057212 */ /* 0x000fc800078e3cff */
[----:B------:R-:W-:-:S07]  /*0cf0*/  ISETP.GE.AND P0, PT, R5, RZ, PT ;  /* 0x000000ff0500720c */ /* 0x000fce0003f06270 */
[----:B------:R-:W-:-:S04]  /*0d00*/  @P4 VIADD R4, R4, 0x1 ;  /* 0x0000000104044836 */ /* 0x000fc80000000000 */
[----:B------:R-:W-:-:S05]  /*0d10*/  IMAD.MOV.U32 R20, RZ, RZ, R4 ;  /* 0x000000ffff147224 */ /* 0x000fca00078e0004 */
[----:B------:R-:W-:Y:S02]  /*0d20*/  @!P0 IADD3 R20, PT, PT, -R20, RZ, RZ ;  /* 0x000000ff14148210 */ /* 0x000fe40007ffe1ff */
[----:B------:R-:W-:-:S04]  /*0d30*/  @!P1 LOP3.LUT R20, RZ, R8, RZ, 0x33, !PT ;  /* 0x00000008ff149212 */ /* 0x000fc800078e33ff */
[----:B------:R-:W-:Y:S01]  /*0d40*/  SHF.R.S32.HI R35, RZ, 0x1f, R20 ;  /* 0x0000001fff237819 */ /* 0x000fe20000011414 */
        /* <DEDUP_REMOVED lines=12> */
.L_x_4:
[----:B------:R-:W2:Y:S01]  /*0e10*/  LDCU.64 UR16, c[0x0][0x3c0] ;  /* 0x00007800ff1077ac */ /* 0x000ea20008000a00 */
[----:B------:R-:W-:-:S05]  /*0e20*/  IADD3 R4, PT, PT, R45, R46, RZ ;  /* 0x0000002e2d047210 */ /* 0x000fca0007ffe0ff */
[C---:B--2---:R-:W-:Y:S02]  /*0e30*/  IMAD R6, R4.reuse, UR17, RZ ;  /* 0x0000001104067c24 */ /* 0x044fe4000f8e02ff */
[----:B------:R-:W-:-:S05]  /*0e40*/  IMAD.WIDE.U32 R4, R4, UR16, RZ ;  /* 0x0000001004047c25 */ /* 0x000fca000f8e00ff */
[----:B------:R-:W-:Y:S02]  /*0e50*/  IADD3 R34, PT, PT, R5, R6, RZ ;  /* 0x0000000605227210 */ /* 0x000fe40007ffe0ff */
[----:B------:R-:W-:-:S07]  /*0e60*/  MOV R32, R4 ;  /* 0x0000000400207202 */ /* 0x000fce0000000f00 */
.L_x_5:
[----:B------:R-:W2:Y:S01]  /*0e70*/  @!P3 LDC.64 R4, c[0x0][0x588] ;  /* 0x00016200ff04bb82 */ /* 0x000ea20000000a00 */
[----:B------:R-:W3:Y:S07]  /*0e80*/  LDCU UR12, c[0x0][0x44c] ;  /* 0x00008980ff0c77ac */ /* 0x000eee0008000800 */
[----:B------:R-:W4:Y:S08]  /*0e90*/  @P3 LDC.64 R8, c[0x0][0x590] ;  /* 0x00016400ff083b82 */ /* 0x000f300000000a00 */
[----:B------:R-:W3:Y:S01]  /*0ea0*/  LDC R13, c[0x0][0x3e0] ;  /* 0x0000f800ff0d7b82 */ /* 0x000ee20000000800 */
[----:B--2---:R-:W-:-:S04]  /*0eb0*/  @!P3 IMAD.WIDE.U32 R6, R38, R4, RZ ;  /* 0x000000042606b225 */ /* 0x004fc800078e00ff */
[----:B------:R-:W-:Y:S01]  /*0ec0*/  @!P3 IMAD R26, R38, R5, R7 ;  /* 0x00000005261ab224 */ /* 0x000fe200078e0207 */
[----:B------:R-:W-:Y:S01]  /*0ed0*/  @!P3 MOV R12, R6 ;  /* 0x00000006000cb202 */ /* 0x000fe20000000f00 */
[----:B----4-:R-:W-:-:S04]  /*0ee0*/  @P3 IMAD.WIDE.U32 R4, R2, R8, RZ ;  /* 0x0000000802043225 */ /* 0x010fc800078e00ff */
[----:B------:R-:W-:Y:S01]  /*0ef0*/  @P3 IMAD R26, R2, R9, R5 ;  /* 0x00000009021a3224 */ /* 0x000fe200078e0205 */
[----:B------:R-:W-:Y:S01]  /*0f00*/  @P3 MOV R12, R4 ;  /* 0x00000004000c3202 */ /* 0x000fe20000000f00 */
[----:B---3--:R-:W-:Y:S01]  /*0f10*/  IMAD.WIDE R10, R13, UR12, RZ ;  /* 0x0000000c0d0a7c25 */ /* 0x008fe2000f8e02ff */
[----:B------:R-:W-:Y:S06]  /*0f20*/  @P3 BRA `(.L_x_6) ;  /* 0x0000000000443947 */ /* 0x000fec0003800000 */
[----:B------:R-:W2:Y:S01]  /*0f30*/  LDCU UR10, c[0x0][0x444] ;  /* 0x00008880ff0a77ac */ /* 0x000ea20008000800 */
[----:B------:R-:W-:Y:S01]  /*0f40*/  SHF.R.S32.HI R7, RZ, 0x1f, R13 ;  /* 0x0000001fff077819 */ /* 0x000fe2000001140d */
[----:B--2---:R-:W-:Y:S01]  /*0f50*/  USHF.R.S32.HI UR11, URZ, 0x1f, UR10 ;  /* 0x0000001fff0b7899 */ /* 0x004fe2000801140a */
[----:B------:R-:W-:Y:S01]  /*0f60*/  IMAD.WIDE.U32 R8, R38, UR10, RZ ;  /* 0x0000000a26087c25 */ /* 0x000fe2000f8e00ff */
[----:B------:R-:W-:-:S04]  /*0f70*/  USHF.R.S32.HI UR10, URZ, 0x1f, UR12 ;  /* 0x0000001fff0a7899 */ /* 0x000fc8000801140c */
[----:B------:R-:W-:-:S05]  /*0f80*/  IMAD R4, R38, UR11, RZ ;  /* 0x0000000b26047c24 */ /* 0x000fca000f8e02ff */
[----:B------:R-:W-:-:S05]  /*0f90*/  IADD3 R4, PT, PT, R9, R4, RZ ;  /* 0x0000000409047210 */ /* 0x000fca0007ffe0ff */
[-C--:B------:R-:W-:Y:S02]  /*0fa0*/  IMAD R6, R4, R13.reuse, RZ ;  /* 0x0000000d04067224 */ /* 0x080fe400078e02ff */
[----:B------:R-:W-:-:S04]  /*0fb0*/  IMAD.WIDE.U32 R4, R8, R13, RZ ;  /* 0x0000000d08047225 */ /* 0x000fc800078e00ff */
[----:B------:R-:W-:-:S05]  /*0fc0*/  IMAD R6, R7, R8, R6 ;  /* 0x0000000807067224 */ /* 0x000fca00078e0206 */
[----:B------:R-:W-:-:S05]  /*0fd0*/  IADD3 R6, PT, PT, R5, R6, RZ ;  /* 0x0000000605067210 */ /* 0x000fca0007ffe0ff */
[----:B------:R-:W-:Y:S02]  /*0fe0*/  IMAD R5, R6, UR12, RZ ;  /* 0x0000000c06057c24 */ /* 0x000fe4000f8e02ff */
[----:B------:R-:W-:-:S04]  /*0ff0*/  IMAD.WIDE.U32 R6, R4, UR12, RZ ;  /* 0x0000000c04067c25 */ /* 0x000fc8000f8e00ff */
[----:B------:R-:W-:Y:S01]  /*1000*/  IMAD R4, R4, UR10, R5 ;  /* 0x0000000a04047c24 */ /* 0x000fe2000f8e0205 */
[----:B------:R-:W-:-:S04]  /*1010*/  MOV R8, R6 ;  /* 0x0000000600087202 */ /* 0x000fc80000000f00 */
[----:B------:R-:W-:Y:S01]  /*1020*/  IADD3 R9, PT, PT, R7, R4, RZ ;  /* 0x0000000407097210 */ /* 0x000fe20007ffe0ff */
[----:B------:R-:W-:Y:S06]  /*1030*/  BRA `(.L_x_7) ;  /* 0x0000000000107947 */ /* 0x000fec0003800000 */
.L_x_6:
[-C--:B------:R-:W-:Y:S02]  /*1040*/  IMAD R6, R11, R2.reuse, RZ ;  /* 0x000000020b067224 */ /* 0x080fe400078e02ff */
[----:B------:R-:W-:-:S05]  /*1050*/  IMAD.WIDE.U32 R4, R10, R2, RZ ;  /* 0x000000020a047225 */ /* 0x000fca00078e00ff */
[----:B------:R-:W-:Y:S02]  /*1060*/  IADD3 R9, PT, PT, R5, R6, RZ ;  /* 0x0000000605097210 */ /* 0x000fe40007ffe0ff */
[----:B------:R-:W-:-:S07]  /*1070*/  MOV R8, R4 ;  /* 0x0000000400087202 */ /* 0x000fce0000000f00 */
.L_x_7:
[----:B------:R-:W2:Y:S01]  /*1080*/  LDCU.U8 UR10, c[0x0][0x548] ;  /* 0x0000a900ff0a77ac */ /* 0x000ea20008000000 */
[----:B------:R-:W-:Y:S01]  /*1090*/  SHF.L.U32 R14, R38, 0x7, RZ ;  /* 0x00000007260e7819 */ /* 0x000fe200000006ff */
[----:B------:R-:W-:Y:S01]  /*10a0*/  IMAD R23, R39, UR12, RZ ;  /* 0x0000000c27177c24 */ /* 0x000fe2000f8e02ff */
[----:B------:R-:W3:Y:S02]  /*10b0*/  LDCU.U8 UR11, c[0x0][0x5f0] ;  /* 0x0000be00ff0b77ac */ /* 0x000ee40008000000 */
[----:B------:R-:W-:-:S04]  /*10c0*/  SEL R6, R14, RZ, P5 ;  /* 0x000000ff0e067207 */ /* 0x000fc80002800000 */
[----:B------:R-:W-:-:S04]  /*10d0*/  IADD3 R6, P0, PT, R18, R6, RZ ;  /* 0x0000000612067210 */ /* 0x000fc80007f1e0ff */
[----:B------:R-:W-:Y:S01]  /*10e0*/  IADD3.X R4, PT, PT, RZ, R21, RZ, P0, !PT ;  /* 0x00000015ff047210 */ /* 0x000fe200007fe4ff */
[----:B--2---:R-:W-:-:S04]  /*10f0*/  UISETP.NE.AND UP0, UPT, UR10, URZ, UPT ;  /* 0x000000ff0a00728c */ /* 0x004fc8000bf05270 */
[-C--:B------:R-:W-:Y:S02]  /*1100*/  IMAD R7, R4, R10.reuse, RZ ;  /* 0x0000000a04077224 */ /* 0x080fe400078e02ff */
[----:B------:R-:W-:-:S04]  /*1110*/  IMAD.WIDE.U32 R4, R6, R10, RZ ;  /* 0x0000000a06047225 */ /* 0x000fc800078e00ff */
[----:B------:R-:W-:-:S05]  /*1120*/  IMAD R6, R11, R6, R7 ;  /* 0x000000060b067224 */ /* 0x000fca00078e0207 */
[----:B------:R-:W-:Y:S01]  /*1130*/  IADD3 R10, PT, PT, R5, R6, RZ ;  /* 0x00000006050a7210 */ /* 0x000fe20007ffe0ff */
[----:B---3--:R-:W-:Y:S06]  /*1140*/  BRA.U !UP0, `(.L_x_8) ;  /* 0x00000001081c7547 */ /* 0x008fec000b800000 */
[----:B------:R-:W2:Y:S01]  /*1150*/  LDC R6, c[0x0][0x434] ;  /* 0x00010d00ff067b82 */ /* 0x000ea20000000800 */
[----:B------:R-:W-:-:S07]  /*1160*/  ISETP.NE.AND P0, PT, R2, -0x1, PT ;  /* 0xffffffff0200780c */ /* 0x000fce0003f05270 */
[----:B------:R-:W3:Y:S01]  /*1170*/  LDC R27, c[0x0][0x454] ;  /* 0x00011500ff1b7b82 */ /* 0x000ee20000000800 */
[----:B--2---:R-:W-:-:S05]  /*1180*/  IMAD R6, R38, R6, RZ ;  /* 0x0000000626067224 */ /* 0x004fca00078e02ff */
[----:B------:R-:W-:-:S05]  /*1190*/  SEL R6, R6, R2, !P0 ;  /* 0x0000000206067207 */ /* 0x000fca0004000000 */
[----:B---3--:R-:W-:Y:S01]  /*11a0*/  IMAD R27, R39, R27, R6 ;  /* 0x0000001b271b7224 */ /* 0x008fe200078e0206 */
[----:B------:R-:W-:Y:S05]  /*11b0*/  BRA `(.L_x_9) ;  /* 0x00000000000c7947 */ /* 0x000fea0003800000 */
.L_x_8:
[----:B------:R-:W2:Y:S01]  /*11c0*/  LDC R27, c[0x0][0x434] ;  /* 0x00010d00ff1b7b82 */ /* 0x000ea20000000800 */
[----:B------:R-:W-:-:S04]  /*11d0*/  IMAD R6, R38, R13, R39 ;  /* 0x0000000d26067224 */ /* 0x000fc800078e0227 */
[----:B--2---:R-:W-:-:S03]  /*11e0*/  IMAD R27, R6, R27, RZ ;  /* 0x0000001b061b7224 */ /* 0x004fc600078e02ff */
.L_x_9:
[----:B------:R-:W-:Y:S01]  /*11f0*/  IADD3 R25, PT, PT, R206, -0x1, RZ ;  /* 0xffffffffce197810 */ /* 0x000fe20007ffe0ff */
[----:B------:R-:W-:Y:S05]  /*1200*/  BRA.U !UP0, `(.L_x_10) ;  /* 0x0000000108247547 */ /* 0x000fea000b800000 */
[----:B------:R-:W2:Y:S01]  /*1210*/  LDC R6, c[0x0][0x444] ;  /* 0x00011100ff067b82 */ /* 0x000ea20000000800 */
[----:B------:R-:W-:-:S07]  /*1220*/  ISETP.NE.AND P0, PT, R2, -0x1, PT ;  /* 0xffffffff0200780c */ /* 0x000fce0003f05270 */
[----:B------:R-:W3:Y:S08]  /*1230*/  LDC R11, c[0x0][0x430] ;  /* 0x00010c00ff0b7b82 */ /* 0x000ef00000000800 */
[----:B------:R-:W3:Y:S01]  /*1240*/  LDC R7, c[0x0][0x454] ;  /* 0x00011500ff077b82 */ /* 0x000ee20000000800 */
[----:B--2---:R-:W-:-:S05]  /*1250*/  @!P0 IMAD R2, R38, R6, RZ ;  /* 0x0000000626028224 */ /* 0x004fca00078e02ff */
[----:B------:R-:W-:Y:S02]  /*1260*/  IADD3 R2, PT, PT, R14, R2, RZ ;  /* 0x000000020e027210 */ /* 0x000fe40007ffe0ff */
[----:B---3--:R-:W-:-:S05]  /*1270*/  LEA R6, R11, R7, 0x7 ;  /* 0x000000070b067211 */ /* 0x008fca00078e38ff */
[----:B------:R-:W-:Y:S01]  /*1280*/  IMAD R24, R6, R39, R2 ;  /* 0x0000002706187224 */ /* 0x000fe200078e0202 */
[----:B------:R-:W-:Y:S06]  /*1290*/  BRA `(.L_x_11) ;  /* 0x00000000000c7947 */ /* 0x000fec0003800000 */
.L_x_10:
[----:B------:R-:W2:Y:S01]  /*12a0*/  LDC R24, c[0x0][0x444] ;  /* 0x00011100ff187b82 */ /* 0x000ea20000000800 */
[----:B------:R-:W-:-:S04]  /*12b0*/  IMAD R2, R38, R13, R39 ;  /* 0x0000000d26027224 */ /* 0x000fc800078e0227 */
[----:B--2---:R-:W-:-:S07]  /*12c0*/  IMAD R24, R2, R24, RZ ;  /* 0x0000001802187224 */ /* 0x004fce00078e02ff */
.L_x_11:
[----:B------:R-:W2:Y:S01]  /*12d0*/  S2R R40, SR_TID.X ;  /* 0x0000000000287919 */ /* 0x000ea20000002100 */
[----:B------:R-:W3:Y:S01]  /*12e0*/  LDC.64 R6, c[0x0][0x5f8] ;  /* 0x00017e00ff067b82 */ /* 0x000ee20000000a00 */
[--C-:B------:R-:W-:Y:S01]  /*12f0*/  IADD3 R8, P1, P0, R4, R8, R23.reuse ;  /* 0x0000000804087210 */ /* 0x100fe2000783e017 */
[----:B------:R-:W-:Y:S01]  /*1300*/  IMAD R251, R13, UR12, RZ ;  /* 0x0000000c0dfb7c24 */ /* 0x000fe2000f8e02ff */
[----:B------:R-:W4:Y:S01]  /*1310*/  S2R R41, SR_TID.X ;  /* 0x0000000000297919 */ /* 0x000f220000002100 */
[----:B------:R-:W-:Y:S01]  /*1320*/  SHF.R.S32.HI R23, RZ, 0x1f, R23 ;  /* 0x0000001fff177819 */ /* 0x000fe20000011417 */
[----:B------:R-:W5:Y:S01]  /*1330*/  LDCU.64 UR12, c[0x0][0x3c8] ;  /* 0x00007900ff0c77ac */ /* 0x000f620008000a00 */
[----:B------:R-:W-:Y:S01]  /*1340*/  ISETP.NE.AND P4, PT, RZ, UR11, PT ;  /* 0x0000000bff007c0c */ /* 0x000fe2000bf85270 */
[----:B------:R-:W-:Y:S01]  /*1350*/  BSSY.RECONVERGENT B1, `(.L_x_1) ;  /* 0x0000620000017945 */ /* 0x000fe20003800200 */
[----:B------:R-:W1:Y:S01]  /*1360*/  LDC.64 R16, c[0x0][0x3b0] ;  /* 0x0000ec00ff107b82 */ /* 0x000e620000000a00 */
[----:B------:R-:W-:Y:S01]  /*1370*/  IADD3.X R23, PT, PT, R10, R9, R23, P1, P0 ;  /* 0x000000090a177210 */ /* 0x000fe20000fe0417 */
[----:B------:R-:W5:Y:S01]  /*1380*/  LDCU.64 UR10, c[0x0][0x570] ;  /* 0x0000ae00ff0a77ac */ /* 0x000f620008000a00 */
[----:B------:R-:W5:Y:S05]  /*1390*/  LDCU.64 UR14, c[0x0][0x380] ;  /* 0x00007000ff0e77ac */ /* 0x000f6a0008000a00 */
[----:B------:R-:W5:Y:S01]  /*13a0*/  LDC.64 R14, c[0x0][0x590] ;  /* 0x00016400ff0e7b82 */ /* 0x000f620000000a00 */
[----:B---3--:R-:W-:-:S07]  /*13b0*/  IMAD.WIDE.U32 R4, R6, UR25, RZ ;  /* 0x0000001906047c25 */ /* 0x008fce000f8e00ff */
[----:B------:R-:W3:Y:S01]  /*13c0*/  LDC R42, c[0x0][0x508] ;  /* 0x00014200ff2a7b82 */ /* 0x000ee20000000800 */
[----:B------:R-:W-:Y:S02]  /*13d0*/  IMAD R13, R7, UR25, R5 ;  /* 0x00000019070d7c24 */ /* 0x000fe4000f8e0205 */
[----:B------:R-:W-:Y:S01]  /*13e0*/  IMAD.MOV.U32 R5, RZ, RZ, RZ ;  /* 0x000000ffff057224 */ /* 0x000fe200078e00ff */
[----:B--2---:R-:W-:Y:S02]  /*13f0*/  SHF.R.U32.HI R11, RZ, 0x5, R40 ;  /* 0x00000005ff0b7819 */ /* 0x004fe40000011628 */
[----:B------:R-:W-:Y:S02]  /*1400*/  LOP3.LUT R2, R40, 0x1f, RZ, 0xc0, !PT ;  /* 0x0000001f28027812 */ /* 0x000fe400078ec0ff */
[----:B------:R-:W2:Y:S01]  /*1410*/  LDC.64 R28, c[0x0][0x598] ;  /* 0x00016600ff1c7b82 */ /* 0x000ea20000000a00 */
[----:B----4-:R-:W-:Y:S02]  /*1420*/  IMAD.SHL.U32 R43, R41, 0x8, RZ ;  /* 0x00000008292b7824 */ /* 0x010fe400078e00ff */
[C---:B------:R-:W-:Y:S01]  /*1430*/  IMAD R10, R251.reuse, R11, R2 ;  /* 0x0000000bfb0a7224 */ /* 0x040fe200078e0202 */
[----:B------:R-:W-:Y:S01]  /*1440*/  SEL R2, R4, RZ, P4 ;  /* 0x000000ff04027207 */ /* 0x000fe20002000000 */
[----:B------:R-:W-:Y:S01]  /*1450*/  IMAD.SHL.U32 R11, R251, 0x80, RZ ;  /* 0x00000080fb0b7824 */ /* 0x000fe200078e00ff */
[----:B------:R-:W-:-:S02]  /*1460*/  LOP3.LUT R4, R43, 0x18, RZ, 0xc0, !PT ;  /* 0x000000182b047812 */ /* 0x000fc400078ec0ff */
[----:B------:R-:W4:Y:S01]  /*1470*/  LDC.64 R212, c[0x0][0x420] ;  /* 0x00010800ffd47b82 */ /* 0x000f220000000a00 */
[----:B------:R-:W-:Y:S01]  /*1480*/  IADD3 R22, P1, P0, R10, R8, R2 ;  /* 0x000000080a167210 */ /* 0x000fe2000783e002 */
[C---:B-1----:R-:W-:Y:S01]  /*1490*/  IMAD R2, R21.reuse, R16, RZ ;  /* 0x0000001015027224 */ /* 0x042fe200078e02ff */
[----:B------:R-:W-:Y:S01]  /*14a0*/  IADD3 R6, P3, PT, R4, R12, RZ ;  /* 0x0000000c04067210 */ /* 0x000fe20007f7e0ff */
[----:B------:R-:W-:Y:S01]  /*14b0*/  IMAD.WIDE.U32 R8, R18, R16, R4 ;  /* 0x0000001012087225 */ /* 0x000fe200078e0004 */
[----:B------:R-:W-:Y:S02]  /*14c0*/  SHF.R.S32.HI R10, RZ, 0x1f, R10 ;  /* 0x0000001fff0a7819 */ /* 0x000fe4000001140a */
[----:B-----5:R-:W-:Y:S01]  /*14d0*/  SHF.L.U64.HI R44, R14, 0x6, R15 ;  /* 0x000000060e2c7819 */ /* 0x020fe2000001020f */
[----:B------:R-:W-:Y:S02]  /*14e0*/  IMAD R12, R21, R14, RZ ;  /* 0x0000000e150c7224 */ /* 0x000fe400078e02ff */
[----:B------:R-:W-:Y:S01]  /*14f0*/  IMAD R21, R18, R17, R2 ;  /* 0x0000001112157224 */ /* 0x000fe200078e0202 */
[----:B------:R-:W-:Y:S01]  /*1500*/  SEL R2, R13, RZ, P4 ;  /* 0x000000ff0d027207 */ /* 0x000fe20002000000 */
[----:B------:R-:W-:Y:S01]  /*1510*/  IMAD.X R7, RZ, RZ, R26, P3 ;  /* 0x000000ffff077224 */ /* 0x000fe200018e061a */
[----:B------:R-:W-:Y:S01]  /*1520*/  IADD3 R8, P3, PT, R30, R8, RZ ;  /* 0x000000081e087210 */ /* 0x000fe20007f7e0ff */
[----:B------:R-:W-:Y:S01]  /*1530*/  IMAD R12, R18, R15, R12 ;  /* 0x0000000f120c7224 */ /* 0x000fe200078e020c */
[----:B------:R-:W-:Y:S01]  /*1540*/  IADD3.X R2, PT, PT, R10, R23, R2, P1, P0 ;  /* 0x000000170a027210 */ /* 0x000fe20000fe0402 */
[----:B------:R-:W-:Y:S01]  /*1550*/  IMAD.WIDE.U32 R6, R18, R14, R6 ;  /* 0x0000000e12067225 */ /* 0x000fe200078e0006 */
[----:B------:R-:W-:Y:S01]  /*1560*/  IADD3.X R9, PT, PT, R31, R9, R21, P3, !PT ;  /* 0x000000091f097210 */ /* 0x000fe20001ffe415 */
[----:B------:R1:W-:Y:S01]  /*1570*/  STL [R1+0x8], R44 ;  /* 0x0000082c01007387 */ /* 0x0003e20000100800 */
[----:B------:R-:W-:Y:S01]  /*1580*/  IADD3 R10, P0, PT, R11, R22, RZ ;  /* 0x000000160b0a7210 */ /* 0x000fe20007f1e0ff */
[----:B------:R-:W-:Y:S01]  /*1590*/  IMAD.IADD R22, R19, 0x1, R177 ;  /* 0x0000000113167824 */ /* 0x000fe200078e02b1 */
[----:B------:R-:W-:Y:S01]  /*15a0*/  SHF.R.U32.HI R23, RZ, 0x2, R41 ;  /* 0x00000002ff177819 */ /* 0x000fe20000011629 */
[----:B------:R-:W-:Y:S01]  /*15b0*/  IMAD.WIDE.U32 R8, R39, UR12, R8 ;  /* 0x0000000c27087c25 */ /* 0x000fe2000f8e0008 */
[----:B------:R-:W-:-:S02]  /*15c0*/  LEA.HI.X.SX32 R11, R11, R2, 0x1, P0 ;  /* 0x000000020b0b7211 */ /* 0x000fc400000f0eff */
[----:B------:R-:W-:Y:S01]  /*15d0*/  LEA R204, P0, R10, UR10, 0x2 ;  /* 0x0000000a0acc7c11 */ /* 0x000fe2000f8010ff */
[----:B------:R-:W-:Y:S01]  /*15e0*/  IMAD R9, R39, UR13, R9 ;  /* 0x0000000d27097c24 */ /* 0x000fe2000f8e0209 */
[----:B---3--:R-:W-:Y:S01]  /*15f0*/  IADD3 R2, PT, PT, R22, -R42, -R202 ;  /* 0x8000002a16027210 */ /* 0x008fe20007ffe8ca */
[----:B------:R-:W-:Y:S01]  /*1600*/  IMAD.IADD R7, R7, 0x1, R12 ;  /* 0x0000000107077824 */ /* 0x000fe200078e020c */
[----:B------:R-:W-:Y:S01]  /*1610*/  LEA.HI.X R205, R10, UR11, R11, 0x2, P0 ;  /* 0x0000000b0acd7c11 */ /* 0x000fe200080f140b */
[----:B------:R-:W-:Y:S01]  /*1620*/  IMAD.WIDE.U32 R8, R23, R16, R8 ;  /* 0x0000001017087225 */ /* 0x000fe200078e0008 */
[----:B------:R-:W-:Y:S01]  /*1630*/  SHF.R.S32.HI R10, RZ, 0x1f, R2 ;  /* 0x0000001fff0a7819 */ /* 0x000fe20000011402 */
[----:B------:R-:W3:Y:S01]  /*1640*/  LDC.64 R12, c[0x0][0x5e8] ;  /* 0x00017a00ff0c7b82 */ /* 0x000ee20000000a00 */
[----:B------:R-:W5:Y:S01]  /*1650*/  LDCU.64 UR12, c[0x0][0x550] ;  /* 0x0000aa00ff0c77ac */ /* 0x000f620008000a00 */
[----:B--2---:R-:W-:Y:S01]  /*1660*/  IMAD.WIDE.U32 R6, R39, R28, R6 ;  /* 0x0000001c27067225 */ /* 0x004fe200078e0006 */
[----:B------:R-:W-:-:S02]  /*1670*/  LEA.HI R10, R10, R2, RZ, 0x7 ;  /* 0x000000020a0a7211 */ /* 0x000fc400078f38ff */
[----:B------:R-:W-:Y:S01]  /*1680*/  LEA R222, P1, R8, UR14, 0x1 ;  /* 0x0000000e08de7c11 */ /* 0x000fe2000f8208ff */
[----:B------:R-:W-:Y:S01]  /*1690*/  IMAD R2, R23, R17, R9 ;  /* 0x0000001117027224 */ /* 0x000fe200078e0209 */
[----:B------:R-:W-:Y:S01]  /*16a0*/  SHF.L.U64.HI R17, R16, 0x6, R17 ;  /* 0x0000000610117819 */ /* 0x000fe20000010211 */
[----:B------:R-:W-:Y:S02]  /*16b0*/  IMAD R7, R39, R29, R7 ;  /* 0x0000001d27077224 */ /* 0x000fe400078e0207 */
[----:B------:R-:W-:Y:S01]  /*16c0*/  IMAD R11, R25, 0x80, R24 ;  /* 0x00000080190b7824 */ /* 0x000fe200078e0218 */
[----:B------:R-:W-:Y:S01]  /*16d0*/  LEA.HI.X R220, R8, UR15, R2, 0x1, P1 ;  /* 0x0000000f08dc7c11 */ /* 0x000fe200088f0c02 */
[C---:B------:R-:W-:Y:S01]  /*16e0*/  IMAD.WIDE.U32 R6, R23.reuse, R14, R6 ;  /* 0x0000000e17067225 */ /* 0x040fe200078e0006 */
[----:B------:R-:W-:Y:S02]  /*16f0*/  SHF.R.S32.HI R2, RZ, 0x7, R10 ;  /* 0x00000007ff027819 */ /* 0x000fe4000001140a */
[----:B------:R-:W-:Y:S01]  /*1700*/  LEA.HI R24, R40, 0x40, RZ, 0x1e ;  /* 0x0000004028187811 */ /* 0x000fe200078ff0ff */
[----:B------:R-:W-:Y:S01]  /*1710*/  IMAD R9, R23, R15, R7 ;  /* 0x0000000f17097224 */ /* 0x000fe200078e0207 */
[----:B------:R-:W-:Y:S01]  /*1720*/  VIMNMX R250, PT, PT, RZ, R2, !PT ;  /* 0x00000002fffa7248 */ /* 0x000fe20007fe0100 */
[----:B------:R-:W-:Y:S01]  /*1730*/  IMAD R7, R25, 0x80, R27 ;  /* 0x0000008019077824 */ /* 0x000fe200078e021b */
[----:B-----5:R-:W-:Y:S01]  /*1740*/  LEA R221, P0, R6, UR12, 0x1 ;  /* 0x0000000c06dd7c11 */ /* 0x020fe2000f8008ff */
[----:B------:R-:W-:Y:S01]  /*1750*/  IMAD.SHL.U32 R16, R16, 0x40, RZ ;  /* 0x0000004010107824 */ /* 0x000fe200078e00ff */
[----:B------:R-:W-:Y:S01]  /*1760*/  ISETP.GT.AND P1, PT, R206, R250, PT ;  /* 0x000000face00720c */ /* 0x000fe20003f24270 */
[----:B----4-:R-:W-:Y:S01]  /*1770*/  IMAD.WIDE R212, R7, 0x4, R212 ;  /* 0x0000000407d47825 */ /* 0x010fe200078e02d4 */
[----:B------:R-:W-:-:S02]  /*1780*/  LEA.HI.X R219, R6, UR13, R9, 0x1, P0 ;  /* 0x0000000d06db7c11 */ /* 0x000fc400080f0c09 */
[----:B------:R-:W-:Y:S01]  /*1790*/  IADD3 R18, P0, PT, R23, 0x40, RZ ;  /* 0x0000004017127810 */ /* 0x000fe20007f1e0ff */
[----:B---3--:R-:W-:-:S04]  /*17a0*/  IMAD.WIDE R12, R11, 0x4, R12 ;  /* 0x000000040b0c7825 */ /* 0x008fc800078e020c */
[----:B------:R-:W-:Y:S02]  /*17b0*/  IMAD.MOV.U32 R245, RZ, RZ, R12 ;  /* 0x000000fffff57224 */ /* 0x000fe400078e000c */
[----:B------:R-:W-:Y:S02]  /*17c0*/  IMAD.MOV.U32 R244, RZ, RZ, R13 ;  /* 0x000000fffff47224 */ /* 0x000fe400078e000d */
[----:B------:R-:W-:Y:S02]  /*17d0*/  IMAD.SHL.U32 R249, R14, 0x40, RZ ;  /* 0x000000400ef97824 */ /* 0x000fe400078e00ff */
[----:B------:R-:W-:Y:S01]  /*17e0*/  IMAD.X R21, RZ, RZ, RZ, P0 ;  /* 0x000000ffff157224 */ /* 0x000fe200000e06ff */
[----:B-1----:R-:W-:Y:S06]  /*17f0*/  @P1 BRA `(.L_x_12) ;  /* 0x0000000400781947 */ /* 0x002fec0003800000 */
[----:B------:R-:W-:Y:S05]  /*1800*/  @P2 BRA `(.L_x_13) ;  /* 0x00000000002c2947 */ /* 0x000fea0003800000 */
[----:B------:R-:W1:Y:S01]  /*1810*/  LDCU.64 UR14, c[0x0][0x5c0] ;  /* 0x0000b800ff0e77ac */ /* 0x000e620008000a00 */
[----:B------:R-:W-:Y:S01]  /*1820*/  SHF.R.S32.HI R2, RZ, 0x1f, R45 ;  /* 0x0000001fff027819 */ /* 0x000fe2000001142d */
[----:B------:R-:W2:Y:S04]  /*1830*/  LDCU.64 UR10, c[0x0][0x5a8] ;  /* 0x0000b500ff0a77ac */ /* 0x000ea80008000a00 */
[----:B-1----:R-:W-:Y:S02]  /*1840*/  IMAD R2, R2, UR14, RZ ;  /* 0x0000000e02027c24 */ /* 0x002fe4000f8e02ff */
[----:B------:R-:W-:-:S04]  /*1850*/  IMAD.WIDE.U32 R6, R45, UR14, RZ ;  /* 0x0000000e2d067c25 */ /* 0x000fc8000f8e00ff */
[----:B------:R-:W-:-:S05]  /*1860*/  IMAD R2, R45, UR15, R2 ;  /* 0x0000000f2d027c24 */ /* 0x000fca000f8e0202 */
[----:B------:R-:W-:-:S03]  /*1870*/  IADD3 R7, PT, PT, R7, R2, RZ ;  /* 0x0000000207077210 */ /* 0x000fc60007ffe0ff */
[----:B--2---:R-:W-:-:S04]  /*1880*/  IMAD.WIDE.U32 R6, R38, UR10, R6 ;  /* 0x0000000a26067c25 */ /* 0x004fc8000f8e0006 */
[----:B------:R-:W-:Y:S01]  /*1890*/  IMAD R9, R38, UR11, R7 ;  /* 0x0000000b26097c24 */ /* 0x000fe2000f8e0207 */
[----:B------:R-:W-:Y:S01]  /*18a0*/  MOV R8, R6 ;  /* 0x0000000600087202 */ /* 0x000fe20000000f00 */
[----:B------:R-:W-:Y:S05]  /*18b0*/  BRA `(.L_x_14) ;  /* 0x0000000000187947 */ /* 0x000fea0003800000 */
.L_x_13:
[----:B------:R-:W1:Y:S01]  /*18c0*/  LDCU.64 UR14, c[0x0][0x5c0] ;  /* 0x0000b800ff0e77ac */ /* 0x000e620008000a00 */
[----:B------:R-:W-:-:S05]  /*18d0*/  IADD3 R6, PT, PT, R45, R46, RZ ;  /* 0x0000002e2d067210 */ /* 0x000fca0007ffe0ff */
[C---:B-1----:R-:W-:Y:S02]  /*18e0*/  IMAD R2, R6.reuse, UR15, RZ ;  /* 0x0000000f06027c24 */ /* 0x042fe4000f8e02ff */
[----:B------:R-:W-:-:S05]  /*18f0*/  IMAD.WIDE.U32 R6, R6, UR14, RZ ;  /* 0x0000000e06067c25 */ /* 0x000fca000f8e00ff */
[----:B------:R-:W-:Y:S02]  /*1900*/  IADD3 R9, PT, PT, R7, R2, RZ ;  /* 0x0000000207097210 */ /* 0x000fe40007ffe0ff */
[----:B------:R-:W-:Y:S02]  /*1910*/  MOV R8, R6 ;  /* 0x0000000600087202 */ /* 0x000fe40000000f00 */
.L_x_14:
        /* <DEDUP_REMOVED lines=11> */
[----:B------:R-:W-:Y:S06]  /*19d0*/  BRA `(.L_x_16) ;  /* 0x0000000000187947 */ /* 0x000fec0003800000 */
.L_x_15:
[----:B------:R-:W1:Y:S01]  /*19e0*/  LDCU.64 UR12, c[0x0][0x5c8] ;  /* 0x0000b900ff0c77ac */ /* 0x000e620008000a00 */
[----:B------:R-:W-:-:S05]  /*19f0*/  IADD3 R6, PT, PT, R45, R46, RZ ;  /* 0x0000002e2d067210 */ /* 0x000fca0007ffe0ff */
[C---:B-1----:R-:W-:Y:S02]  /*1a00*/  IMAD R2, R6.reuse, UR13, RZ ;  /* 0x0000000d06027c24 */ /* 0x042fe4000f8e02ff */
[----:B------:R-:W-:-:S05]  /*1a10*/  IMAD.WIDE.U32 R6, R6, UR12, RZ ;  /* 0x0000000c06067c25 */ /* 0x000fca000f8e00ff */
[----:B------:R-:W-:Y:S02]  /*1a20*/  IADD3 R17, PT, PT, R7, R2, RZ ;  /* 0x0000000207117210 */ /* 0x000fe40007ffe0ff */
[----:B------:R-:W-:-:S07]  /*1a30*/  MOV R16, R6 ;  /* 0x0000000600107202 */ /* 0x000fce0000000f00 */
.L_x_16:
[----:B------:R-:W1:Y:S01]  /*1a40*/  LDCU UR10, c[0x0][0x440] ;  /* 0x00008800ff0a77ac */ /* 0x000e620008000800 */
[----:B------:R-:W-:Y:S01]  /*1a50*/  IADD3 R13, PT, PT, -R19, R202, RZ ;  /* 0x000000ca130d7210 */ /* 0x000fe20007ffe1ff */
[----:B------:R-:W-:Y:S01]  /*1a60*/  IMAD R2, R33, UR14, RZ ;  /* 0x0000000e21027c24 */ /* 0x000fe2000f8e02ff */
[----:B------:R-:W-:Y:S01]  /*1a70*/  BSSY.RECONVERGENT B0, `(.L_x_17) ;  /* 0x000001c000007945 */ /* 0x000fe20003800200 */
[----:B------:R-:W-:-:S04]  /*1a80*/  IMAD.WIDE.U32 R6, R19, UR14, R4 ;  /* 0x0000000e13067c25 */ /* 0x000fc8000f8e0004 */
[----:B------:R-:W-:Y:S01]  /*1a90*/  IMAD R2, R19, UR15, R2 ;  /* 0x0000000f13027c24 */ /* 0x000fe2000f8e0202 */
[----:B------:R-:W-:-:S04]  /*1aa0*/  IADD3 R8, P2, PT, R8, R6, RZ ;  /* 0x0000000608087210 */ /* 0x000fc80007f5e0ff */
[----:B------:R-:W-:Y:S02]  /*1ab0*/  IADD3.X R9, PT, PT, R9, R7, R2, P2, !PT ;  /* 0x0000000709097210 */ /* 0x000fe400017fe402 */
[----:B-1----:R-:W-:Y:S01]  /*1ac0*/  ISETP.GE.AND P0, PT, R4, UR10, PT ;  /* 0x0000000a04007c0c */ /* 0x002fe2000bf06270 */
[----:B------:R-:W1:Y:S03]  /*1ad0*/  LDCU.64 UR10, c[0x0][0x5d8] ;  /* 0x0000bb00ff0a77ac */ /* 0x000e660008000a00 */
[-C--:B------:R-:W-:Y:S02]  /*1ae0*/  ISETP.GE.OR P1, PT, R23, R13.reuse, P0 ;  /* 0x0000000d1700720c */ /* 0x080fe40000726670 */
[----:B------:R-:W-:-:S11]  /*1af0*/  ISETP.GE.OR P0, PT, R24, R13, P0 ;  /* 0x0000000d1800720c */ /* 0x000fd60000706670 */
[----:B------:R-:W2:Y:S01]  /*1b00*/  @!P1 LDC.64 R14, c[0x0][0x560] ;  /* 0x00015800ff0e9b82 */ /* 0x000ea20000000a00 */
[----:B-1----:R-:W-:-:S04]  /*1b10*/  IMAD.WIDE.U32 R8, R39, UR10, R8 ;  /* 0x0000000a27087c25 */ /* 0x002fc8000f8e0008 */
[----:B------:R-:W-:Y:S01]  /*1b20*/  IMAD R7, R39, UR11, R9 ;  /* 0x0000000b27077c24 */ /* 0x000fe2000f8e0209 */
[----:B------:R-:W-:-:S05]  /*1b30*/  @!P1 MOV R6, R8 ;  /* 0x0000000800069202 */ /* 0x000fca0000000f00 */
[----:B------:R-:W-:-:S04]  /*1b40*/  @!P1 IMAD.WIDE.U32 R10, R23, UR14, R6 ;  /* 0x0000000e170a9c25 */ /* 0x000fc8000f8e0006 */
[----:B------:R-:W-:Y:S01]  /*1b50*/  @!P1 IMAD R2, R23, UR15, R11 ;  /* 0x0000000f17029c24 */ /* 0x000fe2000f8e020b */
[----:B--2---:R-:W-:-:S04]  /*1b60*/  @!P1 LEA R12, P2, R10, R14, 0x1 ;  /* 0x0000000e0a0c9211 */ /* 0x004fc800078408ff */
[----:B------:R-:W-:-:S05]  /*1b70*/  @!P1 LEA.HI.X R13, R10, R15, R2, 0x1, P2 ;  /* 0x0000000f0a0d9211 */ /* 0x000fca00010f0c02 */
[----:B------:R1:W-:Y:S01]  /*1b80*/  @!P1 STG.E.128 desc[UR20][R12.64], RZ ;  /* 0x000000ff0c009986 */ /* 0x0003e2000c101d14 */
[----:B------:R-:W-:Y:S05]  /*1b90*/  @P0 BRA `(.L_x_18) ;  /* 0x0000000000240947 */ /* 0x000fea0003800000 */
[----:B------:R-:W2:Y:S01]  /*1ba0*/  LDCU.64 UR10, c[0x0][0x560] ;  /* 0x0000ac00ff0a77ac */ /* 0x000ea20008000a00 */
[----:B------:R-:W-:Y:S01]  /*1bb0*/  MOV R6, R8 ;  /* 0x0000000800067202 */ /* 0x000fe20000000f00 */
[----:B------:R-:W-:-:S04]  /*1bc0*/  IMAD R2, R21, UR14, RZ ;  /* 0x0000000e15027c24 */ /* 0x000fc8000f8e02ff */
[----:B------:R-:W-:-:S04]  /*1bd0*/  IMAD.WIDE.U32 R6, R18, UR14, R6 ;  /* 0x0000000e12067c25 */ /* 0x000fc8000f8e0006 */
[----:B------:R-:W-:-:S05]  /*1be0*/  IMAD R2, R18, UR15, R2 ;  /* 0x0000000f12027c24 */ /* 0x000fca000f8e0202 */
[----:B------:R-:W-:Y:S02]  /*1bf0*/  IADD3 R2, PT, PT, R7, R2, RZ ;  /* 0x0000000207027210 */ /* 0x000fe40007ffe0ff */
[----:B--2---:R-:W-:-:S04]  /*1c00*/  LEA R8, P2, R6, UR10, 0x1 ;  /* 0x0000000a06087c11 */ /* 0x004fc8000f8408ff */
[----:B------:R-:W-:-:S05]  /*1c10*/  LEA.HI.X R9, R6, UR11, R2, 0x1, P2 ;  /* 0x0000000b06097c11 */ /* 0x000fca00090f0c02 */
[----:B------:R2:W-:Y:S04]  /*1c20*/  STG.E.128 desc[UR20][R8.64], RZ ;  /* 0x000000ff08007986 */ /* 0x0005e8000c101d14 */
.L_x_18:
[----:B------:R-:W-:Y:S05]  /*1c30*/  BSYNC.RECONVERGENT B0 ;  /* 0x0000000000007941 */ /* 0x000fea0003800200 */
.L_x_17:
[----:B------:R-:W3:Y:S01]  /*1c40*/  LDCU.64 UR10, c[0x0][0x5e0] ;  /* 0x0000bc00ff0a77ac */ /* 0x000ee20008000a00 */
[----:B------:R-:W-:Y:S01]  /*1c50*/  IMAD.WIDE.U32 R4, R19, UR12, R4 ;  /* 0x0000000c13047c25 */ /* 0x000fe2000f8e0004 */
[----:B------:R-:W4:Y:S03]  /*1c60*/  @!P1 LDC.64 R10, c[0x0][0x568] ;  /* 0x00015a00ff0a9b82 */ /* 0x000f260000000a00 */
[----:B------:R-:W-:Y:S01]  /*1c70*/  IMAD R2, R33, UR12, RZ ;  /* 0x0000000c21027c24 */ /* 0x000fe2000f8e02ff */
[----:B------:R-:W-:-:S03]  /*1c80*/  IADD3 R6, P2, PT, R16, R4, RZ ;  /* 0x0000000410067210 */ /* 0x000fc60007f5e0ff */
[----:B------:R-:W-:-:S05]  /*1c90*/  IMAD R2, R19, UR13, R2 ;  /* 0x0000000d13027c24 */ /* 0x000fca000f8e0202 */
[----:B------:R-:W-:-:S03]  /*1ca0*/  IADD3.X R7, PT, PT, R17, R5, R2, P2, !PT ;  /* 0x0000000511077210 */ /* 0x000fc600017fe402 */
[----:B---3--:R-:W-:-:S04]  /*1cb0*/  IMAD.WIDE.U32 R6, R39, UR10, R6 ;  /* 0x0000000a27067c25 */ /* 0x008fc8000f8e0006 */
[----:B------:R-:W-:Y:S01]  /*1cc0*/  IMAD R5, R39, UR11, R7 ;  /* 0x0000000b27057c24 */ /* 0x000fe2000f8e0207 */
[----:B------:R-:W-:-:S05]  /*1cd0*/  @!P1 MOV R4, R6 ;  /* 0x0000000600049202 */ /* 0x000fca0000000f00 */
[----:B--2---:R-:W-:-:S04]  /*1ce0*/  @!P1 IMAD.WIDE.U32 R8, R23, UR12, R4 ;  /* 0x0000000c17089c25 */ /* 0x004fc8000f8e0004 */
[----:B------:R-:W-:Y:S01]  /*1cf0*/  @!P1 IMAD R2, R23, UR13, R9 ;  /* 0x0000000d17029c24 */ /* 0x000fe2000f8e0209 */
[----:B----4-:R-:W-:-:S04]  /*1d00*/  @!P1 LEA R10, P2, R8, R10, 0x1 ;  /* 0x0000000a080a9211 */ /* 0x010fc800078408ff */
[----:B------:R-:W-:-:S05]  /*1d10*/  @!P1 LEA.HI.X R11, R8, R11, R2, 0x1, P2 ;  /* 0x0000000b080b9211 */ /* 0x000fca00010f0c02 */
[----:B------:R2:W-:Y:S01]  /*1d20*/  @!P1 STG.E.128 desc[UR20][R10.64], RZ ;  /* 0x000000ff0a009986 */ /* 0x0005e2000c101d14 */
[----:B------:R-:W-:Y:S05]  /*1d30*/  @P0 BRA `(.L_x_19) ;  /* 0x0000005800040947 */ /* 0x000fea0003800000 */
[----:B------:R-:W3:Y:S01]  /*1d40*/  LDCU.64 UR10, c[0x0][0x568] ;  /* 0x0000ad00ff0a77ac */ /* 0x000ee20008000a00 */
[----:B------:R-:W-:Y:S01]  /*1d50*/  MOV R4, R6 ;  /* 0x0000000600047202 */ /* 0x000fe20000000f00 */
[----:B------:R-:W-:-:S04]  /*1d60*/  IMAD R2, R21, UR12, RZ ;  /* 0x0000000c15027c24 */ /* 0x000fc8000f8e02ff */
[----:B------:R-:W-:-:S04]  /*1d70*/  IMAD.WIDE.U32 R4, R18, UR12, R4 ;  /* 0x0000000c12047c25 */ /* 0x000fc8000f8e0004 */
[----:B------:R-:W-:-:S05]  /*1d80*/  IMAD R2, R18, UR13, R2 ;  /* 0x0000000d12027c24 */ /* 0x000fca000f8e0202 */
[----:B------:R-:W-:Y:S02]  /*1d90*/  IADD3 R2, PT, PT, R5, R2, RZ ;  /* 0x0000000205027210 */ /* 0x000fe40007ffe0ff */
[----:B---3--:R-:W-:-:S04]  /*1da0*/  LEA R6, P0, R4, UR10, 0x1 ;  /* 0x0000000a04067c11 */ /* 0x008fc8000f8008ff */
[----:B------:R-:W-:-:S05]  /*1db0*/  LEA.HI.X R7, R4, UR11, R2, 0x1, P0 ;  /* 0x0000000b04077c11 */ /* 0x000fca00080f0c02 */
[----:B------:R3:W-:Y:S01]  /*1dc0*/  STG.E.128 desc[UR20][R6.64], RZ ;  /* 0x000000ff06007986 */ /* 0x0007e2000c101d14 */
[----:B------:R-:W-:Y:S05]  /*1dd0*/  BRA `(.L_x_19) ;  /* 0x0000005400dc7947 */ /* 0x000fea0003800000 */
.L_x_12:
[----:B------:R-:W1:Y:S01]  /*1de0*/  LDCU.64 UR10, c[0x0][0x3d8] ;  /* 0x00007b00ff0a77ac */ /* 0x000e620008000a00 */
[----:B------:R-:W-:Y:S01]  /*1df0*/  IMAD R2, R33, UR16, RZ ;  /* 0x0000001021027c24 */ /* 0x000fe2000f8e02ff */
[C---:B------:R-:W-:Y:S01]  /*1e00*/  IADD3 R12, PT, PT, -R19.reuse, R202, RZ ;  /* 0x000000ca130c7210 */ /* 0x040fe20007ffe1ff */
[----:B------:R-:W-:Y:S01]  /*1e10*/  IMAD.WIDE.U32 R6, R19, UR16, R4 ;  /* 0x0000001013067c25 */ /* 0x000fe2000f8e0004 */
[----:B------:R-:W-:Y:S01]  /*1e20*/  LOP3.LUT R8, R25, 0x80000001, RZ, 0xc0, !PT ;  /* 0x8000000119087812 */ /* 0x000fe200078ec0ff */
[----:B------:R-:W-:Y:S01]  /*1e30*/  BSSY.RECONVERGENT B0, `(.L_x_20) ;  /* 0x000001f000007945 */ /* 0x000fe20003800200 */
[----:B------:R-:W-:Y:S01]  /*1e40*/  @P4 BAR.SYNC.DEFER_BLOCKING 0x0 ;  /* 0x0000000000004b1d */ /* 0x000fe20000010000 */
[----:B------:R-:W-:Y:S01]  /*1e50*/  IMAD R2, R19, UR17, R2 ;  /* 0x0000001113027c24 */ /* 0x000fe2000f8e0202 */
[----:B------:R-:W-:Y:S02]  /*1e60*/  ISETP.GE.AND P6, PT, R23, R12, PT ;  /* 0x0000000c1700720c */ /* 0x000fe40003fc6270 */
[----:B------:R-:W-:-:S04]  /*1e70*/  IADD3 R6, P0, PT, R32, R6, RZ ;  /* 0x0000000620067210 */ /* 0x000fc80007f1e0ff */
[----:B------:R-:W-:Y:S02]  /*1e80*/  IADD3.X R7, PT, PT, R34, R7, R2, P0, !PT ;  /* 0x0000000722077210 */ /* 0x000fe400007fe402 */
[----:B------:R-:W-:Y:S01]  /*1e90*/  ISETP.NE.AND P0, PT, R8, 0x1, PT ;  /* 0x000000010800780c */ /* 0x000fe20003f05270 */
[----:B-1----:R-:W-:Y:S02]  /*1ea0*/  IMAD R2, R35, UR10, RZ ;  /* 0x0000000a23027c24 */ /* 0x002fe4000f8e02ff */
[----:B------:R-:W-:Y:S01]  /*1eb0*/  IMAD.WIDE.U32 R6, R20, UR10, R6 ;  /* 0x0000000a14067c25 */ /* 0x000fe2000f8e0006 */
[----:B------:R-:W-:-:S03]  /*1ec0*/  SEL R148, RZ, 0x2000, P0 ;  /* 0x00002000ff947807 */ /* 0x000fc60000000000 */
[----:B------:R-:W-:-:S05]  /*1ed0*/  IMAD R2, R20, UR11, R2 ;  /* 0x0000000b14027c24 */ /* 0x000fca000f8e0202 */
[----:B------:R-:W-:Y:S01]  /*1ee0*/  IADD3 R2, PT, PT, R7, R2, RZ ;  /* 0x0000000207027210 */ /* 0x000fe20007ffe0ff */
[----:B------:R-:W-:Y:S06]  /*1ef0*/  @P6 BRA `(.L_x_21) ;  /* 0x0000000000446947 */ /* 0x000fec0003800000 */
[----:B------:R-:W1:Y:S02]  /*1f00*/  LDCU UR10, c[0x0][0x440] ;  /* 0x00008800ff0a77ac */ /* 0x000e640008000800 */
[----:B-1----:R-:W-:-:S13]  /*1f10*/  ISETP.GE.AND P0, PT, R4, UR10, PT ;  /* 0x0000000a04007c0c */ /* 0x002fda000bf06270 */
[----:B------:R-:W-:Y:S05]  /*1f20*/  @P0 BRA `(.L_x_22) ;  /* 0x0000000000300947 */ /* 0x000fea0003800000 */
[----:B------:R-:W1:Y:S01]  /*1f30*/  LDCU.64 UR10, c[0x0][0x390] ;  /* 0x00007200ff0a77ac */ /* 0x000e620008000a00 */
[----:B------:R-:W-:Y:S02]  /*1f40*/  MOV R8, R6 ;  /* 0x0000000600087202 */ /* 0x000fe40000000f00 */
[----:B------:R-:W-:-:S03]  /*1f50*/  MOV R9, R2 ;  /* 0x0000000200097202 */ /* 0x000fc60000000f00 */
[----:B------:R-:W-:-:S04]  /*1f60*/  IMAD.WIDE.U32 R8, R23, UR16, R8 ;  /* 0x0000001017087c25 */ /* 0x000fc8000f8e0008 */
[----:B------:R-:W-:Y:S01]  /*1f70*/  IMAD R9, R23, UR17, R9 ;  /* 0x0000001117097c24 */ /* 0x000fe2000f8e0209 */
[----:B-1----:R-:W-:-:S04]  /*1f80*/  LEA R10, P0, R8, UR10, 0x1 ;  /* 0x0000000a080a7c11 */ /* 0x002fc8000f8008ff */
[----:B------:R-:W-:-:S05]  /*1f90*/  LEA.HI.X R11, R8, UR11, R9, 0x1, P0 ;  /* 0x0000000b080b7c11 */ /* 0x000fca00080f0c09 */
[----:B------:R-:W-:Y:S01]  /*1fa0*/  @!PT LDS RZ, [RZ] ;  /* 0x00000000fffff984 */ /* 0x000fe20000000800 */
[----:B------:R-:W-:Y:S01]  /*1fb0*/  @!PT LDS RZ, [RZ] ;  /* 0x00000000fffff984 */ /* 0x000fe20000000800 */
[----:B------:R-:W-:Y:S01]  /*1fc0*/  @!PT LDS RZ, [RZ] ;  /* 0x00000000fffff984 */ /* 0x000fe20000000800 */
[----:B------:R1:W-:Y:S01]  /*1fd0*/  LDGSTS.E.BYPASS.LTC128B.128 [R214+0x8000], desc[UR20][R10.64] ;  /* 0x080000000ad67fae */ /* 0x0003e2000b981a14 */
[----:B------:R-:W-:Y:S05]  /*1fe0*/  BRA `(.L_x_23) ;  /* 0x00000000000c7947 */ /* 0x000fea0003800000 */
.L_x_22:
[----:B------:R2:W-:Y:S01]  /*1ff0*/  STS.128 [R214+0x8000], RZ ;  /* 0x008000ffd6007388 */ /* 0x0005e20000000c00 */
[----:B------:R-:W-:Y:S05]  /*2000*/  BRA `(.L_x_23) ;  /* 0x0000000000047947 */ /* 0x000fea0003800000 */
.L_x_21:
[----:B------:R3:W-:Y:S02]  /*2010*/  STS.128 [R214+0x8000], RZ ;  /* 0x008000ffd6007388 */ /* 0x0007e40000000c00 */
.L_x_23:
[----:B------:R-:W-:Y:S05]  /*2020*/  BSYNC.RECONVERGENT B0 ;  /* 0x0000000000007941 */ /* 0x000fea0003800200 */
.L_x_20:
[----:B------:R-:W-:Y:S01]  /*2030*/  ISETP.GE.AND P1, PT, R24, R12, PT ;  /* 0x0000000c1800720c */ /* 0x000fe20003f26270 */
[----:B------:R-:W-:-:S12]  /*2040*/  BSSY.RECONVERGENT B0, `(.L_x_24) ;  /* 0x0000014000007945 */ /* 0x000fd80003800200 */
[----:B------:R4:W-:Y:S01]  /*2050*/  @P1 STS.128 [R214+0x9000], RZ ;  /* 0x009000ffd6001388 */ /* 0x0009e20000000c00 */
[----:B------:R-:W-:Y:S05]  /*2060*/  @P1 BRA `(.L_x_25) ;  /* 0x0000000000441947 */ /* 0x000fea0003800000 */
[----:B------:R-:W5:Y:S02]  /*2070*/  LDCU UR10, c[0x0][0x440] ;  /* 0x00008800ff0a77ac */ /* 0x000f640008000800 */
[----:B-----5:R-:W-:-:S13]  /*2080*/  ISETP.GE.AND P0, PT, R4, UR10, PT ;  /* 0x0000000a04007c0c */ /* 0x020fda000bf06270 */
[----:B------:R1:W-:Y:S01]  /*2090*/  @P0 STS.128 [R214+0x9000], RZ ;  /* 0x009000ffd6000388 */ /* 0x0003e20000000c00 */
[----:B------:R-:W-:Y:S05]  /*20a0*/  @P0 BRA `(.L_x_25) ;  /* 0x0000000000340947 */ /* 0x000fea0003800000 */
[----:B------:R-:W5:Y:S01]  /*20b0*/  LDCU.64 UR10, c[0x0][0x390] ;  /* 0x00007200ff0a77ac */ /* 0x000f620008000a00 */
[----:B------:R-:W-:Y:S01]  /*20c0*/  MOV R8, R6 ;  /* 0x0000000600087202 */ /* 0x000fe20000000f00 */
[----:B------:R-:W-:Y:S01]  /*20d0*/  IMAD R7, R21, UR16, RZ ;  /* 0x0000001015077c24 */ /* 0x000fe2000f8e02ff */
[----:B------:R-:W-:-:S03]  /*20e0*/  MOV R9, R2 ;  /* 0x0000000200097202 */ /* 0x000fc60000000f00 */
[C---:B------:R-:W-:Y:S02]  /*20f0*/  IMAD R2, R18.reuse, UR17, R7 ;  /* 0x0000001112027c24 */ /* 0x040fe4000f8e0207 */
[----:B------:R-:W-:-:S05]  /*2100*/  IMAD.WIDE.U32 R8, R18, UR16, R8 ;  /* 0x0000001012087c25 */ /* 0x000fca000f8e0008 */
[----:B------:R-:W-:Y:S02]  /*2110*/  IADD3 R2, PT, PT, R9, R2, RZ ;  /* 0x0000000209027210 */ /* 0x000fe40007ffe0ff */
[----:B-----5:R-:W-:-:S04]  /*2120*/  LEA R6, P0, R8, UR10, 0x1 ;  /* 0x0000000a08067c11 */ /* 0x020fc8000f8008ff */
[----:B------:R-:W-:-:S05]  /*2130*/  LEA.HI.X R7, R8, UR11, R2, 0x1, P0 ;  /* 0x0000000b08077c11 */ /* 0x000fca00080f0c02 */
[----:B------:R-:W-:Y:S01]  /*2140*/  @!PT LDS RZ, [RZ] ;  /* 0x00000000fffff984 */ /* 0x000fe20000000800 */
[----:B------:R-:W-:Y:S01]  /*2150*/  @!PT LDS RZ, [RZ] ;  /* 0x00000000fffff984 */ /* 0x000fe20000000800 */
[----:B------:R-:W-:Y:S01]  /*2160*/  @!PT LDS RZ, [RZ] ;  /* 0x00000000fffff984 */ /* 0x000fe20000000800 */
[----:B------:R1:W-:Y:S04]  /*2170*/  LDGSTS.E.BYPASS.LTC128B.128 [R214+0x9000], desc[UR20][R6.64] ;  /* 0x0900000006d67fae */ /* 0x0003e8000b981a14 */
.L_x_25:
[----:B------:R-:W-:Y:S05]  /*2180*/  BSYNC.RECONVERGENT B0 ;  /* 0x0000000000007941 */ /* 0x000fea0003800200 */
.L_x_24:
[----:B------:R-:W-:Y:S01]  /*2190*/  IMAD R2, R25, -0x80, R177 ;  /* 0xffffff8019027824 */ /* 0x000fe200078e02b1 */
[----:B------:R-:W0:Y:S01]  /*21a0*/  LDGDEPBAR ;  /* 0x00000000000079af */ /* 0x000e220000000000 */
[----:B------:R-:W-:Y:S03]  /*21b0*/  BSSY.RECONVERGENT B0, `(.L_x_26) ;  /* 0x0000010000007945 */ /* 0x000fe60003800200 */
[----:B------:R-:W-:-:S13]  /*21c0*/  ISETP.GE.AND P2, PT, R23, R2, PT ;  /* 0x000000021700720c */ /* 0x000fda0003f46270 */
[----:B------:R-:W-:Y:S05]  /*21d0*/  @P2 BRA `(.L_x_27) ;  /* 0x0000000000302947 */ /* 0x000fea0003800000 */
[----:B------:R-:W5:Y:S02]  /*21e0*/  LDCU UR10, c[0x0][0x440] ;  /* 0x00008800ff0a77ac */ /* 0x000f640008000800 */
[----:B-----5:R-:W-:-:S13]  /*21f0*/  ISETP.GE.AND P0, PT, R4, UR10, PT ;  /* 0x0000000a04007c0c */ /* 0x020fda000bf06270 */
[----:B------:R-:W-:Y:S05]  /*2200*/  @P0 BRA `(.L_x_28) ;  /* 0x00000000001c0947 */ /* 0x000fea0003800000 */
[----:B-1----:R-:W-:Y:S02]  /*2210*/  MOV R6, R221 ;  /* 0x000000dd00067202 */ /* 0x002fe40000000f00 */
[----:B------:R-:W-:-:S05]  /*2220*/  MOV R7, R219 ;  /* 0x000000db00077202 */ /* 0x000fca0000000f00 */
[----:B------:R-:W-:Y:S01]  /*2230*/  @!PT LDS RZ, [RZ] ;  /* 0x00000000fffff984 */ /* 0x000fe20000000800 */
[----:B------:R-:W-:Y:S01]  /*2240*/  @!PT LDS RZ, [RZ] ;  /* 0x00000000fffff984 */ /* 0x000fe20000000800 */
[----:B------:R-:W-:Y:S01]  /*2250*/  @!PT LDS RZ, [RZ] ;  /* 0x00000000fffff984 */ /* 0x000fe20000000800 */
[----:B------:R1:W-:Y:S01]  /*2260*/  LDGSTS.E.BYPASS.LTC128B.128 [R214+0x4000], desc[UR20][R6.64] ;  /* 0x0400000006d67fae */ /* 0x0003e2000b981a14 */
[----:B------:R-:W-:Y:S05]  /*2270*/  BRA `(.L_x_29) ;  /* 0x00000000000c7947 */ /* 0x000fea0003800000 */
.L_x_28:
[----:B------:R1:W-:Y:S01]  /*2280*/  STS.128 [R214+0x4000], RZ ;  /* 0x004000ffd6007388 */ /* 0x0003e20000000c00 */
[----:B------:R-:W-:Y:S05]  /*2290*/  BRA `(.L_x_29) ;  /* 0x0000000000047947 */ /* 0x000fea0003800000 */
.L_x_27:
[----:B------:R1:W-:Y:S02]  /*22a0*/  STS.128 [R214+0x4000], RZ ;  /* 0x004000ffd6007388 */ /* 0x0003e40000000c00 */
.L_x_29:
[----:B------:R-:W-:Y:S05]  /*22b0*/  BSYNC.RECONVERGENT B0 ;  /* 0x0000000000007941 */ /* 0x000fea0003800200 */
.L_x_26:
        /* <DEDUP_REMOVED lines=8> */
[----:B-1----:R-:W-:-:S04]  /*2340*/  LEA R6, P0, R249, R221, 0x1 ;  /* 0x000000ddf9067211 */ /* 0x002fc800078008ff */
[----:B------:R-:W-:-:S05]  /*2350*/  LEA.HI.X R7, R249, R219, R44, 0x1, P0 ;  /* 0x000000dbf9077211 */ /* 0x000fca00000f0c2c */
[----:B------:R-:W-:Y:S01]  /*2360*/  @!PT LDS RZ, [RZ] ;  /* 0x00000000fffff984 */ /* 0x000fe20000000800 */
[----:B------:R-:W-:Y:S01]  /*2370*/  @!PT LDS RZ, [RZ] ;  /* 0x00000000fffff984 */ /* 0x000fe20000000800 */
[----:B------:R-:W-:Y:S01]  /*2380*/  @!PT LDS RZ, [RZ] ;  /* 0x00000000fffff984 */ /* 0x000fe20000000800 */
[----:B------:R1:W-:Y:S04]  /*2390*/  LDGSTS.E.BYPASS.LTC128B.128 [R214+0x5000], desc[UR20][R6.64] ;  /* 0x0500000006d67fae */ /* 0x0003e8000b981a14 */
.L_x_31:
[----:B------:R-:W-:Y:S05]  /*23a0*/  BSYNC.RECONVERGENT B0 ;  /* 0x0000000000007941 */ /* 0x000fea0003800200 */
.L_x_30:
[----:B------:R-:W-:Y:S01]  /*23b0*/  BSSY.RECONVERGENT B0, `(.L_x_32) ;  /* 0x0000010000007945 */ /* 0x000fe20003800200 */
[----:B------:R-:W-:-:S03]  /*23c0*/  IADD3 R203, PT, PT, R214, R148, RZ ;  /* 0x00000094d6cb7210 */ /* 0x000fc60007ffe0ff */
        /* <DEDUP_REMOVED lines=9> */
[----:B------:R1:W-:Y:S01]  /*2460*/  LDGSTS.E.BYPASS.LTC128B.128 [R203], desc[UR20][R6.64] ;  /* 0x0000000006cb7fae */ /* 0x0003e2000b981a14 */
[----:B------:R-:W-:Y:S05]  /*2470*/  BRA `(.L_x_35) ;  /* 0x00000000000c7947 */ /* 0x000fea0003800000 */
.L_x_34:
[----:B------:R1:W-:Y:S01]  /*2480*/  STS.128 [R203], RZ ;  /* 0x000000ffcb007388 */ /* 0x0003e20000000c00 */
[----:B------:R-:W-:Y:S05]  /*2490*/  BRA `(.L_x_35) ;  /* 0x0000000000047947 */ /* 0x000fea0003800000 */
.L_x_33:
[----:B------:R1:W-:Y:S02]  /*24a0*/  STS.128 [R203], RZ ;  /* 0x000000ffcb007388 */ /* 0x0003e40000000c00 */
.L_x_35:
[----:B------:R-:W-:Y:S05]  /*24b0*/  BSYNC.RECONVERGENT B0 ;  /* 0x0000000000007941 */ /* 0x000fea0003800200 */
.L_x_32:
[C---:B------:R-:W-:Y:S01]  /*24c0*/  VIADD R8, R248.reuse, 0x8 ;  /* 0x00000008f8087836 */ /* 0x040fe20000000000 */
[C---:B-1----:R-:W-:Y:S01]  /*24d0*/  LOP3.LUT R7, R248.reuse, 0x40, RZ, 0xfc, !PT ;  /* 0x00000040f8077812 */ /* 0x042fe200078efcff */
[C---:B------:R-:W-:Y:S01]  /*24e0*/  VIADD R6, R248.reuse, 0x48 ;  /* 0x00000048f8067836 */ /* 0x040fe20000000000 */
[-C--:B------:R-:W-:Y:S01]  /*24f0*/  ISETP.GE.AND P4, PT, R248, R2.reuse, PT ;  /* 0x00000002f800720c */ /* 0x080fe20003f86270 */
[----:B------:R-:W-:Y:S01]  /*2500*/  IMAD.MOV.U32 R240, RZ, RZ, 0x7f800000 ;  /* 0x7f800000fff07424 */ /* 0x000fe200078e00ff */
[-C--:B------:R-:W-:Y:S01]  /*2510*/  ISETP.GE.AND P3, PT, R8, R2.reuse, PT ;  /* 0x000000020800720c */ /* 0x080fe20003f66270 */
[----:B------:R-:W-:Y:S01]  /*2520*/  IMAD.MOV.U32 R238, RZ, RZ, 0x7f800000 ;  /* 0x7f800000ffee7424 */ /* 0x000fe200078e00ff */
[-C--:B------:R-:W-:Y:S02]  /*2530*/  ISETP.GE.AND P2, PT, R7, R2.reuse, PT ;  /* 0x000000020700720c */ /* 0x080fe40003f46270 */
[----:B------:R-:W-:Y:S01]  /*2540*/  ISETP.GE.AND P0, PT, R6, R2, PT ;  /* 0x000000020600720c */ /* 0x000fe20003f06270 */
[----:B------:R-:W-:Y:S01]  /*2550*/  IMAD.WIDE.U32 R6, R248, 0x4, R212 ;  /* 0x00000004f8067825 */ /* 0x000fe200078e00d4 */
[----:B------:R-:W-:-:S02]  /*2560*/  MOV R239, 0x7f800000 ;  /* 0x7f80000000ef7802 */ /* 0x000fc40000000f00 */
[----:B------:R-:W-:-:S03]  /*2570*/  MOV R237, 0x7f800000 ;  /* 0x7f80000000ed7802 */ /* 0x000fc60000000f00 */
[----:B------:R1:W5:Y:S04]  /*2580*/  @!P4 LDG.E R240, desc[UR20][R6.64] ;  /* 0x0000001406f0c981 */ /* 0x000368000c1e1900 */
[----:B------:R1:W5:Y:S04]  /*2590*/  @!P3 LDG.E R239, desc[UR20][R6.64+0x20] ;  /* 0x0000201406efb981 */ /* 0x000368000c1e1900 */
[----:B------:R1:W5:Y:S04]  /*25a0*/  @!P2 LDG.E R238, desc[UR20][R6.64+0x100] ;  /* 0x0001001406eea981 */ /* 0x000368000c1e1900 */
[----:B------:R1:W5:Y:S01]  /*25b0*/  @!P0 LDG.E R237, desc[UR20][R6.64+0x120] ;  /* 0x0001201406ed8981 */ /* 0x000362000c1e1900 */
[----:B------:R-:W-:Y:S03]  /*25c0*/  BSSY.RECONVERGENT B0, `(.L_x_36) ;  /* 0x000000d000007945 */ /* 0x000fe60003800200 */
[----:B------:R1:W-:Y:S01]  /*25d0*/  @P5 STS.128 [R203+0x1000], RZ ;  /* 0x001000ffcb005388 */ /* 0x0003e20000000c00 */
[----:B------:R-:W-:Y:S05]  /*25e0*/  @P5 BRA `(.L_x_37) ;  /* 0x0000000000285947 */ /* 0x000fea0003800000 */
[----:B------:R-:W2:Y:S02]  /*25f0*/  LDCU UR10, c[0x0][0x440] ;  /* 0x00008800ff0a77ac */ /* 0x000ea40008000800 */
[----:B--2---:R-:W-:-:S13]  /*2600*/  ISETP.GE.AND P0, PT, R4, UR10, PT ;  /* 0x0000000a04007c0c */ /* 0x004fda000bf06270 */
        /* <DEDUP_REMOVED lines=8> */
.L_x_37:
[----:B------:R-:W-:Y:S05]  /*2690*/  BSYNC.RECONVERGENT B0 ;  /* 0x0000000000007941 */ /* 0x000fea0003800200 */
.L_x_36:
[----:B------:R-:W3:Y:S01]  /*26a0*/  LDCU.64 UR10, c[0x0][0x3d0] ;  /* 0x00007a00ff0a77ac */ /* 0x000ee20008000a00 */
[----:B-1----:R-:W-:Y:S01]  /*26b0*/  IMAD.WIDE.U32 R6, R19, UR18, R4 ;  /* 0x0000001213067c25 */ /* 0x002fe2000f8e0004 */
[----:B------:R-:W-:Y:S03]  /*26c0*/  BSSY.RECONVERGENT B0, `(.L_x_38) ;  /* 0x000001c000007945 */ /* 0x000fe60003800200 */
[----:B------:R-:W-:Y:S01]  /*26d0*/  IMAD R2, R33, UR18, RZ ;  /* 0x0000001221027c24 */ /* 0x000fe2000f8e02ff */
[----:B------:R-:W-:-:S03]  /*26e0*/  IADD3 R6, P0, PT, R36, R6, RZ ;  /* 0x0000000624067210 */ /* 0x000fc60007f1e0ff */
[----:B------:R-:W-:-:S05]  /*26f0*/  IMAD R2, R19, UR19, R2 ;  /* 0x0000001313027c24 */ /* 0x000fca000f8e0202 */
[----:B------:R-:W-:Y:S01]  /*2700*/  IADD3.X R7, PT, PT, R37, R7, R2, P0, !PT ;  /* 0x0000000725077210 */ /* 0x000fe200007fe402 */
[----:B---3--:R-:W-:Y:S02]  /*2710*/  IMAD R2, R35, UR10, RZ ;  /* 0x0000000a23027c24 */ /* 0x008fe4000f8e02ff */
[----:B------:R-:W-:-:S04]  /*2720*/  IMAD.WIDE.U32 R6, R20, UR10, R6 ;  /* 0x0000000a14067c25 */ /* 0x000fc8000f8e0006 */
        /* <DEDUP_REMOVED lines=18> */
.L_x_40:
[----:B------:R1:W-:Y:S01]  /*2850*/  STS.128 [R214+0x6000], RZ ;  /* 0x006000ffd6007388 */ /* 0x0003e20000000c00 */
[----:B------:R-:W-:Y:S05]  /*2860*/  BRA `(.L_x_41) ;  /* 0x0000000000047947 */ /* 0x000fea0003800000 */
.L_x_39:
[----:B------:R1:W-:Y:S02]  /*2870*/  STS.128 [R214+0x6000], RZ ;  /* 0x006000ffd6007388 */ /* 0x0003e40000000c00 */
.L_x_41:
[----:B------:R-:W-:Y:S05]  /*2880*/  BSYNC.RECONVERGENT B0 ;  /* 0x0000000000007941 */ /* 0x000fea0003800200 */
.L_x_38:
[----:B------:R1:W-:Y:S01]  /*2890*/  @P1 STS.128 [R214+0x7000], RZ ;  /* 0x007000ffd6001388 */ /* 0x0003e20000000c00 */
[----:B------:R-:W-:Y:S01]  /*28a0*/  IADD3 R8, PT, PT, R247, R248, R202 ;  /* 0x000000f8f7087210 */ /* 0x000fe20007ffe0ca */
[----:B------:R-:W1:Y:S01]  /*28b0*/  LDCU UR12, c[0x0][0x440] ;  /* 0x00008800ff0c77ac */ /* 0x000e620008000800 */
[----:B------:R-:W-:Y:S01]  /*28c0*/  BSSY.RECONVERGENT B0, `(.L_x_42) ;  /* 0x0000016000007945 */ /* 0x000fe20003800200 */
[----:B------:R-:W-:Y:S01]  /*28d0*/  LOP3.LUT P0, RZ, R40, 0x4, RZ, 0xc0, !PT ;  /* 0x0000000428ff7812 */ /* 0x000fe2000780c0ff */
[----:B------:R-:W1:Y:S01]  /*28e0*/  LDCU UR13, c[0x0][0x3e0] ;  /* 0x00007c00ff0d77ac */ /* 0x000e620008000800 */
[----:B------:R-:W-:Y:S01]  /*28f0*/  IADD3 R177, PT, PT, R8, -0x3f, -R177 ;  /* 0xffffffc108b17810 */ /* 0x000fe20007ffe8b1 */
[----:B------:R-:W1:Y:S01]  /*2900*/  LDCU UR14, c[0x0][0x45c] ;  /* 0x00008b80ff0e77ac */ /* 0x000e620008000800 */
[----:B------:R-:W-:Y:S08]  /*2910*/  @P1 BRA `(.L_x_43) ;  /* 0x0000000000401947 */ /* 0x000ff00003800000 */
[----:B------:R-:W2:Y:S02]  /*2920*/  LDCU UR10, c[0x0][0x440] ;  /* 0x00008800ff0a77ac */ /* 0x000ea40008000800 */
[----:B--2---:R-:W-:-:S13]  /*2930*/  ISETP.GE.AND P1, PT, R4, UR10, PT ;  /* 0x0000000a04007c0c */ /* 0x004fda000bf26270 */
[----:B------:R2:W-:Y:S01]  /*2940*/  @P1 STS.128 [R214+0x7000], RZ ;  /* 0x007000ffd6001388 */ /* 0x0005e20000000c00 */
[----:B------:R-:W-:Y:S05]  /*2950*/  @P1 BRA `(.L_x_43) ;  /* 0x0000000000301947 */ /* 0x000fea0003800000 */
[----:B------:R-:W1:Y:S01]  /*2960*/  LDCU.64 UR10, c[0x0][0x388] ;  /* 0x00007100ff0a77ac */ /* 0x000e620008000a00 */
[----:B------:R-:W-:Y:S01]  /*2970*/  MOV R7, R2 ;  /* 0x0000000200077202 */ /* 0x000fe20000000f00 */
[----:B------:R-:W-:Y:S02]  /*2980*/  IMAD R4, R21, UR18, RZ ;  /* 0x0000001215047c24 */ /* 0x000fe4000f8e02ff */
[----:B------:R-:W-:-:S04]  /*2990*/  IMAD.WIDE.U32 R6, R18, UR18, R6 ;  /* 0x0000001212067c25 */ /* 0x000fc8000f8e0006 */
[----:B------:R-:W-:-:S05]  /*29a0*/  IMAD R2, R18, UR19, R4 ;  /* 0x0000001312027c24 */ /* 0x000fca000f8e0204 */
[----:B------:R-:W-:Y:S02]  /*29b0*/  IADD3 R2, PT, PT, R7, R2, RZ ;  /* 0x0000000207027210 */ /* 0x000fe40007ffe0ff */
[----:B-1----:R-:W-:-:S04]  /*29c0*/  LEA R4, P1, R6, UR10, 0x1 ;  /* 0x0000000a06047c11 */ /* 0x002fc8000f8208ff */
[----:B------:R-:W-:-:S05]  /*29d0*/  LEA.HI.X R5, R6, UR11, R2, 0x1, P1 ;  /* 0x0000000b06057c11 */ /* 0x000fca00088f0c02 */
[----:B------:R-:W-:Y:S01]  /*29e0*/  @!PT LDS RZ, [RZ] ;  /* 0x00000000fffff984 */ /* 0x000fe20000000800 */
[----:B------:R-:W-:Y:S01]  /*29f0*/  @!PT LDS RZ, [RZ] ;  /* 0x00000000fffff984 */ /* 0x000fe20000000800 */
[----:B------:R-:W-:Y:S01]  /*2a00*/  @!PT LDS RZ, [RZ] ;  /* 0x00000000fffff984 */ /* 0x000fe20000000800 */
[----:B------:R1:W-:Y:S04]  /*2a10*/  LDGSTS.E.BYPASS.LTC128B.128 [R214+0x7000], desc[UR20][R4.64] ;  /* 0x0700000004d67fae */ /* 0x0003e8000b981a14 */
.L_x_43:
[----:B-1----:R-:W-:Y:S05]  /*2a20*/  BSYNC.RECONVERGENT B0 ;  /* 0x0000000000007941 */ /* 0x002fea0003800200 */
.L_x_42:
[----:B------:R-:W0:Y:S01]  /*2a30*/  LDGDEPBAR ;  /* 0x00000000000079af */ /* 0x000e220000000000 */
[C---:B------:R-:W-:Y:S01]  /*2a40*/  VIADD R144, R151.reuse, 0x20 ;  /* 0x0000002097907836 */ /* 0x040fe20000000000 */
[----:B------:R-:W1:Y:S01]  /*2a50*/  LDC R246, c[0x0][0x44c] ;  /* 0x00011300fff67b82 */ /* 0x000e620000000800 */
[----:B------:R-:W-:Y:S01]  /*2a60*/  @P0 VIADD R144, R151, 0xffffffe0 ;  /* 0xffffffe097900836 */ /* 0x000fe20000000000 */
[----:B------:R-:W3:Y:S01]  /*2a70*/  S2R R4, SR_TID.X ;  /* 0x0000000000047919 */ /* 0x000ee20000002100 */
[----:B------:R-:W-:Y:S01]  /*2a80*/  IADD3 R2, PT, PT, R22, 0x80, -R202 ;  /* 0x0000008016027810 */ /* 0x000fe20007ffe8ca */
[----:B------:R-:W4:Y:S01]  /*2a90*/  LDCU UR10, c[0x0][0x590] ;  /* 0x0000b200ff0a77ac */ /* 0x000f220008000800 */
[----:B------:R-:W-:Y:S01]  /*2aa0*/  IMAD.MOV.U32 R156, RZ, RZ, 0x20 ;  /* 0x00000020ff9c7424 */ /* 0x000fe200078e00ff */
[----:B------:R-:W-:Y:S01]  /*2ab0*/  LOP3.LUT R241, R43, 0x18, RZ, 0xc0, !PT ;  /* 0x000000182bf17812 */ /* 0x000fe200078ec0ff */
[--C-:B------:R-:W-:Y:S01]  /*2ac0*/  IMAD.IADD R149, R155, 0x1, R148.reuse ;  /* 0x000000019b957824 */ /* 0x100fe200078e0294 */
[----:B------:R2:W-:Y:S01]  /*2ad0*/  STL [R1+0x4], R2 ;  /* 0x0000040201007387 */ /* 0x0005e20000100800 */
[----:B------:R-:W-:Y:S01]  /*2ae0*/  VIADD R5, R150, 0x40 ;  /* 0x0000004096057836 */ /* 0x000fe20000000000 */
[----:B------:R-:W-:Y:S01]  /*2af0*/  SEL R156, R156, 0xffffffe0, !P0 ;  /* 0xffffffe09c9c7807 */ /* 0x000fe20004000000 */
[----:B------:R-:W-:Y:S01]  /*2b00*/  IMAD.SHL.U32 R251, R251, 0x8, RZ ;  /* 0x00000008fbfb7824 */ /* 0x000fe200078e00ff */
[----:B------:R-:W-:Y:S01]  /*2b10*/  CS2R R94, SRZ ;  /* 0x00000000005e7805 */ /* 0x000fe2000001ff00 */
[----:B------:R-:W-:Y:S01]  /*2b20*/  IMAD.IADD R148, R3, 0x1, R148 ;  /* 0x0000000103947824 */ /* 0x000fe200078e0294 */
[----:B------:R-:W-:Y:S01]  /*2b30*/  CS2R R92, SRZ ;  /* 0x00000000005c7805 */ /* 0x000fe2000001ff00 */
[----:B------:R-:W-:Y:S01]  /*2b40*/  IMAD.MOV.U32 R218, RZ, RZ, R203 ;  /* 0x000000ffffda7224 */ /* 0x000fe200078e00cb */
[----:B------:R-:W-:Y:S01]  /*2b50*/  CS2R R98, SRZ ;  /* 0x0000000000627805 */ /* 0x000fe2000001ff00 */
[----:B------:R-:W-:Y:S01]  /*2b60*/  VIADD R5, R155, 0x4000 ;  /* 0x000040009b057836 */ /* 0x000fe20000000000 */
[----:B------:R-:W-:-:S02]  /*2b70*/  CS2R R96, SRZ ;  /* 0x0000000000607805 */ /* 0x000fc4000001ff00 */
[----:B------:R-:W-:Y:S02]  /*2b80*/  CS2R R90, SRZ ;  /* 0x00000000005a7805 */ /* 0x000fe4000001ff00 */
[----:B------:R-:W-:Y:S02]  /*2b90*/  CS2R R88, SRZ ;  /* 0x0000000000587805 */ /* 0x000fe4000001ff00 */
[----:B------:R-:W-:Y:S01]  /*2ba0*/  CS2R R86, SRZ ;  /* 0x0000000000567805 */ /* 0x000fe2000001ff00 */
[----:B------:R-:W-:-:S04]  /*2bb0*/  DEPBAR.LE SB0, 0x1 ;  /* 0x000080400000791a */ /* 0x000fc80000000000 */
[----:B------:R-:W-:Y:S01]  /*2bc0*/  BAR.SYNC.DEFER_BLOCKING 0x0 ;  /* 0x0000000000007b1d */ /* 0x000fe20000010000 */
[----:B------:R-:W-:Y:S02]  /*2bd0*/  CS2R R84, SRZ ;  /* 0x0000000000547805 */ /* 0x000fe4000001ff00 */
[----:B------:R-:W-:Y:S02]  /*2be0*/  CS2R R78, SRZ ;  /* 0x00000000004e7805 */ /* 0x000fe4000001ff00 */
[----:B------:R-:W-:Y:S02]  /*2bf0*/  CS2R R76, SRZ ;  /* 0x00000000004c7805 */ /* 0x000fe4000001ff00 */
[----:B------:R-:W-:Y:S02]  /*2c00*/  CS2R R82, SRZ ;  /* 0x0000000000527805 */ /* 0x000fe4000001ff00 */
[----:B------:R-:W-:Y:S02]  /*2c10*/  CS2R R80, SRZ ;  /* 0x0000000000507805 */ /* 0x000fe4000001ff00 */
[----:B------:R-:W-:Y:S01]  /*2c20*/  CS2R R74, SRZ ;  /* 0x00000000004a7805 */ /* 0x000fe2000001ff00 */
[----:B--2---:R-:W-:Y:S01]  /*2c30*/  IMAD.MOV.U32 R2, RZ, RZ, 0x10 ;  /* 0x00000010ff027424 */ /* 0x004fe200078e00ff */
[----:B---3--:R-:W-:-:S02]  /*2c40*/  LOP3.LUT P1, RZ, R4, 0x4, RZ, 0xc0, !PT ;  /* 0x0000000404ff7812 */ /* 0x008fc4000782c0ff */
[----:B------:R-:W-:Y:S02]  /*2c50*/  CS2R R72, SRZ ;  /* 0x0000000000487805 */ /* 0x000fe4000001ff00 */
[----:B------:R-:W-:Y:S02]  /*2c60*/  CS2R R70, SRZ ;  /* 0x0000000000467805 */ /* 0x000fe4000001ff00 */
[----:B------:R-:W-:Y:S02]  /*2c70*/  CS2R R68, SRZ ;  /* 0x0000000000447805 */ /* 0x000fe4000001ff00 */
[----:B------:R-:W-:Y:S01]  /*2c80*/  SEL R2, R2, 0xfffffff0, !P1 ;  /* 0xfffffff002027807 */ /* 0x000fe20004800000 */
[----:B------:R-:W-:Y:S01]  /*2c90*/  IMAD.IADD R152, R151, 0x1, R156 ;  /* 0x0000000197987824 */ /* 0x000fe200078e029c */
[----:B----4-:R-:W-:-:S03]  /*2ca0*/  USHF.L.U32 UR10, UR10, 0x7, URZ ;  /* 0x000000070a0a7899 */ /* 0x010fc600080006ff */
[--C-:B------:R-:W-:Y:S02]  /*2cb0*/  IMAD.IADD R217, R193, 0x1, R2.reuse ;  /* 0x00000001c1d97824 */ /* 0x100fe400078e0202 */
[--C-:B------:R-:W-:Y:S02]  /*2cc0*/  IMAD.IADD R216, R194, 0x1, R2.reuse ;  /* 0x00000001c2d87824 */ /* 0x100fe400078e0202 */
[----:B------:R-:W-:Y:S01]  /*2cd0*/  IMAD.IADD R215, R192, 0x1, R2 ;  /* 0x00000001c0d77824 */ /* 0x000fe200078e0202 */
[----:B------:R2:W3:Y:S04]  /*2ce0*/  LDSM.16.M88.4 R132, [R144] ;  /* 0x000000009084783b */ /* 0x0004e80000000200 */
[----:B------:R2:W4:Y:S04]  /*2cf0*/  LDSM.16.M88.4 R136, [R144+0x400] ;  /* 0x000400009088783b */ /* 0x0005280000000200 */
[----:B------:R2:W1:Y:S04]  /*2d00*/  LDSM.16.M88.4 R140, [R144+0x800] ;  /* 0x00080000908c783b */ /* 0x0004680000000200 */
[----:B------:R-:W1:Y:S04]  /*2d10*/  LDSM.16.M88.4 R144, [R144+0xc00] ;  /* 0x000c00009090783b */ /* 0x000e680000000200 */
[----:B------:R2:W1:Y:S04]  /*2d20*/  LDSM.16.M88.4 R116, [R151] ;  /* 0x000000009774783b */ /* 0x0004680000000200 */
[----:B------:R2:W1:Y:S04]  /*2d30*/  LDSM.16.M88.4 R120, [R151+0x400] ;  /* 0x000400009778783b */ /* 0x0004680000000200 */
[----:B------:R2:W1:Y:S04]  /*2d40*/  LDSM.16.M88.4 R124, [R151+0x800] ;  /* 0x00080000977c783b */ /* 0x0004680000000200 */
[----:B------:R2:W1:Y:S02]  /*2d50*/  LDSM.16.M88.4 R128, [R151+0xc00] ;  /* 0x000c00009780783b */ /* 0x0004640000000200 */
.L_x_46:
[----:B------:R-:W3:Y:S01]  /*2d60*/  LDL R40, [R1+0x4] ;  /* 0x0000040001287983 */ /* 0x000ee20000100800 */
[----:B------:R-:W-:Y:S02]  /*2d70*/  VIADD R247, R247, 0xffffff80 ;  /* 0xffffff80f7f77836 */ /* 0x000fe40000000000 */
[----:B-----5:R-:W-:Y:S01]  /*2d80*/  FMUL.FTZ R158, R240, 1.4426950216293334961 ;  /* 0x3fb8aa3bf09e7820 */ /* 0x020fe20000410000 */
[----:B------:R-:W-:Y:S01]  /*2d90*/  IMAD.IADD R112, R149, 0x1, R156 ;  /* 0x0000000195707824 */ /* 0x000fe200078e029c */
[----:B------:R-:W0:Y:S01]  /*2da0*/  LDGDEPBAR ;  /* 0x00000000000079af */ /* 0x000e220000000000 */
[----:B------:R-:W-:Y:S01]  /*2db0*/  IMAD.SHL.U32 R2, R252, 0x80, RZ ;  /* 0x00000080fc027824 */ /* 0x000fe200078e00ff */
[----:B------:R-:W-:Y:S01]  /*2dc0*/  FSETP.NEU.FTZ.AND P0, PT, R240, -INF , PT ;  /* 0xff800000f000780b */ /* 0x000fe20003f1d000 */
[----:B------:R-:W-:Y:S01]  /*2dd0*/  VIADD R206, R206, 0xffffffff ;  /* 0xffffffffcece7836 */ /* 0x000fe20000000000 */
[----:B------:R-:W4:Y:S01]  /*2de0*/  S2R R157, SR_TID.X ;  /* 0x00000000009d7919 */ /* 0x000f220000002100 */
[----:B------:R-:W-:Y:S01]  /*2df0*/  VIADD R2, R2, 0x80 ;  /* 0x0000008002027836 */ /* 0x000fe20000000000 */
[----:B------:R-:W-:Y:S02]  /*2e00*/  FSEL R158, R158, RZ, P0 ;  /* 0x000000ff9e9e7208 */ /* 0x000fe40000000000 */
[----:B---3--:R-:W-:Y:S01]  /*2e10*/  ISETP.GE.AND P6, PT, R247, R40, PT ;  /* 0x00000028f700720c */ /* 0x008fe20003fc6270 */
[----:B------:R-:W-:Y:S04]  /*2e20*/  DEPBAR.LE SB0, 0x0 ;  /* 0x000080000000791a */ /* 0x000fe80000000000 */
[----:B------:R-:W-:Y:S01]  /*2e30*/  BAR.SYNC.DEFER_BLOCKING 0x0 ;  /* 0x0000000000007b1d */ /* 0x000fe20000010000 */
[-C--:B------:R-:W-:Y:S11]  /*2e40*/  ISETP.LT.AND P6, PT, R2, R202.reuse, P6 ;  /* 0x000000ca0200720c */ /* 0x080ff600037c1270 */
[----:B------:R-:W-:Y:S02]  /*2e50*/  @!UPT UIADD3 URZ, UPT, UPT, URZ, URZ, URZ ;  /* 0x000000fffffff290 */ /* 0x000fe4000fffe0ff */
[----:B----4-:R-:W-:Y:S01]  /*2e60*/  @!P6 SHF.R.U32.HI R2, RZ, 0x1, R157 ;  /* 0x00000001ff02e819 */ /* 0x010fe2000001169d */
[----:B------:R-:W-:Y:S08]  /*2e70*/  LDSM.16.M88.4 R64, [R149] ;  /* 0x000000009540783b */ /* 0x000ff00000000200 */
[----:B------:R-:W3:Y:S08]  /*2e80*/  LDSM.16.M88.4 R16, [R151+-0x2000] ;  /* 0xffe000009710783b */ /* 0x000ef00000000200 */
[----:B------:R-:W4:Y:S08]  /*2e90*/  LDSM.16.M88.4 R60, [R149+0x1000] ;  /* 0x00100000953c783b */ /* 0x000f300000000200 */
[----:B------:R-:W2:Y:S08]  /*2ea0*/  LDSM.16.M88.4 R32, [R151+-0x1c00] ;  /* 0xffe400009720783b */ /* 0x000eb00000000200 */
[----:B------:R-:W1:Y:S08]  /*2eb0*/  LDSM.16.M88.4 R48, [R151+-0x1800] ;  /* 0xffe800009730783b */ /* 0x000e700000000200 */
[----:B------:R-:W1:Y:S01]  /*2ec0*/  LDSM.16.M88.4 R100, [R151+-0x1400] ;  /* 0xffec00009764783b */ /* 0x000e620000000200 */
[-C--:B---3--:R-:W-:Y:S07]  /*2ed0*/  HMMA.16816.F32 R4, R64, R16.reuse, RZ ;  /* 0x000000104004723c */ /* 0x088fee00000018ff */
[----:B------:R-:W-:Y:S01]  /*2ee0*/  LDSM.16.M88.4 R104, [R112] ;  /* 0x000000007068783b */ /* 0x000fe20000000200 */
[C---:B----4-:R-:W-:Y:S07]  /*2ef0*/  HMMA.16816.F32 R8, R60.reuse, R16, RZ ;  /* 0x000000103c08723c */ /* 0x050fee00000018ff */
[----:B------:R-:W3:Y:S01]  /*2f00*/  LDSM.16.M88.4 R108, [R152+-0x2000] ;  /* 0xffe00000986c783b */ /* 0x000ee20000000200 */
[-C--:B------:R-:W-:Y:S07]  /*2f10*/  HMMA.16816.F32 R12, R60, R18.reuse, RZ ;  /* 0x000000123c0c723c */ /* 0x080fee00000018ff */
[----:B------:R-:W4:Y:S01]  /*2f20*/  LDSM.16.M88.4 R112, [R112+0x1000] ;  /* 0x001000007070783b */ /* 0x000f220000000200 */
[C---:B------:R-:W-:Y:S08]  /*2f30*/  HMMA.16816.F32 R16, R64.reuse, R18, RZ ;  /* 0x000000124010723c */ /* 0x040ff000000018ff */
[-C--:B--2---:R-:W-:Y:S08]  /*2f40*/  HMMA.16816.F32 R20, R64, R32.reuse, RZ ;  /* 0x000000204014723c */ /* 0x084ff000000018ff */
[C---:B------:R-:W-:Y:S08]  /*2f50*/  HMMA.16816.F32 R24, R60.reuse, R32, RZ ;  /* 0x000000203c18723c */ /* 0x040ff000000018ff */
[-C--:B------:R-:W-:Y:S08]  /*2f60*/  HMMA.16816.F32 R28, R60, R34.reuse, RZ ;  /* 0x000000223c1c723c */ /* 0x080ff000000018ff */
[C---:B------:R-:W-:Y:S08]  /*2f70*/  HMMA.16816.F32 R32, R64.reuse, R34, RZ ;  /* 0x000000224020723c */ /* 0x040ff000000018ff */
[-C--:B-1----:R-:W-:Y:S08]  /*2f80*/  HMMA.16816.F32 R36, R64, R48.reuse, RZ ;  /* 0x000000304024723c */ /* 0x082ff000000018ff */
[C---:B------:R-:W-:Y:S08]  /*2f90*/  HMMA.16816.F32 R40, R60.reuse, R48, RZ ;  /* 0x000000303c28723c */ /* 0x040ff000000018ff */
[-C--:B------:R-:W-:Y:S08]  /*2fa0*/  HMMA.16816.F32 R44, R60, R50.reuse, RZ ;  /* 0x000000323c2c723c */ /* 0x080ff000000018ff */
[C---:B------:R-:W-:Y:S08]  /*2fb0*/  HMMA.16816.F32 R48, R64.reuse, R50, RZ ;  /* 0x000000324030723c */ /* 0x040ff000000018ff */
[-C--:B------:R-:W-:Y:S08]  /*2fc0*/  HMMA.16816.F32 R52, R64, R100.reuse, RZ ;  /* 0x000000644034723c */ /* 0x080ff000000018ff */
[C---:B------:R-:W-:Y:S02]  /*2fd0*/  HMMA.16816.F32 R56, R60.reuse, R100, RZ ;  /* 0x000000643c38723c */ /* 0x040fe400000018ff */
[----:B------:R-:W-:Y:S01]  /*2fe0*/  @!P6 IMAD.SHL.U32 R100, R157, 0x2, RZ ;  /* 0x000000029d64e824 */ /* 0x000fe200078e00ff */
[C-C-:B------:R-:W-:Y:S02]  /*2ff0*/  @!P6 VIADDMNMX R157, R177.reuse, 0xffffffc0, R202.reuse, PT ;  /* 0xffffffc0b19de846 */ /* 0x140fe400038001ca */
[----:B------:R-:W-:Y:S02]  /*3000*/  @!P6 VIADDMNMX R101, R177, 0x8, R202, PT ;  /* 0x00000008b165e846 */ /* 0x000fe400038001ca */
[----:B------:R-:W-:Y:S01]  /*3010*/  @!P6 LOP3.LUT R100, R100, 0x6, RZ, 0xc0, !PT ;  /* 0x000000066464e812 */ /* 0x000fe200078ec0ff */
[-C--:B------:R-:W-:Y:S03]  /*3020*/  HMMA.16816.F32 R60, R60, R102.reuse, RZ ;  /* 0x000000663c3c723c */ /* 0x080fe600000018ff */
[----:B------:R-:W-:Y:S01]  /*3030*/  @!P6 LOP3.LUT R2, R100, 0x1c0, R2, 0xf8, !PT ;  /* 0x000001c06402e812 */ /* 0x000fe200078ef802 */
[----:B------:R-:W-:Y:S04]  /*3040*/  FMUL.FTZ R100, R237, 1.4426950216293334961 ;  /* 0x3fb8aa3bed647820 */ /* 0x000fe80000410000 */
[----:B------:R-:W-:Y:S02]  /*3050*/  HMMA.16816.F32 R64, R64, R102, RZ ;  /* 0x000000664040723c */ /* 0x000fe400000018ff */
[----:B------:R-:W-:Y:S01]  /*3060*/  @!P6 IMAD R2, R252, 0x80, R2 ;  /* 0x00000080fc02e824 */ /* 0x000fe200078e0202 */
[C---:B------:R-:W-:Y:S02]  /*3070*/  @!P6 VIADDMNMX R103, R177.reuse, 0xffffffc8, R202, PT ;  /* 0xffffffc8b167e846 */ /* 0x040fe400038001ca */
[----:B------:R-:W-:Y:S01]  /*3080*/  @!P6 VIMNMX R102, PT, PT, R177, R202, PT ;  /* 0x000000cab166e248 */ /* 0x000fe20003fe0100 */
[C---:B------:R-:W-:Y:S01]  /*3090*/  @!P6 VIADD R159, R2.reuse, 0x1 ;  /* 0x00000001029fe836 */ /* 0x040fe20000000000 */
[-C--:B------:R-:W-:Y:S01]  /*30a0*/  @!P6 ISETP.GE.AND P2, PT, R2, R157.reuse, PT ;  /* 0x0000009d0200e20c */ /* 0x080fe20003f46270 */
[-C--:B---3--:R-:W-:Y:S05]  /*30b0*/  HMMA.16816.F32 R4, R104, R108.reuse, R4 ;  /* 0x0000006c6804723c */ /* 0x088fea0000001804 */
[----:B------:R-:W-:Y:S03]  /*30c0*/  @!P6 ISETP.GE.AND P0, PT, R159, R157, PT ;  /* 0x0000009d9f00e20c */ /* 0x000fe60003f06270 */
[C---:B----4-:R-:W-:Y:S04]  /*30d0*/  HMMA.16816.F32 R8, R112.reuse, R108, R8 ;  /* 0x0000006c7008723c */ /* 0x050fe80000001808 */
[----:B------:R-:W-:Y:S01]  /*30e0*/  FMUL.FTZ R109, R239, 1.4426950216293334961 ;  /* 0x3fb8aa3bef6d7820 */ /* 0x000fe20000410000 */
[----:B------:R-:W-:Y:S03]  /*30f0*/  FMUL.FTZ R108, R238, 1.4426950216293334961 ;  /* 0x3fb8aa3bee6c7820 */ /* 0x000fe60000410000 */
[-C--:B------:R-:W-:Y:S03]  /*3100*/  HMMA.16816.F32 R12, R112, R110.reuse, R12 ;  /* 0x0000006e700c723c */ /* 0x080fe6000000180c */
[----:B------:R-:W-:Y:S02]  /*3110*/  @!P6 FSEL R4, R4, -INF , !P2 ;  /* 0xff8000000404e808 */ /* 0x000fe40005000000 */
[-C--:B------:R-:W-:Y:S02]  /*3120*/  @!P6 ISETP.GE.AND P2, PT, R2, R103.reuse, PT ;  /* 0x000000670200e20c */ /* 0x080fe40003f46270 */
[----:B------:R-:W-:Y:S01]  /*3130*/  @!P6 FSEL R5, R5, -INF , !P0 ;  /* 0xff8000000505e808 */ /* 0x000fe20004000000 */
[--C-:B------:R-:W-:Y:S01]  /*3140*/  FFMA.FTZ R4, R4, UR14, -R158.reuse ;  /* 0x0000000e04047c23 */ /* 0x100fe2000801089e */
[----:B------:R-:W-:Y:S01]  /*3150*/  @!P6 FSEL R6, R6, -INF , !P2 ;  /* 0xff8000000606e808 */ /* 0x000fe20005000000 */
[C---:B------:R-:W-:Y:S02]  /*3160*/  HMMA.16816.F32 R16, R104.reuse, R110, R16 ;  /* 0x0000006e6810723c */ /* 0x040fe40000001810 */
[----:B------:R-:W-:Y:S02]  /*3170*/  MUFU.EX2 R234, R4 ;  /* 0x0000000400ea7308 */ /* 0x000fe40000000800 */
[----:B------:R-:W-:Y:S01]  /*3180*/  @!P6 ISETP.GE.AND P2, PT, R159, R103, PT ;  /* 0x000000679f00e20c */ /* 0x000fe20003f46270 */
[----:B------:R-:W-:Y:S01]  /*3190*/  FFMA.FTZ R5, R5, UR14, -R158 ;  /* 0x0000000e05057c23 */ /* 0x000fe2000801089e */
[----:B------:R-:W-:Y:S02]  /*31a0*/  FSETP.NEU.FTZ.AND P0, PT, R239, -INF , PT ;  /* 0xff800000ef00780b */ /* 0x000fe40003f1d000 */
[----:B------:R-:W-:Y:S04]  /*31b0*/  @!P6 FSEL R7, R7, -INF , !P2 ;  /* 0xff8000000707e808 */ /* 0x000fe80005000000 */
[----:B------:R-:W1:Y:S01]  /*31c0*/  MUFU.EX2 R233, R5 ;  /* 0x0000000500e97308 */ /* 0x000e620000000800 */
[----:B------:R-:W-:Y:S02]  /*31d0*/  FSEL R109, R109, RZ, P0 ;  /* 0x000000ff6d6d7208 */ /* 0x000fe40000000000 */
[-C--:B------:R-:W-:Y:S02]  /*31e0*/  @!P6 ISETP.GE.AND P2, PT, R2, R102.reuse, PT ;  /* 0x000000660200e20c */ /* 0x080fe40003f46270 */
[----:B------:R-:W-:Y:S01]  /*31f0*/  FSETP.NEU.FTZ.AND P0, PT, R238, -INF , PT ;  /* 0xff800000ee00780b */ /* 0x000fe20003f1d000 */
[--C-:B------:R-:W-:Y:S01]  /*3200*/  FFMA.FTZ R6, R6, UR14, -R109.reuse ;  /* 0x0000000e06067c23 */ /* 0x100fe2000801086d */
[----:B------:R-:W-:Y:S01]  /*3210*/  FFMA.FTZ R7, R7, UR14, -R109 ;  /* 0x0000000e07077c23 */ /* 0x000fe2000801086d */
[----:B------:R-:W-:Y:S02]  /*3220*/  @!P6 FSEL R8, R8, -INF , !P2 ;  /* 0xff8000000808e808 */ /* 0x000fe40005000000 */
[----:B------:R-:W-:Y:S01]  /*3230*/  MUFU.EX2 R243, R6 ;  /* 0x0000000600f37308 */ /* 0x000fe20000000800 */
[-C--:B------:R-:W-:Y:S02]  /*3240*/  @!P6 ISETP.GE.AND P2, PT, R159, R102.reuse, PT ;  /* 0x000000669f00e20c */ /* 0x080fe40003f46270 */
[----:B------:R-:W-:Y:S02]  /*3250*/  FSEL R108, R108, RZ, P0 ;  /* 0x000000ff6c6c7208 */ /* 0x000fe40000000000 */
[----:B------:R-:W-:Y:S02]  /*3260*/  FSETP.NEU.FTZ.AND P0, PT, R237, -INF , PT ;  /* 0xff800000ed00780b */ /* 0x000fe40003f1d000 */
[----:B------:R-:W-:Y:S03]  /*3270*/  @!P6 FSEL R9, R9, -INF , !P2 ;  /* 0xff8000000909e808 */ /* 0x000fe60005000000 */
[----:B------:R2:W3:Y:S01]  /*3280*/  MUFU.EX2 R242, R7 ;  /* 0x0000000700f27308 */ /* 0x0004e20000000800 */
[--C-:B------:R-:W-:Y:S01]  /*3290*/  FFMA.FTZ R8, R8, UR14, -R108.reuse ;  /* 0x0000000e08087c23 */ /* 0x100fe2000801086c */
[-C--:B------:R-:W-:Y:S01]  /*32a0*/  @!P6 ISETP.GE.AND P2, PT, R2, R101.reuse, PT ;  /* 0x000000650200e20c */ /* 0x080fe20003f46270 */
[----:B------:R-:W-:Y:S01]  /*32b0*/  FFMA.FTZ R9, R9, UR14, -R108 ;  /* 0x0000000e09097c23 */ /* 0x000fe2000801086c */
[----:B------:R-:W-:Y:S02]  /*32c0*/  FSEL R100, R100, RZ, P0 ;  /* 0x000000ff64647208 */ /* 0x000fe40000000000 */
[-C--:B------:R-:W-:Y:S04]  /*32d0*/  @!P6 ISETP.GE.AND P0, PT, R159, R101.reuse, PT ;  /* 0x000000659f00e20c */ /* 0x080fe80003f06270 */
[----:B------:R4:W-:Y:S01]  /*32e0*/  MUFU.EX2 R196, R9 ;  /* 0x0000000900c47308 */ /* 0x0009e20000000800 */
[----:B------:R-:W-:Y:S02]  /*32f0*/  @!P6 FSEL R10, R10, -INF , !P2 ;  /* 0xff8000000a0ae808 */ /* 0x000fe40005000000 */
[----:B------:R-:W-:Y:S03]  /*3300*/  @!P6 FSEL R11, R11, -INF , !P0 ;  /* 0xff8000000b0be808 */ /* 0x000fe60004000000 */
[--C-:B------:R-:W-:Y:S04]  /*3310*/  FFMA.FTZ R10, R10, UR14, -R100.reuse ;  /* 0x0000000e0a0a7c23 */ /* 0x100fe80008010864 */
[----:B------:R1:W-:Y:S01]  /*3320*/  MUFU.EX2 R197, R8 ;  /* 0x0000000800c57308 */ /* 0x0003e20000000800 */
[----:B--2---:R-:W2:Y:S01]  /*3330*/  LDSM.16.M88.4 R4, [R152+-0x1c00] ;  /* 0xffe400009804783b */ /* 0x004ea20000000200 */
[----:B------:R-:W-:Y:S08]  /*3340*/  FFMA.FTZ R11, R11, UR14, -R100 ;  /* 0x0000000e0b0b7c23 */ /* 0x000ff00008010864 */
[----:B------:R-:W-:Y:S01]  /*3350*/  MUFU.EX2 R201, R10 ;  /* 0x0000000a00c97308 */ /* 0x000fe20000000800 */
[C---:B----4-:R-:W-:Y:S05]  /*3360*/  @!P6 VIADD R9, R2.reuse, 0x8 ;  /* 0x000000080209e836 */ /* 0x050fea0000000000 */
[-C--:B------:R-:W-:Y:S04]  /*3370*/  @!P6 ISETP.GE.AND P0, PT, R9, R102.reuse, PT ;  /* 0x000000660900e20c */ /* 0x080fe80003f06270 */
[----:B------:R-:W-:Y:S01]  /*3380*/  MUFU.EX2 R200, R11 ;  /* 0x0000000b00c87308 */ /* 0x000fe20000000800 */
[----:B-1----:R-:W-:Y:S01]  /*3390*/  @!P6 VIADD R8, R2, 0x9 ;  /* 0x000000090208e836 */ /* 0x002fe20000000000 */
[----:B------:R-:W-:Y:S04]  /*33a0*/  @!P6 FSEL R12, R12, -INF , !P0 ;  /* 0xff8000000c0ce808 */ /* 0x000fe80004000000 */
[-C--:B------:R-:W-:Y:S01]  /*33b0*/  @!P6 ISETP.GE.AND P0, PT, R8, R102.reuse, PT ;  /* 0x000000660800e20c */ /* 0x080fe20003f06270 */
[--C-:B------:R-:W-:Y:S03]  /*33c0*/  FFMA.FTZ R12, R12, UR14, -R108.reuse ;  /* 0x0000000e0c0c7c23 */ /* 0x100fe6000801086c */
[----:B------:R-:W-:Y:S01]  /*33d0*/  @!P6 FSEL R13, R13, -INF , !P0 ;  /* 0xff8000000d0de808 */ /* 0x000fe20004000000 */
[----:B------:R1:W-:Y:S01]  /*33e0*/  MUFU.EX2 R191, R12 ;  /* 0x0000000c00bf7308 */ /* 0x0003e20000000800 */
[-C--:B------:R-:W-:Y:S03]  /*33f0*/  @!P6 ISETP.GE.AND P0, PT, R9, R101.reuse, PT ;  /* 0x000000650900e20c */ /* 0x080fe60003f06270 */
[----:B------:R-:W-:Y:S01]  /*3400*/  FFMA.FTZ R13, R13, UR14, -R108 ;  /* 0x0000000e0d0d7c23 */ /* 0x000fe2000801086c */
[----:B------:R-:W-:Y:S02]  /*3410*/  @!P6 FSEL R14, R14, -INF , !P0 ;  /* 0xff8000000e0ee808 */ /* 0x000fe40004000000 */
[----:B------:R-:W-:Y:S03]  /*3420*/  @!P6 ISETP.GE.AND P0, PT, R8, R101, PT ;  /* 0x000000650800e20c */ /* 0x000fe60003f06270 */
[----:B------:R-:W-:Y:S01]  /*3430*/  MUFU.EX2 R190, R13 ;  /* 0x0000000d00be7308 */ /* 0x000fe20000000800 */
[--C-:B------:R-:W-:Y:S01]  /*3440*/  FFMA.FTZ R14, R14, UR14, -R100.reuse ;  /* 0x0000000e0e0e7c23 */ /* 0x100fe20008010864 */
[----:B------:R-:W-:Y:S02]  /*3450*/  @!P6 FSEL R15, R15, -INF , !P0 ;  /* 0xff8000000f0fe808 */ /* 0x000fe40004000000 */
[-C--:B------:R-:W-:Y:S01]  /*3460*/  @!P6 ISETP.GE.AND P0, PT, R9, R157.reuse, PT ;  /* 0x0000009d0900e20c */ /* 0x080fe20003f06270 */
[-C--:B--2---:R-:W-:Y:S05]  /*3470*/  HMMA.16816.F32 R20, R104, R4.reuse, R20 ;  /* 0x000000046814723c */ /* 0x084fea0000001814 */
[----:B------:R2:W-:Y:S01]  /*3480*/  MUFU.EX2 R199, R14 ;  /* 0x0000000e00c77308 */ /* 0x0005e20000000800 */
[----:B------:R-:W-:Y:S01]  /*3490*/  @!P6 FSEL R16, R16, -INF , !P0 ;  /* 0xff8000001010e808 */ /* 0x000fe20004000000 */
[----:B-1----:R-:W-:Y:S01]  /*34a0*/  @!P6 VIADD R12, R2, 0x29 ;  /* 0x00000029020ce836 */ /* 0x002fe20000000000 */
[----:B------:R-:W-:Y:S01]  /*34b0*/  @!P6 ISETP.GE.AND P0, PT, R8, R157, PT ;  /* 0x0000009d0800e20c */ /* 0x000fe20003f06270 */
[----:B------:R-:W-:Y:S01]  /*34c0*/  FFMA.FTZ R15, R15, UR14, -R100 ;  /* 0x0000000e0f0f7c23 */ /* 0x000fe20008010864 */
[C---:B------:R-:W-:Y:S05]  /*34d0*/  HMMA.16816.F32 R24, R112.reuse, R4, R24 ;  /* 0x000000047018723c */ /* 0x040fea0000001818 */
[----:B------:R-:W-:Y:S01]  /*34e0*/  MUFU.EX2 R198, R15 ;  /* 0x0000000f00c67308 */ /* 0x000fe20000000800 */
[----:B------:R-:W-:Y:S01]  /*34f0*/  @!P6 FSEL R17, R17, -INF , !P0 ;  /* 0xff8000001111e808 */ /* 0x000fe20004000000 */
[C---:B------:R-:W-:Y:S01]  /*3500*/  @!P6 VIADD R5, R2.reuse, 0x18 ;  /* 0x000000180205e836 */ /* 0x040fe20000000000 */
[-C--:B------:R-:W-:Y:S01]  /*3510*/  @!P6 ISETP.GE.AND P0, PT, R9, R103.reuse, PT ;  /* 0x000000670900e20c */ /* 0x080fe20003f06270 */
[----:B------:R-:W-:Y:S01]  /*3520*/  @!P6 VIADD R9, R2, 0x10 ;  /* 0x000000100209e836 */ /* 0x000fe20000000000 */
[-C--:B------:R-:W-:Y:S03]  /*3530*/  HMMA.16816.F32 R28, R112, R6.reuse, R28 ;  /* 0x00000006701c723c */ /* 0x080fe6000000181c */
[----:B------:R-:W-:Y:S01]  /*3540*/  @!P6 FSEL R18, R18, -INF , !P0 ;  /* 0xff8000001212e808 */ /* 0x000fe20004000000 */
[----:B------:R-:W-:Y:S01]  /*3550*/  @!P6 VIADD R4, R2, 0x19 ;  /* 0x000000190204e836 */ /* 0x000fe20000000000 */
[----:B------:R-:W-:Y:S01]  /*3560*/  @!P6 ISETP.GE.AND P0, PT, R8, R103, PT ;  /* 0x000000670800e20c */ /* 0x000fe20003f06270 */
[----:B------:R-:W-:Y:S02]  /*3570*/  @!P6 VIADD R8, R2, 0x11 ;  /* 0x000000110208e836 */ /* 0x000fe40000000000 */
[----:B------:R-:W-:Y:S01]  /*3580*/  FFMA.FTZ R16, R16, UR14, -R158 ;  /* 0x0000000e10107c23 */ /* 0x000fe2000801089e */
[C---:B------:R-:W-:Y:S01]  /*3590*/  HMMA.16816.F32 R32, R104.reuse, R6, R32 ;  /* 0x000000066820723c */ /* 0x040fe20000001820 */
[----:B--2---:R-:W-:Y:S02]  /*35a0*/  IMAD.MOV.U32 R14, RZ, RZ, 0x10 ;  /* 0x00000010ff0e7424 */ /* 0x004fe400078e00ff */
[----:B------:R-:W-:Y:S01]  /*35b0*/  MUFU.EX2 R230, R16 ;  /* 0x0000001000e67308 */ /* 0x000fe20000000800 */
[----:B------:R-:W-:Y:S01]  /*35c0*/  @!P6 FSEL R19, R19, -INF , !P0 ;  /* 0xff8000001313e808 */ /* 0x000fe20004000000 */
[----:B------:R-:W-:Y:S01]  /*35d0*/  IMAD.MOV.U32 R6, RZ, RZ, R245 ;  /* 0x000000ffff067224 */ /* 0x000fe200078e00f5 */
[-C--:B------:R-:W-:Y:S01]  /*35e0*/  @!P6 ISETP.GE.AND P0, PT, R9, R157.reuse, PT ;  /* 0x0000009d0900e20c */ /* 0x080fe20003f06270 */
[----:B------:R-:W-:Y:S02]  /*35f0*/  IMAD.MOV.U32 R7, RZ, RZ, R244 ;  /* 0x000000ffff077224 */ /* 0x000fe400078e00f4 */
[--C-:B------:R-:W-:Y:S01]  /*3600*/  FFMA.FTZ R17, R17, UR14, -R158.reuse ;  /* 0x0000000e11117c23 */ /* 0x100fe2000801089e */
[----:B------:R-:W-:Y:S01]  /*3610*/  @!P6 VIADD R13, R2, 0x28 ;  /* 0x00000028020de836 */ /* 0x000fe20000000000 */
[----:B------:R-:W-:Y:S01]  /*3620*/  @!P6 FSEL R20, R20, -INF , !P0 ;  /* 0xff8000001414e808 */ /* 0x000fe20004000000 */
[--C-:B------:R-:W-:Y:S01]  /*3630*/  FFMA.FTZ R18, R18, UR14, -R109.reuse ;  /* 0x0000000e12127c23 */ /* 0x100fe2000801086d */
[----:B------:R-:W1:Y:S01]  /*3640*/  MUFU.EX2 R229, R17 ;  /* 0x0000001100e57308 */ /* 0x000e620000000800 */
[----:B------:R-:W-:Y:S01]  /*3650*/  @!P6 ISETP.GE.AND P0, PT, R8, R157, PT ;  /* 0x0000009d0800e20c */ /* 0x000fe20003f06270 */
[--C-:B------:R-:W-:Y:S01]  /*3660*/  FFMA.FTZ R19, R19, UR14, -R109.reuse ;  /* 0x0000000e13137c23 */ /* 0x100fe2000801086d */
[--C-:B------:R-:W-:Y:S01]  /*3670*/  FFMA.FTZ R20, R20, UR14, -R158.reuse ;  /* 0x0000000e14147c23 */ /* 0x100fe2000801089e */
[----:B------:R-:W-:Y:S02]  /*3680*/  SEL R14, R14, 0xfffffff0, !P1 ;  /* 0xfffffff00e0e7807 */ /* 0x000fe40004800000 */
[----:B------:R-:W-:Y:S04]  /*3690*/  @!P6 FSEL R21, R21, -INF , !P0 ;  /* 0xff8000001515e808 */ /* 0x000fe80004000000 */
[----:B------:R-:W-:Y:S01]  /*36a0*/  MUFU.EX2 R236, R18 ;  /* 0x0000001200ec7308 */ /* 0x000fe20000000800 */
[-C--:B------:R-:W-:Y:S01]  /*36b0*/  @!P6 ISETP.GE.AND P0, PT, R9, R103.reuse, PT ;  /* 0x000000670900e20c */ /* 0x080fe20003f06270 */
[----:B------:R-:W-:Y:S03]  /*36c0*/  FFMA.FTZ R21, R21, UR14, -R158 ;  /* 0x0000000e15157c23 */ /* 0x000fe6000801089e */
[----:B------:R-:W-:Y:S02]  /*36d0*/  @!P6 FSEL R22, R22, -INF , !P0 ;  /* 0xff8000001616e808 */ /* 0x000fe40004000000 */
[----:B------:R-:W-:Y:S03]  /*36e0*/  @!P6 ISETP.GE.AND P0, PT, R8, R103, PT ;  /* 0x000000670800e20c */ /* 0x000fe60003f06270 */
[----:B------:R-:W2:Y:S01]  /*36f0*/  MUFU.EX2 R235, R19 ;  /* 0x0000001300eb7308 */ /* 0x000ea20000000800 */
[--C-:B------:R-:W-:Y:S01]  /*3700*/  FFMA.FTZ R22, R22, UR14, -R109.reuse ;  /* 0x0000000e16167c23 */ /* 0x100fe2000801086d */
[----:B------:R-:W-:Y:S02]  /*3710*/  @!P6 FSEL R23, R23, -INF , !P0 ;  /* 0xff8000001717e808 */ /* 0x000fe40004000000 */
[-C--:B------:R-:W-:Y:S06]  /*3720*/  @!P6 ISETP.GE.AND P0, PT, R9, R102.reuse, PT ;  /* 0x000000660900e20c */ /* 0x080fec0003f06270 */
[----:B------:R-:W-:Y:S01]  /*3730*/  MUFU.EX2 R232, R22 ;  /* 0x0000001600e87308 */ /* 0x000fe20000000800 */
[----:B------:R-:W-:Y:S01]  /*3740*/  @!P6 FSEL R24, R24, -INF , !P0 ;  /* 0xff8000001818e808 */ /* 0x000fe20004000000 */
[--C-:B------:R-:W-:Y:S01]  /*3750*/  FFMA.FTZ R23, R23, UR14, -R109.reuse ;  /* 0x0000000e17177c23 */ /* 0x100fe2000801086d */
[-C--:B------:R-:W-:Y:S03]  /*3760*/  @!P6 ISETP.GE.AND P0, PT, R8, R102.reuse, PT ;  /* 0x000000660800e20c */ /* 0x080fe60003f06270 */
[--C-:B------:R-:W-:Y:S01]  /*3770*/  FFMA.FTZ R24, R24, UR14, -R108.reuse ;  /* 0x0000000e18187c23 */ /* 0x100fe2000801086c */
[----:B------:R-:W-:Y:S03]  /*3780*/  @!P6 FSEL R25, R25, -INF , !P0 ;  /* 0xff8000001919e808 */ /* 0x000fe60004000000 */
[----:B------:R-:W-:Y:S01]  /*3790*/  MUFU.EX2 R231, R23 ;  /* 0x0000001700e77308 */ /* 0x000fe20000000800 */
[-C--:B------:R-:W-:Y:S01]  /*37a0*/  @!P6 ISETP.GE.AND P0, PT, R9, R101.reuse, PT ;  /* 0x000000650900e20c */ /* 0x080fe20003f06270 */
[----:B------:R-:W-:Y:S03]  /*37b0*/  FFMA.FTZ R25, R25, UR14, -R108 ;  /* 0x0000000e19197c23 */ /* 0x000fe6000801086c */
[----:B------:R-:W-:Y:S02]  /*37c0*/  @!P6 FSEL R26, R26, -INF , !P0 ;  /* 0xff8000001a1ae808 */ /* 0x000fe40004000000 */
[-C--:B------:R-:W-:Y:S03]  /*37d0*/  @!P6 ISETP.GE.AND P0, PT, R8, R101.reuse, PT ;  /* 0x000000650800e20c */ /* 0x080fe60003f06270 */
[----:B------:R-:W-:Y:S01]  /*37e0*/  MUFU.EX2 R228, R20 ;  /* 0x0000001400e47308 */ /* 0x000fe20000000800 */
[----:B------:R-:W4:Y:S01]  /*37f0*/  LDSM.16.M88.4 R8, [R152+-0x1800] ;  /* 0xffe800009808783b */ /* 0x000f220000000200 */
[--C-:B------:R-:W-:Y:S01]  /*3800*/  FFMA.FTZ R26, R26, UR14, -R100.reuse ;  /* 0x0000000e1a1a7c23 */ /* 0x100fe20008010864 */
[----:B------:R-:W-:Y:S02]  /*3810*/  @!P6 FSEL R27, R27, -INF , !P0 ;  /* 0xff8000001b1be808 */ /* 0x000fe40004000000 */
[-C--:B------:R-:W-:Y:S05]  /*3820*/  @!P6 ISETP.GE.AND P0, PT, R5, R102.reuse, PT ;  /* 0x000000660500e20c */ /* 0x080fea0003f06270 */
[----:B------:R-:W-:Y:S01]  /*3830*/  MUFU.EX2 R227, R21 ;  /* 0x0000001500e37308 */ /* 0x000fe20000000800 */
[----:B------:R-:W-:Y:S01]  /*3840*/  @!P6 FSEL R28, R28, -INF , !P0 ;  /* 0xff8000001c1ce808 */ /* 0x000fe20004000000 */
[----:B------:R-:W-:Y:S01]  /*3850*/  FFMA.FTZ R27, R27, UR14, -R100 ;  /* 0x0000000e1b1b7c23 */ /* 0x000fe20008010864 */
[-C--:B------:R-:W-:Y:S03]  /*3860*/  @!P6 ISETP.GE.AND P0, PT, R4, R102.reuse, PT ;  /* 0x000000660400e20c */ /* 0x080fe60003f06270 */
[--C-:B------:R-:W-:Y:S01]  /*3870*/  FFMA.FTZ R28, R28, UR14, -R108.reuse ;  /* 0x0000000e1c1c7c23 */ /* 0x100fe2000801086c */
[----:B------:R-:W-:Y:S03]  /*3880*/  @!P6 FSEL R29, R29, -INF , !P0 ;  /* 0xff8000001d1de808 */ /* 0x000fe60004000000 */
[----:B------:R-:W-:Y:S01]  /*3890*/  MUFU.EX2 R185, R24 ;  /* 0x0000001800b97308 */ /* 0x000fe20000000800 */
[-C--:B------:R-:W-:Y:S01]  /*38a0*/  @!P6 ISETP.GE.AND P0, PT, R5, R101.reuse, PT ;  /* 0x000000650500e20c */ /* 0x080fe20003f06270 */
[----:B------:R-:W-:Y:S03]  /*38b0*/  FFMA.FTZ R29, R29, UR14, -R108 ;  /* 0x0000000e1d1d7c23 */ /* 0x000fe6000801086c */
[----:B------:R-:W-:Y:S02]  /*38c0*/  @!P6 FSEL R30, R30, -INF , !P0 ;  /* 0xff8000001e1ee808 */ /* 0x000fe40004000000 */
[----:B------:R-:W-:Y:S03]  /*38d0*/  @!P6 ISETP.GE.AND P0, PT, R4, R101, PT ;  /* 0x000000650400e20c */ /* 0x000fe60003f06270 */
[----:B------:R-:W-:Y:S01]  /*38e0*/  MUFU.EX2 R184, R25 ;  /* 0x0000001900b87308 */ /* 0x000fe20000000800 */
[--C-:B------:R-:W-:Y:S01]  /*38f0*/  FFMA.FTZ R30, R30, UR14, -R100.reuse ;  /* 0x0000000e1e1e7c23 */ /* 0x100fe20008010864 */
[----:B------:R-:W-:Y:S02]  /*3900*/  @!P6 FSEL R31, R31, -INF , !P0 ;  /* 0xff8000001f1fe808 */ /* 0x000fe40004000000 */
[-C--:B------:R-:W-:Y:S06]  /*3910*/  @!P6 ISETP.GE.AND P0, PT, R5, R157.reuse, PT ;  /* 0x0000009d0500e20c */ /* 0x080fec0003f06270 */
[----:B------:R-:W-:Y:S01]  /*3920*/  MUFU.EX2 R189, R26 ;  /* 0x0000001a00bd7308 */ /* 0x000fe20000000800 */
[----:B------:R-:W-:Y:S01]  /*3930*/  @!P6 FSEL R32, R32, -INF , !P0 ;  /* 0xff8000002020e808 */ /* 0x000fe20004000000 */
[----:B------:R-:W-:Y:S01]  /*3940*/  FFMA.FTZ R31, R31, UR14, -R100 ;  /* 0x0000000e1f1f7c23 */ /* 0x000fe20008010864 */
[----:B------:R-:W-:Y:S03]  /*3950*/  @!P6 ISETP.GE.AND P0, PT, R4, R157, PT ;  /* 0x0000009d0400e20c */ /* 0x000fe60003f06270 */
[--C-:B------:R-:W-:Y:S01]  /*3960*/  FFMA.FTZ R32, R32, UR14, -R158.reuse ;  /* 0x0000000e20207c23 */ /* 0x100fe2000801089e */
[----:B------:R-:W-:Y:S03]  /*3970*/  @!P6 FSEL R33, R33, -INF , !P0 ;  /* 0xff8000002121e808 */ /* 0x000fe60004000000 */
[----:B------:R-:W-:Y:S01]  /*3980*/  MUFU.EX2 R188, R27 ;  /* 0x0000001b00bc7308 */ /* 0x000fe20000000800 */
[-C--:B----4-:R-:W-:Y:S03]  /*3990*/  HMMA.16816.F32 R36, R104, R8.reuse, R36 ;  /* 0x000000086824723c */ /* 0x090fe60000001824 */
[-C--:B------:R-:W-:Y:S01]  /*39a0*/  @!P6 ISETP.GE.AND P0, PT, R5, R103.reuse, PT ;  /* 0x000000670500e20c */ /* 0x080fe20003f06270 */
[----:B------:R-:W-:Y:S02]  /*39b0*/  @!P6 VIADD R5, R2, 0x20 ;  /* 0x000000200205e836 */ /* 0x000fe40000000000 */
[--C-:B------:R-:W-:Y:S03]  /*39c0*/  FFMA.FTZ R33, R33, UR14, -R158.reuse ;  /* 0x0000000e21217c23 */ /* 0x100fe6000801089e */
[----:B------:R-:W-:Y:S01]  /*39d0*/  MUFU.EX2 R226, R32 ;  /* 0x0000002000e27308 */ /* 0x000fe20000000800 */
[----:B------:R-:W-:Y:S01]  /*39e0*/  @!P6 FSEL R34, R34, -INF , !P0 ;  /* 0xff8000002222e808 */ /* 0x000fe20004000000 */
[C---:B------:R-:W-:Y:S04]  /*39f0*/  HMMA.16816.F32 R40, R112.reuse, R8, R40 ;  /* 0x000000087028723c */ /* 0x040fe80000001828 */
[----:B------:R-:W-:Y:S01]  /*3a00*/  @!P6 ISETP.GE.AND P0, PT, R4, R103, PT ;  /* 0x000000670400e20c */ /* 0x000fe20003f06270 */
[----:B------:R-:W-:Y:S03]  /*3a10*/  @!P6 VIADD R4, R2, 0x21 ;  /* 0x000000210204e836 */ /* 0x000fe60000000000 */
[----:B------:R-:W-:Y:S01]  /*3a20*/  MUFU.EX2 R225, R33 ;  /* 0x0000002100e17308 */ /* 0x000fe20000000800 */
[--C-:B------:R-:W-:Y:S01]  /*3a30*/  FFMA.FTZ R34, R34, UR14, -R109.reuse ;  /* 0x0000000e22227c23 */ /* 0x100fe2000801086d */
[----:B------:R-:W-:Y:S01]  /*3a40*/  @!P6 FSEL R35, R35, -INF , !P0 ;  /* 0xff8000002323e808 */ /* 0x000fe20004000000 */
[-C--:B------:R-:W-:Y:S03]  /*3a50*/  HMMA.16816.F32 R44, R112, R10.reuse, R44 ;  /* 0x0000000a702c723c */ /* 0x080fe6000000182c */
[-C--:B------:R-:W-:Y:S01]  /*3a60*/  @!P6 ISETP.GE.AND P0, PT, R5, R157.reuse, PT ;  /* 0x0000009d0500e20c */ /* 0x080fe20003f06270 */
[--C-:B------:R-:W-:Y:S03]  /*3a70*/  FFMA.FTZ R35, R35, UR14, -R109.reuse ;  /* 0x0000000e23237c23 */ /* 0x100fe6000801086d */
[----:B------:R-:W-:Y:S01]  /*3a80*/  MUFU.EX2 R172, R34 ;  /* 0x0000002200ac7308 */ /* 0x000fe20000000800 */
[-C--:B------:R-:W-:Y:S02]  /*3a90*/  @!P6 ISETP.GE.AND P2, PT, R4, R102.reuse, PT ;  /* 0x000000660400e20c */ /* 0x080fe40003f46270 */
[----:B------:R-:W-:Y:S01]  /*3aa0*/  @!P6 FSEL R36, R36, -INF , !P0 ;  /* 0xff8000002424e808 */ /* 0x000fe20004000000 */
[C---:B------:R-:W-:Y:S06]  /*3ab0*/  HMMA.16816.F32 R48, R104.reuse, R10, R48 ;  /* 0x0000000a6830723c */ /* 0x040fec0000001830 */
[----:B------:R-:W-:Y:S01]  /*3ac0*/  MUFU.EX2 R171, R35 ;  /* 0x0000002300ab7308 */ /* 0x000fe20000000800 */
[----:B------:R-:W-:Y:S01]  /*3ad0*/  @!P6 ISETP.GE.AND P0, PT, R4, R157, PT ;  /* 0x0000009d0400e20c */ /* 0x000fe20003f06270 */
[----:B------:R-:W-:Y:S01]  /*3ae0*/  FFMA.FTZ R36, R36, UR14, -R158 ;  /* 0x0000000e24247c23 */ /* 0x000fe2000801089e */
[----:B------:R-:W-:Y:S02]  /*3af0*/  @!P6 FSEL R41, R41, -INF , !P2 ;  /* 0xff8000002929e808 */ /* 0x000fe40005000000 */
[----:B------:R-:W-:Y:S02]  /*3b00*/  @!P6 FSEL R37, R37, -INF , !P0 ;  /* 0xff8000002525e808 */ /* 0x000fe40004000000 */
[-C--:B------:R-:W-:Y:S03]  /*3b10*/  @!P6 ISETP.GE.AND P0, PT, R5, R103.reuse, PT ;  /* 0x000000670500e20c */ /* 0x080fe60003f06270 */
[----:B------:R-:W-:Y:S01]  /*3b20*/  MUFU.EX2 R182, R28 ;  /* 0x0000001c00b67308 */ /* 0x000fe20000000800 */
[----:B------:R-:W-:Y:S01]  /*3b30*/  FFMA.FTZ R41, R41, UR14, -R108 ;  /* 0x0000000e29297c23 */ /* 0x000fe2000801086c */
[----:B------:R-:W-:Y:S01]  /*3b40*/  FFMA.FTZ R37, R37, UR14, -R158 ;  /* 0x0000000e25257c23 */ /* 0x000fe2000801089e */
[----:B------:R-:W-:Y:S02]  /*3b50*/  @!P6 FSEL R38, R38, -INF , !P0 ;  /* 0xff8000002626e808 */ /* 0x000fe40004000000 */
[----:B------:R-:W-:Y:S05]  /*3b60*/  @!P6 ISETP.GE.AND P0, PT, R4, R103, PT ;  /* 0x000000670400e20c */ /* 0x000fea0003f06270 */
[----:B------:R-:W-:Y:S01]  /*3b70*/  MUFU.EX2 R180, R29 ;  /* 0x0000001d00b47308 */ /* 0x000fe20000000800 */
[----:B------:R-:W-:Y:S01]  /*3b80*/  @!P6 FSEL R39, R39, -INF , !P0 ;  /* 0xff8000002727e808 */ /* 0x000fe20004000000 */
[--C-:B------:R-:W-:Y:S01]  /*3b90*/  FFMA.FTZ R38, R38, UR14, -R109.reuse ;  /* 0x0000000e26267c23 */ /* 0x100fe2000801086d */
[----:B------:R-:W-:Y:S03]  /*3ba0*/  @!P6 ISETP.GE.AND P0, PT, R5, R102, PT ;  /* 0x000000660500e20c */ /* 0x000fe60003f06270 */
[--C-:B------:R-:W-:Y:S01]  /*3bb0*/  FFMA.FTZ R39, R39, UR14, -R109.reuse ;  /* 0x0000000e27277c23 */ /* 0x100fe2000801086d */
[----:B------:R-:W-:Y:S03]  /*3bc0*/  @!P6 FSEL R40, R40, -INF , !P0 ;  /* 0xff8000002828e808 */ /* 0x000fe60004000000 */
[----:B------:R-:W-:Y:S01]  /*3bd0*/  MUFU.EX2 R187, R30 ;  /* 0x0000001e00bb7308 */ /* 0x000fe20000000800 */
[----:B------:R-:W-:Y:S01]  /*3be0*/  LEA R8, P0, R248, R6, 0x2 ;  /* 0x00000006f8087211 */ /* 0x000fe200078010ff */
[----:B------:R-:W-:Y:S03]  /*3bf0*/  FFMA.FTZ R40, R40, UR14, -R108 ;  /* 0x0000000e28287c23 */ /* 0x000fe6000801086c */
[----:B------:R-:W-:Y:S02]  /*3c00*/  LEA.HI.X R9, R248, R7, RZ, 0x2, P0 ;  /* 0x00000007f8097211 */ /* 0x000fe400000f14ff */
[-C--:B------:R-:W-:Y:S03]  /*3c10*/  @!P6 ISETP.GE.AND P0, PT, R5, R101.reuse, PT ;  /* 0x000000650500e20c */ /* 0x080fe60003f06270 */
[----:B------:R-:W-:Y:S01]  /*3c20*/  MUFU.EX2 R186, R31 ;  /* 0x0000001f00ba7308 */ /* 0x000fe20000000800 */
[----:B------:R-:W4:Y:S01]  /*3c30*/  LDG.E R160, desc[UR20][R8.64] ;  /* 0x0000001408a07981 */ /* 0x000f22000c1e1900 */
[----:B------:R-:W-:Y:S02]  /*3c40*/  @!P6 FSEL R42, R42, -INF , !P0 ;  /* 0xff8000002a2ae808 */ /* 0x000fe40004000000 */
[-C--:B------:R-:W-:Y:S01]  /*3c50*/  @!P6 ISETP.GE.AND P0, PT, R4, R101.reuse, PT ;  /* 0x000000650400e20c */ /* 0x080fe20003f06270 */
[----:B------:R-:W4:Y:S05]  /*3c60*/  LDG.E R159, desc[UR20][R8.64+0x20] ;  /* 0x00002014089f7981 */ /* 0x000f2a000c1e1900 */
[----:B------:R-:W-:Y:S01]  /*3c70*/  MUFU.EX2 R224, R36 ;  /* 0x0000002400e07308 */ /* 0x000fe20000000800 */
[----:B------:R-:W-:Y:S01]  /*3c80*/  @!P6 FSEL R43, R43, -INF , !P0 ;  /* 0xff8000002b2be808 */ /* 0x000fe20004000000 */
[----:B------:R-:W3:Y:S01]  /*3c90*/  LDSM.16.M88.4 R4, [R152+-0x1400] ;  /* 0xffec00009804783b */ /* 0x000ee20000000200 */
[-C--:B------:R-:W-:Y:S01]  /*3ca0*/  @!P6 ISETP.GE.AND P0, PT, R13, R102.reuse, PT ;  /* 0x000000660d00e20c */ /* 0x080fe20003f06270 */
[--C-:B------:R-:W-:Y:S02]  /*3cb0*/  FFMA.FTZ R42, R42, UR14, -R100.reuse ;  /* 0x0000000e2a2a7c23 */ /* 0x100fe40008010864 */
[----:B------:R-:W-:Y:S01]  /*3cc0*/  FFMA.FTZ R43, R43, UR14, -R100 ;  /* 0x0000000e2b2b7c23 */ /* 0x000fe20008010864 */
[----:B------:R-:W-:Y:S03]  /*3cd0*/  @!P6 FSEL R44, R44, -INF , !P0 ;  /* 0xff8000002c2ce808 */ /* 0x000fe60004000000 */
[----:B------:R-:W-:Y:S01]  /*3ce0*/  MUFU.EX2 R223, R37 ;  /* 0x0000002500df7308 */ /* 0x000fe20000000800 */
[-C--:B------:R-:W-:Y:S01]  /*3cf0*/  @!P6 ISETP.GE.AND P0, PT, R12, R102.reuse, PT ;  /* 0x000000660c00e20c */ /* 0x080fe20003f06270 */
[----:B------:R-:W5:Y:S01]  /*3d00*/  LDG.E R111, desc[UR20][R8.64+0x100] ;  /* 0x00010014086f7981 */ /* 0x000f62000c1e1900 */
[--C-:B------:R-:W-:Y:S02]  /*3d10*/  FFMA.FTZ R44, R44, UR14, -R108.reuse ;  /* 0x0000000e2c2c7c23 */ /* 0x100fe4000801086c */
[----:B------:R-:W-:Y:S01]  /*3d20*/  @!P6 FSEL R45, R45, -INF , !P0 ;  /* 0xff8000002d2de808 */ /* 0x000fe20004000000 */
[----:B------:R1:W5:Y:S01]  /*3d30*/  LDG.E R110, desc[UR20][R8.64+0x120] ;  /* 0x00012014086e7981 */ /* 0x000362000c1e1900 */
[-C--:B------:R-:W-:Y:S03]  /*3d40*/  @!P6 ISETP.GE.AND P0, PT, R13, R101.reuse, PT ;  /* 0x000000650d00e20c */ /* 0x080fe60003f06270 */
[----:B------:R-:W-:Y:S01]  /*3d50*/  MUFU.EX2 R168, R38 ;  /* 0x0000002600a87308 */ /* 0x000fe20000000800 */
[----:B------:R-:W-:Y:S01]  /*3d60*/  FFMA.FTZ R45, R45, UR14, -R108 ;  /* 0x0000000e2d2d7c23 */ /* 0x000fe2000801086c */
[----:B------:R-:W-:Y:S02]  /*3d70*/  @!P6 FSEL R46, R46, -INF , !P0 ;  /* 0xff8000002e2ee808 */ /* 0x000fe40004000000 */
[----:B------:R-:W-:Y:S03]  /*3d80*/  @!P6 ISETP.GE.AND P0, PT, R12, R101, PT ;  /* 0x000000650c00e20c */ /* 0x000fe60003f06270 */
[--C-:B------:R-:W-:Y:S01]  /*3d90*/  FFMA.FTZ R46, R46, UR14, -R100.reuse ;  /* 0x0000000e2e2e7c23 */ /* 0x100fe20008010864 */
[----:B------:R-:W-:Y:S02]  /*3da0*/  @!P6 FSEL R47, R47, -INF , !P0 ;  /* 0xff8000002f2fe808 */ /* 0x000fe40004000000 */
[----:B------:R-:W-:Y:S01]  /*3db0*/  MUFU.EX2 R167, R39 ;  /* 0x0000002700a77308 */ /* 0x000fe20000000800 */
[-C--:B------:R-:W-:Y:S02]  /*3dc0*/  @!P6 ISETP.GE.AND P0, PT, R13, R157.reuse, PT ;  /* 0x0000009d0d00e20c */ /* 0x080fe40003f06270 */
[----:B------:R-:W-:Y:S02]  /*3dd0*/  FFMA.FTZ R47, R47, UR14, -R100 ;  /* 0x0000000e2f2f7c23 */ /* 0x000fe40008010864 */
[----:B------:R-:W-:Y:S02]  /*3de0*/  @!P6 FSEL R48, R48, -INF , !P0 ;  /* 0xff8000003030e808 */ /* 0x000fe40004000000 */
[----:B------:R-:W-:Y:S03]  /*3df0*/  @!P6 ISETP.GE.AND P0, PT, R12, R157, PT ;  /* 0x0000009d0c00e20c */ /* 0x000fe60003f06270 */
[----:B------:R-:W-:Y:S01]  /*3e00*/  MUFU.EX2 R176, R40 ;  /* 0x0000002800b07308 */ /* 0x000fe20000000800 */
[--C-:B------:R-:W-:Y:S01]  /*3e10*/  FFMA.FTZ R48, R48, UR14, -R158.reuse ;  /* 0x0000000e30307c23 */ /* 0x100fe2000801089e */
[----:B------:R-:W-:Y:S02]  /*3e20*/  @!P6 FSEL R49, R49, -INF , !P0 ;  /* 0xff8000003131e808 */ /* 0x000fe40004000000 */
[-C--:B------:R-:W-:Y:S01]  /*3e30*/  @!P6 ISETP.GE.AND P0, PT, R13, R103.reuse, PT ;  /* 0x000000670d00e20c */ /* 0x080fe20003f06270 */
[----:B-1----:R-:W-:Y:S01]  /*3e40*/  @!P6 VIADD R9, R2, 0x30 ;  /* 0x000000300209e836 */ /* 0x002fe20000000000 */
[-C--:B---3--:R-:W-:Y:S04]  /*3e50*/  HMMA.16816.F32 R52, R104, R4.reuse, R52 ;  /* 0x000000046834723c */ /* 0x088fe80000001834 */
[----:B------:R-:W-:Y:S01]  /*3e60*/  MUFU.EX2 R211, R48 ;  /* 0x0000003000d37308 */ /* 0x000fe20000000800 */
[----:B------:R-:W-:Y:S01]  /*3e70*/  @!P6 FSEL R50, R50, -INF , !P0 ;  /* 0xff8000003232e808 */ /* 0x000fe20004000000 */
[----:B------:R-:W-:Y:S01]  /*3e80*/  @!P6 VIADD R8, R2, 0x31 ;  /* 0x000000310208e836 */ /* 0x000fe20000000000 */
[----:B------:R-:W-:Y:S01]  /*3e90*/  @!P6 ISETP.GE.AND P0, PT, R12, R103, PT ;  /* 0x000000670c00e20c */ /* 0x000fe20003f06270 */
[--C-:B------:R-:W-:Y:S01]  /*3ea0*/  FFMA.FTZ R49, R49, UR14, -R158.reuse ;  /* 0x0000000e31317c23 */ /* 0x100fe2000801089e */
[----:B------:R-:W-:Y:S01]  /*3eb0*/  @!P6 ISETP.GE.AND P2, PT, R9, R101, PT ;  /* 0x000000650900e20c */ /* 0x000fe20003f46270 */
[C---:B------:R-:W-:Y:S04]  /*3ec0*/  HMMA.16816.F32 R56, R112.reuse, R4, R56 ;  /* 0x000000047038723c */ /* 0x040fe80000001838 */
[----:B------:R-:W-:Y:S01]  /*3ed0*/  MUFU.EX2 R175, R41 ;  /* 0x0000002900af7308 */ /* 0x000fe20000000800 */
[----:B------:R-:W-:Y:S01]  /*3ee0*/  @!P6 FSEL R51, R51, -INF , !P0 ;  /* 0xff8000003333e808 */ /* 0x000fe20004000000 */
[C---:B------:R-:W-:Y:S01]  /*3ef0*/  @!P6 VIADD R4, R2.reuse, 0x38 ;  /* 0x000000380204e836 */ /* 0x040fe20000000000 */
[-C--:B------:R-:W-:Y:S01]  /*3f00*/  @!P6 ISETP.GE.AND P0, PT, R9, R157.reuse, PT ;  /* 0x0000009d0900e20c */ /* 0x080fe20003f06270 */
[----:B------:R-:W-:Y:S01]  /*3f10*/  @!P6 VIADD R2, R2, 0x39 ;  /* 0x000000390202e836 */ /* 0x000fe20000000000 */
[-C--:B------:R-:W-:Y:S05]  /*3f20*/  HMMA.16816.F32 R60, R112, R6.reuse, R60 ;  /* 0x00000006703c723c */ /* 0x080fea000000183c */
[----:B------:R-:W-:Y:S01]  /*3f30*/  MUFU.EX2 R210, R49 ;  /* 0x0000003100d27308 */ /* 0x000fe20000000800 */
[----:B------:R-:W-:Y:S01]  /*3f40*/  @!P6 FSEL R52, R52, -INF , !P0 ;  /* 0xff8000003434e808 */ /* 0x000fe20004000000 */
[--C-:B------:R-:W-:Y:S01]  /*3f50*/  FFMA.FTZ R50, R50, UR14, -R109.reuse ;  /* 0x0000000e32327c23 */ /* 0x100fe2000801086d */
[----:B------:R-:W-:Y:S01]  /*3f60*/  @!P6 ISETP.GE.AND P0, PT, R8, R157, PT ;  /* 0x0000009d0800e20c */ /* 0x000fe20003f06270 */
[--C-:B------:R-:W-:Y:S01]  /*3f70*/  FFMA.FTZ R51, R51, UR14, -R109.reuse ;  /* 0x0000000e33337c23 */ /* 0x100fe2000801086d */
[----:B------:R-:W-:Y:S01]  /*3f80*/  @!P6 ISETP.GE.AND P3, PT, R4, R102, PT ;  /* 0x000000660400e20c */ /* 0x000fe20003f66270 */
[----:B------:R-:W-:Y:S04]  /*3f90*/  HMMA.16816.F32 R64, R104, R6, R64 ;  /* 0x000000066840723c */ /* 0x000fe80000001840 */
[----:B------:R-:W-:Y:S01]  /*3fa0*/  MUFU.EX2 R164, R50 ;  /* 0x0000003200a47308 */ /* 0x000fe20000000800 */
[----:B------:R-:W-:Y:S01]  /*3fb0*/  @!P6 FSEL R53, R53, -INF , !P0 ;  /* 0xff8000003535e808 */ /* 0x000fe20004000000 */
[--C-:B------:R-:W-:Y:S01]  /*3fc0*/  FFMA.FTZ R52, R52, UR14, -R158.reuse ;  /* 0x0000000e34347c23 */ /* 0x100fe2000801089e */
[-C--:B------:R-:W-:Y:S01]  /*3fd0*/  @!P6 ISETP.GE.AND P0, PT, R9, R103.reuse, PT ;  /* 0x000000670900e20c */ /* 0x080fe20003f06270 */
[----:B------:R-:W-:Y:S01]  /*3fe0*/  VIADD R104, R155, 0x4020 ;  /* 0x000040209b687836 */ /* 0x000fe20000000000 */
[----:B------:R-:W-:Y:S05]  /*3ff0*/  F2FP.F16.F32.PACK_AB R5, R233, R234 ;  /* 0x000000eae905723e */ /* 0x000fea00000000ff */
[----:B------:R-:W-:Y:S01]  /*4000*/  MUFU.EX2 R163, R51 ;  /* 0x0000003300a37308 */ /* 0x000fe20000000800 */
[----:B------:R-:W-:Y:S01]  /*4010*/  @!P6 FSEL R54, R54, -INF , !P0 ;  /* 0xff8000003636e808 */ /* 0x000fe20004000000 */
[----:B------:R-:W-:Y:S01]  /*4020*/  FFMA.FTZ R53, R53, UR14, -R158 ;  /* 0x0000000e35357c23 */ /* 0x000fe2000801089e */
[----:B------:R-:W-:Y:S01]  /*4030*/  @!P6 ISETP.GE.AND P0, PT, R8, R103, PT ;  /* 0x000000670800e20c */ /* 0x000fe20003f06270 */
[----:B------:R2:W-:Y:S01]  /*4040*/  STS [R193], R5 ;  /* 0x00000005c1007388 */ /* 0x0005e20000000800 */
[----:B------:R-:W-:Y:S01]  /*4050*/  @!P6 FSEL R58, R58, -INF , !P2 ;  /* 0xff8000003a3ae808 */ /* 0x000fe20005000000 */
[--C-:B------:R-:W-:Y:S01]  /*4060*/  FFMA.FTZ R54, R54, UR14, -R109.reuse ;  /* 0x0000000e36367c23 */ /* 0x100fe2000801086d */
[----:B------:R-:W-:Y:S03]  /*4070*/  @!P6 FSEL R55, R55, -INF , !P0 ;  /* 0xff8000003737e808 */ /* 0x000fe60004000000 */
[----:B------:R-:W-:Y:S01]  /*4080*/  MUFU.EX2 R183, R42 ;  /* 0x0000002a00b77308 */ /* 0x000fe20000000800 */
[-C--:B------:R-:W-:Y:S01]  /*4090*/  @!P6 ISETP.GE.AND P0, PT, R9, R102.reuse, PT ;  /* 0x000000660900e20c */ /* 0x080fe20003f06270 */
[----:B------:R-:W-:Y:S01]  /*40a0*/  FFMA.FTZ R58, R58, UR14, -R100 ;  /* 0x0000000e3a3a7c23 */ /* 0x000fe20008010864 */
[-C--:B------:R-:W-:Y:S01]  /*40b0*/  @!P6 ISETP.GE.AND P2, PT, R2, R102.reuse, PT ;  /* 0x000000660200e20c */ /* 0x080fe20003f46270 */
[--C-:B------:R-:W-:Y:S01]  /*40c0*/  FFMA.FTZ R55, R55, UR14, -R109.reuse ;  /* 0x0000000e37377c23 */ /* 0x100fe2000801086d */
[----:B------:R-:W-:Y:S02]  /*40d0*/  @!P6 FSEL R56, R56, -INF , !P0 ;  /* 0xff8000003838e808 */ /* 0x000fe40004000000 */
[----:B------:R-:W-:Y:S03]  /*40e0*/  @!P6 ISETP.GE.AND P0, PT, R8, R102, PT ;  /* 0x000000660800e20c */ /* 0x000fe60003f06270 */
[----:B------:R-:W-:Y:S01]  /*40f0*/  MUFU.EX2 R181, R43 ;  /* 0x0000002b00b57308 */ /* 0x000fe20000000800 */
[----:B------:R-:W-:Y:S01]  /*4100*/  @!P6 FSEL R60, R60, -INF , !P3 ;  /* 0xff8000003c3ce808 */ /* 0x000fe20005800000 */
[--C-:B------:R-:W-:Y:S01]  /*4110*/  FFMA.FTZ R56, R56, UR14, -R108.reuse ;  /* 0x0000000e38387c23 */ /* 0x100fe2000801086c */
[----:B------:R-:W-:Y:S02]  /*4120*/  @!P6 FSEL R57, R57, -INF , !P0 ;  /* 0xff8000003939e808 */ /* 0x000fe40004000000 */
[----:B------:R-:W-:Y:S01]  /*4130*/  @!P6 ISETP.GE.AND P0, PT, R8, R101, PT ;  /* 0x000000650800e20c */ /* 0x000fe20003f06270 */
[--C-:B------:R-:W-:Y:S01]  /*4140*/  FFMA.FTZ R60, R60, UR14, -R108.reuse ;  /* 0x0000000e3c3c7c23 */ /* 0x100fe2000801086c */
[C---:B------:R-:W-:Y:S01]  /*4150*/  @!P6 ISETP.GE.AND P3, PT, R4.reuse, R103, PT ;  /* 0x000000670400e20c */ /* 0x040fe20003f66270 */
[----:B------:R-:W-:Y:S01]  /*4160*/  FFMA.FTZ R57, R57, UR14, -R108 ;  /* 0x0000000e39397c23 */ /* 0x000fe2000801086c */
[----:B------:R-:W-:Y:S01]  /*4170*/  @!P6 FSEL R59, R59, -INF , !P0 ;  /* 0xff8000003b3be808 */ /* 0x000fe20004000000 */
[----:B------:R-:W-:Y:S01]  /*4180*/  MUFU.EX2 R174, R44 ;  /* 0x0000002c00ae7308 */ /* 0x000fe20000000800 */
[C---:B------:R-:W-:Y:S01]  /*4190*/  @!P6 ISETP.GE.AND P0, PT, R4.reuse, R101, PT ;  /* 0x000000650400e20c */ /* 0x040fe20003f06270 */
[----:B------:R-:W-:Y:S01]  /*41a0*/  VIADD R8, R155, 0x4000 ;  /* 0x000040009b087836 */ /* 0x000fe20000000000 */
[----:B------:R-:W-:Y:S01]  /*41b0*/  @!P6 ISETP.GE.AND P5, PT, R4, R157, PT ;  /* 0x0000009d0400e20c */ /* 0x000fe20003fa6270 */
[----:B------:R-:W-:Y:S01]  /*41c0*/  FFMA.FTZ R59, R59, UR14, -R100 ;  /* 0x0000000e3b3b7c23 */ /* 0x000fe20008010864 */
[----:B------:R-:W-:Y:S01]  /*41d0*/  F2FP.F16.F32.PACK_AB R4, R242, R243 ;  /* 0x000000f3f204723e */ /* 0x000fe200000000ff */
[----:B------:R-:W-:Y:S01]  /*41e0*/  @P1 VIADD R104, R8, 0xffffffe0 ;  /* 0xffffffe008681836 */ /* 0x000fe20000000000 */
[----:B------:R-:W-:Y:S03]  /*41f0*/  @!P6 FSEL R61, R61, -INF , !P2 ;  /* 0xff8000003d3de808 */ /* 0x000fe60005000000 */
[----:B------:R-:W1:Y:S01]  /*4200*/  MUFU.EX2 R173, R45 ;  /* 0x0000002d00ad7308 */ /* 0x000e620000000800 */
[----:B------:R-:W-:Y:S01]  /*4210*/  @!P6 FSEL R62, R62, -INF , !P0 ;  /* 0xff8000003e3ee808 */ /* 0x000fe20004000000 */
[----:B------:R3:W-:Y:S01]  /*4220*/  STS [R193+0x400], R4 ;  /* 0x00040004c1007388 */ /* 0x0007e20000000800 */
[C---:B------:R-:W-:Y:S01]  /*4230*/  @!P6 ISETP.GE.AND P2, PT, R2.reuse, R103, PT ;  /* 0x000000670200e20c */ /* 0x040fe20003f46270 */
[----:B------:R-:W-:Y:S01]  /*4240*/  FFMA.FTZ R108, R61, UR14, -R108 ;  /* 0x0000000e3d6c7c23 */ /* 0x000fe2000801086c */
[----:B------:R-:W-:Y:S01]  /*4250*/  @!P6 ISETP.GE.AND P0, PT, R2, R101, PT ;  /* 0x000000650200e20c */ /* 0x000fe20003f06270 */
[----:B------:R-:W-:Y:S01]  /*4260*/  FFMA.FTZ R62, R62, UR14, -R100 ;  /* 0x0000000e3e3e7c23 */ /* 0x000fe20008010864 */
[----:B------:R-:W-:Y:S03]  /*4270*/  @!P6 ISETP.GE.AND P4, PT, R2, R157, PT ;  /* 0x0000009d0200e20c */ /* 0x000fe60003f86270 */
[----:B------:R3:W-:Y:S01]  /*4280*/  MUFU.EX2 R113, R108 ;  /* 0x0000006c00717308 */ /* 0x0007e20000000800 */
[----:B------:R-:W-:Y:S02]  /*4290*/  F2FP.F16.F32.PACK_AB R2, R229, R230 ;  /* 0x000000e6e502723e */ /* 0x000fe400000000ff */
[----:B--2---:R-:W-:Y:S02]  /*42a0*/  F2FP.F16.F32.PACK_AB R5, R235, R236 ;  /* 0x000000eceb05723e */ /* 0x004fe400000000ff */
[----:B------:R-:W-:Y:S01]  /*42b0*/  F2FP.F16.F32.PACK_AB R6, R196, R197 ;  /* 0x000000c5c406723e */ /* 0x000fe200000000ff */
[----:B------:R2:W-:Y:S01]  /*42c0*/  STS [R217], R2 ;  /* 0x00000002d9007388 */ /* 0x0005e20000000800 */
[----:B------:R-:W-:Y:S03]  /*42d0*/  @!P6 FSEL R64, R64, -INF , !P5 ;  /* 0xff8000004040e808 */ /* 0x000fe60006800000 */
[----:B------:R-:W-:Y:S01]  /*42e0*/  MUFU.EX2 R179, R46 ;  /* 0x0000002e00b37308 */ /* 0x000fe20000000800 */
[----:B------:R-:W-:Y:S01]  /*42f0*/  @!P6 FSEL R65, R65, -INF , !P4 ;  /* 0xff8000004141e808 */ /* 0x000fe20006000000 */
[----:B------:R2:W-:Y:S01]  /*4300*/  STS [R217+0x400], R5 ;  /* 0x00040005d9007388 */ /* 0x0005e20000000800 */
[----:B-1----:R-:W-:Y:S01]  /*4310*/  F2FP.F16.F32.PACK_AB R7, R173, R174 ;  /* 0x000000aead07723e */ /* 0x002fe200000000ff */
[--C-:B------:R-:W-:Y:S01]  /*4320*/  FFMA.FTZ R64, R64, UR14, -R158.reuse ;  /* 0x0000000e40407c23 */ /* 0x100fe2000801089e */
[----:B------:R-:W-:Y:S01]  /*4330*/  @!P6 FSEL R66, R66, -INF , !P3 ;  /* 0xff8000004242e808 */ /* 0x000fe20005800000 */
[----:B------:R1:W-:Y:S01]  /*4340*/  STS [R193+0x2000], R6 ;  /* 0x00200006c1007388 */ /* 0x0003e20000000800 */
[----:B------:R-:W-:Y:S03]  /*4350*/  FFMA.FTZ R158, R65, UR14, -R158 ;  /* 0x0000000e419e7c23 */ /* 0x000fe6000801089e */
[----:B------:R-:W4:Y:S01]  /*4360*/  MUFU.EX2 R178, R47 ;  /* 0x0000002f00b27308 */ /* 0x000f220000000800 */
[----:B---3--:R-:W-:Y:S01]  /*4370*/  IMAD.IADD R108, R195, 0x1, R14 ;  /* 0x00000001c36c7824 */ /* 0x008fe200078e020e */
[----:B------:R-:W-:Y:S01]  /*4380*/  @!P6 FSEL R67, R67, -INF , !P2 ;  /* 0xff8000004343e808 */ /* 0x000fe20005000000 */
[--C-:B------:R-:W-:Y:S01]  /*4390*/  FFMA.FTZ R66, R66, UR14, -R109.reuse ;  /* 0x0000000e42427c23 */ /* 0x100fe2000801086d */
[----:B------:R-:W-:Y:S02]  /*43a0*/  F2FP.F16.F32.PACK_AB R4, R200, R201 ;  /* 0x000000c9c804723e */ /* 0x000fe400000000ff */
[----:B------:R-:W-:Y:S01]  /*43b0*/  @!P6 FSEL R63, R63, -INF , !P0 ;  /* 0xff8000003f3fe808 */ /* 0x000fe20004000000 */
[----:B------:R-:W-:Y:S03]  /*43c0*/  FFMA.FTZ R109, R67, UR14, -R109 ;  /* 0x0000000e436d7c23 */ /* 0x000fe6000801086d */
[----:B------:R-:W-:Y:S01]  /*43d0*/  MUFU.EX2 R209, R52 ;  /* 0x0000003400d17308 */ /* 0x000fe20000000800 */
[----:B------:R3:W-:Y:S01]  /*43e0*/  STS [R193+0x2400], R4 ;  /* 0x00240004c1007388 */ /* 0x0007e20000000800 */
[----:B------:R-:W-:Y:S01]  /*43f0*/  ISETP.GT.AND P3, PT, R206, R250, PT ;  /* 0x000000face00720c */ /* 0x000fe20003f64270 */
[----:B------:R-:W-:Y:S01]  /*4400*/  FFMA.FTZ R100, R63, UR14, -R100 ;  /* 0x0000000e3f647c23 */ /* 0x000fe20008010864 */
[----:B--2---:R-:W-:Y:S06]  /*4410*/  F2FP.F16.F32.PACK_AB R2, R190, R191 ;  /* 0x000000bfbe02723e */ /* 0x004fec00000000ff */
[----:B------:R-:W2:Y:S01]  /*4420*/  MUFU.EX2 R208, R53 ;  /* 0x0000003500d07308 */ /* 0x000ea20000000800 */
[----:B------:R-:W-:Y:S01]  /*4430*/  F2FP.F16.F32.PACK_AB R5, R198, R199 ;  /* 0x000000c7c605723e */ /* 0x000fe200000000ff */
[----:B------:R2:W-:Y:S01]  /*4440*/  STS [R217+0x2000], R2 ;  /* 0x00200002d9007388 */ /* 0x0005e20000000800 */
[----:B-1----:R-:W-:Y:S03]  /*4450*/  F2FP.F16.F32.PACK_AB R6, R180, R182 ;  /* 0x000000b6b406723e */ /* 0x002fe600000000ff */
[----:B------:R1:W-:Y:S04]  /*4460*/  STS [R217+0x2400], R5 ;  /* 0x00240005d9007388 */ /* 0x0003e80000000800 */
[----:B------:R-:W-:Y:S10]  /*4470*/  MUFU.EX2 R161, R54 ;  /* 0x0000003600a17308 */ /* 0x000ff40000000800 */
[----:B------:R-:W4:Y:S01]  /*4480*/  MUFU.EX2 R162, R55 ;  /* 0x0000003700a27308 */ /* 0x000f220000000800 */
[----:B---3--:R-:W-:Y:S05]  /*4490*/  F2FP.F16.F32.PACK_AB R4, R227, R228 ;  /* 0x000000e4e304723e */ /* 0x008fea00000000ff */
[----:B------:R3:W-:Y:S04]  /*44a0*/  STS [R194], R4 ;  /* 0x00000004c2007388 */ /* 0x0007e80000000800 */
[----:B------:R-:W-:Y:S01]  /*44b0*/  MUFU.EX2 R207, R64 ;  /* 0x0000004000cf7308 */ /* 0x000fe20000000800 */
[----:B--2---:R-:W-:Y:S02]  /*44c0*/  F2FP.F16.F32.PACK_AB R2, R231, R232 ;  /* 0x000000e8e702723e */ /* 0x004fe400000000ff */
[----:B-1----:R-:W-:Y:S03]  /*44d0*/  F2FP.F16.F32.PACK_AB R5, R184, R185 ;  /* 0x000000b9b805723e */ /* 0x002fe600000000ff */
[----:B------:R1:W-:Y:S04]  /*44e0*/  STS [R194+0x400], R2 ;  /* 0x00040002c2007388 */ /* 0x0003e80000000800 */
[----:B------:R-:W2:Y:S10]  /*44f0*/  MUFU.EX2 R158, R158 ;  /* 0x0000009e009e7308 */ /* 0x000eb40000000800 */
[----:B------:R-:W-:Y:S01]  /*4500*/  MUFU.EX2 R112, R66 ;  /* 0x0000004200707308 */ /* 0x000fe20000000800 */
[----:B---3--:R-:W-:Y:S09]  /*4510*/  F2FP.F16.F32.PACK_AB R4, R171, R172 ;  /* 0x000000acab04723e */ /* 0x008ff200000000ff */
[----:B------:R-:W-:Y:S01]  /*4520*/  MUFU.EX2 R109, R109 ;  /* 0x0000006d006d7308 */ /* 0x000fe20000000800 */
[----:B------:R3:W-:Y:S01]  /*4530*/  STS [R216+0x400], R4 ;  /* 0x00040004d8007388 */ /* 0x0007e20000000800 */
[----:B-1----:R-:W-:Y:S08]  /*4540*/  F2FP.F16.F32.PACK_AB R2, R225, R226 ;  /* 0x000000e2e102723e */ /* 0x002ff000000000ff */
[----:B------:R-:W-:Y:S01]  /*4550*/  MUFU.EX2 R166, R56 ;  /* 0x0000003800a67308 */ /* 0x000fe20000000800 */
[----:B------:R1:W-:Y:S04]  /*4560*/  STS [R216], R2 ;  /* 0x00000002d8007388 */ /* 0x0003e80000000800 */
[----:B------:R2:W-:Y:S05]  /*4570*/  STS [R194+0x2000], R5 ;  /* 0x00200005c2007388 */ /* 0x0005ea0000000800 */
[----:B------:R-:W4:Y:S10]  /*4580*/  MUFU.EX2 R165, R57 ;  /* 0x0000003900a57308 */ /* 0x000f340000000800 */
[----:B------:R-:W-:Y:S01]  /*4590*/  MUFU.EX2 R170, R58 ;  /* 0x0000003a00aa7308 */ /* 0x000fe20000000800 */
[----:B---3--:R-:W-:Y:S09]  /*45a0*/  F2FP.F16.F32.PACK_AB R4, R223, R224 ;  /* 0x000000e0df04723e */ /* 0x008ff200000000ff */
[----:B------:R-:W3:Y:S01]  /*45b0*/  MUFU.EX2 R169, R59 ;  /* 0x0000003b00a97308 */ /* 0x000ee20000000800 */
[----:B-1----:R-:W-:Y:S02]  /*45c0*/  F2FP.F16.F32.PACK_AB R2, R188, R189 ;  /* 0x000000bdbc02723e */ /* 0x002fe400000000ff */
[----:B--2---:R-:W-:Y:S03]  /*45d0*/  F2FP.F16.F32.PACK_AB R5, R186, R187 ;  /* 0x000000bbba05723e */ /* 0x004fe600000000ff */
[----:B------:R1:W-:Y:S04]  /*45e0*/  STS [R194+0x2400], R2 ;  /* 0x00240002c2007388 */ /* 0x0003e80000000800 */
[----:B------:R-:W2:Y:S01]  /*45f0*/  MUFU.EX2 R114, R60 ;  /* 0x0000003c00727308 */ /* 0x000ea20000000800 */
[----:B------:R4:W-:Y:S04]  /*4600*/  STS [R216+0x2000], R6 ;  /* 0x00200006d8007388 */ /* 0x0009e80000000800 */
[----:B------:R3:W-:Y:S05]  /*4610*/  STS [R216+0x2400], R5 ;  /* 0x00240005d8007388 */ /* 0x0007ea0000000800 */
[----:B------:R-:W-:Y:S01]  /*4620*/  MUFU.EX2 R157, R62 ;  /* 0x0000003e009d7308 */ /* 0x000fe20000000800 */
[----:B------:R2:W-:Y:S09]  /*4630*/  STS [R195], R4 ;  /* 0x00000004c3007388 */ /* 0x0005f20000000800 */
[----:B------:R-:W2:Y:S01]  /*4640*/  MUFU.EX2 R115, R100 ;  /* 0x0000006400737308 */ /* 0x000ea20000000800 */
[----:B-1----:R-:W-:Y:S02]  /*4650*/  F2FP.F16.F32.PACK_AB R2, R167, R168 ;  /* 0x000000a8a702723e */ /* 0x002fe400000000ff */
[----:B----4-:R-:W-:Y:S03]  /*4660*/  F2FP.F16.F32.PACK_AB R6, R210, R211 ;  /* 0x000000d3d206723e */ /* 0x010fe600000000ff */
[----:B------:R1:W-:Y:S01]  /*4670*/  STS [R195+0x400], R2 ;  /* 0x00040002c3007388 */ /* 0x0003e20000000800 */
[----:B---3--:R-:W-:Y:S03]  /*4680*/  F2FP.F16.F32.PACK_AB R5, R163, R164 ;  /* 0x000000a4a305723e */ /* 0x008fe600000000ff */
[----:B------:R3:W-:Y:S01]  /*4690*/  STS [R108], R6 ;  /* 0x000000066c007388 */ /* 0x0007e20000000800 */
[----:B--2---:R-:W-:Y:S03]  /*46a0*/  F2FP.F16.F32.PACK_AB R4, R175, R176 ;  /* 0x000000b0af04723e */ /* 0x004fe600000000ff */
[----:B------:R2:W-:Y:S04]  /*46b0*/  STS [R108+0x400], R5 ;  /* 0x000400056c007388 */ /* 0x0005e80000000800 */
[----:B------:R4:W-:Y:S01]  /*46c0*/  STS [R195+0x2000], R4 ;  /* 0x00200004c3007388 */ /* 0x0009e20000000800 */
[----:B-1----:R-:W-:Y:S02]  /*46d0*/  F2FP.F16.F32.PACK_AB R2, R181, R183 ;  /* 0x000000b7b502723e */ /* 0x002fe400000000ff */
[----:B---3--:R-:W-:Y:S03]  /*46e0*/  F2FP.F16.F32.PACK_AB R6, R178, R179 ;  /* 0x000000b3b206723e */ /* 0x008fe600000000ff */
[----:B------:R1:W-:Y:S01]  /*46f0*/  STS [R195+0x2400], R2 ;  /* 0x00240002c3007388 */ /* 0x0003e20000000800 */
[----:B--2---:R-:W-:Y:S03]  /*4700*/  F2FP.F16.F32.PACK_AB R5, R208, R209 ;  /* 0x000000d1d005723e */ /* 0x004fe600000000ff */
[----:B------:R2:W-:Y:S01]  /*4710*/  STS [R108+0x2000], R7 ;  /* 0x002000076c007388 */ /* 0x0005e20000000800 */
[----:B----4-:R-:W-:Y:S03]  /*4720*/  F2FP.F16.F32.PACK_AB R4, R162, R161 ;  /* 0x000000a1a204723e */ /* 0x010fe600000000ff */
[----:B------:R3:W-:Y:S04]  /*4730*/  STS [R108+0x2400], R6 ;  /* 0x002400066c007388 */ /* 0x0007e80000000800 */
[----:B------:R4:W-:Y:S04]  /*4740*/  STS [R192], R5 ;  /* 0x00000005c0007388 */ /* 0x0009e80000000800 */
[----:B------:R4:W-:Y:S01]  /*4750*/  STS [R192+0x400], R4 ;  /* 0x00040004c0007388 */ /* 0x0009e20000000800 */
[----:B-1----:R-:W-:Y:S02]  /*4760*/  F2FP.F16.F32.PACK_AB R2, R158, R207 ;  /* 0x000000cf9e02723e */ /* 0x002fe400000000ff */
[----:B--2---:R-:W-:Y:S03]  /*4770*/  F2FP.F16.F32.PACK_AB R7, R165, R166 ;  /* 0x000000a6a507723e */ /* 0x004fe600000000ff */
[----:B------:R1:W-:Y:S01]  /*4780*/  STS [R215], R2 ;  /* 0x00000002d7007388 */ /* 0x0003e20000000800 */
[----:B---3--:R-:W-:Y:S02]  /*4790*/  F2FP.F16.F32.PACK_AB R6, R169, R170 ;  /* 0x000000aaa906723e */ /* 0x008fe400000000ff */
[----:B----4-:R-:W-:Y:S02]  /*47a0*/  F2FP.F16.F32.PACK_AB R5, R109, R112 ;  /* 0x000000706d05723e */ /* 0x010fe400000000ff */
[----:B------:R-:W-:Y:S03]  /*47b0*/  F2FP.F16.F32.PACK_AB R4, R113, R114 ;  /* 0x000000727104723e */ /* 0x000fe600000000ff */
[----:B------:R-:W-:Y:S04]  /*47c0*/  STS [R215+0x400], R5 ;  /* 0x00040005d7007388 */ /* 0x000fe80000000800 */
[----:B------:R-:W-:Y:S04]  /*47d0*/  STS [R192+0x2000], R7 ;  /* 0x00200007c0007388 */ /* 0x000fe80000000800 */
[----:B------:R-:W-:Y:S04]  /*47e0*/  STS [R192+0x2400], R6 ;  /* 0x00240006c0007388 */ /* 0x000fe80000000800 */
[----:B------:R-:W-:Y:S01]  /*47f0*/  STS [R215+0x2000], R4 ;  /* 0x00200004d7007388 */ /* 0x000fe20000000800 */
[----:B-1----:R-:W-:Y:S05]  /*4800*/  F2FP.F16.F32.PACK_AB R2, R115, R157 ;  /* 0x0000009d7302723e */ /* 0x002fea00000000ff */
[----:B------:R-:W-:Y:S04]  /*4810*/  STS [R215+0x2400], R2 ;  /* 0x00240002d7007388 */ /* 0x000fe80000000800 */
[----:B------:R-:W1:Y:S08]  /*4820*/  LDSM.16.M88.4 R64, [R155+0x4000] ;  /* 0x004000009b40783b */ /* 0x000e700000000200 */
[----:B------:R-:W2:Y:S08]  /*4830*/  LDSM.16.M88.4 R60, [R155+0x5000] ;  /* 0x005000009b3c783b */ /* 0x000eb00000000200 */
[----:B------:R-:W3:Y:S08]  /*4840*/  LDSM.16.M88.4 R100, [R104] ;  /* 0x000000006864783b */ /* 0x000ef00000000200 */
[----:B------:R-:W4:Y:S01]  /*4850*/  LDSM.16.M88.4 R104, [R104+0x1000] ;  /* 0x001000006868783b */ /* 0x000f220000000200 */
[-C--:B-1----:R-:W-:Y:S08]  /*4860*/  HMMA.16816.F32 R4, R64, R116.reuse, RZ ;  /* 0x000000744004723c */ /* 0x082ff000000018ff */
[C---:B--2---:R-:W-:Y:S08]  /*4870*/  HMMA.16816.F32 R8, R60.reuse, R116, RZ ;  /* 0x000000743c08723c */ /* 0x044ff000000018ff */
[-C--:B------:R-:W-:Y:S08]  /*4880*/  HMMA.16816.F32 R12, R60, R118.reuse, RZ ;  /* 0x000000763c0c723c */ /* 0x080ff000000018ff */
[C---:B------:R-:W-:Y:S08]  /*4890*/  HMMA.16816.F32 R16, R64.reuse, R118, RZ ;  /* 0x000000764010723c */ /* 0x040ff000000018ff */
        /* <DEDUP_REMOVED lines=11> */
[----:B------:R-:W-:Y:S08]  /*4950*/  HMMA.16816.F32 R64, R64, R130, RZ ;  /* 0x000000824040723c */ /* 0x000ff000000018ff */
[-C--:B---3--:R-:W-:Y:S08]  /*4960*/  HMMA.16816.F32 R4, R100, R132.reuse, R4 ;  /* 0x000000846404723c */ /* 0x088ff00000001804 */
[C---:B----4-:R-:W-:Y:S08]  /*4970*/  HMMA.16816.F32 R8, R104.reuse, R132, R8 ;  /* 0x000000846808723c */ /* 0x050ff00000001808 */
[-C--:B------:R-:W-:Y:S03]  /*4980*/  HMMA.16816.F32 R12, R104, R134.reuse, R12 ;  /* 0x00000086680c723c */ /* 0x080fe6000000180c */
[C---:B------:R-:W-:Y:S01]  /*4990*/  FADD.FTZ R4, -R160.reuse, R4 ;  /* 0x00000004a0047221 */ /* 0x040fe20000010100 */
[----:B------:R-:W-:Y:S01]  /*49a0*/  FADD.FTZ R2, -R160, R5 ;  /* 0x00000005a0027221 */ /* 0x000fe20000010100 */
[C---:B------:R-:W-:Y:S01]  /*49b0*/  FADD.FTZ R6, -R159.reuse, R6 ;  /* 0x000000069f067221 */ /* 0x040fe20000010100 */
[----:B------:R-:W-:Y:S01]  /*49c0*/  FADD.FTZ R7, -R159, R7 ;  /* 0x000000079f077221 */ /* 0x000fe20000010100 */
[----:B------:R-:W-:Y:S01]  /*49d0*/  FMUL.FTZ R4, R234, R4 ;  /* 0x00000004ea047220 */ /* 0x000fe20000410000 */
[C---:B------:R-:W-:Y:S04]  /*49e0*/  HMMA.16816.F32 R16, R100.reuse, R134, R16 ;  /* 0x000000866410723c */ /* 0x040fe80000001810 */
[----:B------:R-:W-:Y:S04]  /*49f0*/  FMUL.FTZ R2, R233, R2 ;  /* 0x00000002e9027220 */ /* 0x000fe80000410000 */
[-C--:B------:R-:W-:Y:S08]  /*4a00*/  HMMA.16816.F32 R20, R100, R136.reuse, R20 ;  /* 0x000000886414723c */ /* 0x080ff00000001814 */
[C---:B------:R-:W-:Y:S04]  /*4a10*/  HMMA.16816.F32 R24, R104.reuse, R136, R24 ;  /* 0x000000886818723c */ /* 0x040fe80000001818 */
[C---:B------:R-:W-:Y:S01]  /*4a20*/  FADD.FTZ R5, -R160.reuse, R16 ;  /* 0x00000010a0057221 */ /* 0x040fe20000010100 */
[----:B------:R-:W-:Y:S01]  /*4a30*/  FADD.FTZ R16, -R160, R17 ;  /* 0x00000011a0107221 */ /* 0x000fe20000010100 */
[----:B------:R-:W-:Y:S01]  /*4a40*/  F2FP.F16.F32.PACK_AB R17, R2, R4 ;  /* 0x000000040211723e */ /* 0x000fe200000000ff */
[----:B------:R-:W-:Y:S01]  /*4a50*/  FADD.FTZ R18, -R159, R18 ;  /* 0x000000129f127221 */ /* 0x000fe20000010100 */
[-C--:B------:R-:W-:Y:S03]  /*4a60*/  HMMA.16816.F32 R28, R104, R138.reuse, R28 ;  /* 0x0000008a681c723c */ /* 0x080fe6000000181c */
[C---:B------:R-:W-:Y:S01]  /*4a70*/  FADD.FTZ R2, -R160.reuse, R20 ;  /* 0x00000014a0027221 */ /* 0x040fe20000010100 */
[----:B------:R-:W-:Y:S01]  /*4a80*/  FADD.FTZ R21, -R160, R21 ;  /* 0x00000015a0157221 */ /* 0x000fe20000010100 */
[----:B------:R-:W-:Y:S01]  /*4a90*/  FMUL.FTZ R5, R230, R5 ;  /* 0x00000005e6057220 */ /* 0x000fe20000410000 */
[----:B------:R-:W-:Y:S01]  /*4aa0*/  FMUL.FTZ R16, R229, R16 ;  /* 0x00000010e5107220 */ /* 0x000fe20000410000 */
[----:B------:R-:W-:Y:S01]  /*4ab0*/  FMUL.FTZ R2, R228, R2 ;  /* 0x00000002e4027220 */ /* 0x000fe20000410000 */
[C---:B------:R-:W-:Y:S04]  /*4ac0*/  HMMA.16816.F32 R32, R100.reuse, R138, R32 ;  /* 0x0000008a6420723c */ /* 0x040fe80000001820 */
[----:B------:R-:W-:Y:S01]  /*4ad0*/  F2FP.F16.F32.PACK_AB R16, R16, R5 ;  /* 0x000000051010723e */ /* 0x000fe200000000ff */
[C---:B------:R-:W-:Y:S01]  /*4ae0*/  FADD.FTZ R19, -R159.reuse, R19 ;  /* 0x000000139f137221 */ /* 0x040fe20000010100 */
[C---:B------:R-:W-:Y:S01]  /*4af0*/  FADD.FTZ R22, -R159.reuse, R22 ;  /* 0x000000169f167221 */ /* 0x040fe20000010100 */
[----:B------:R-:W-:Y:S01]  /*4b00*/  FADD.FTZ R23, -R159, R23 ;  /* 0x000000179f177221 */ /* 0x000fe20000010100 */
[-C--:B------:R-:W-:Y:S03]  /*4b10*/  HMMA.16816.F32 R36, R100, R140.reuse, R36 ;  /* 0x0000008c6424723c */ /* 0x080fe60000001824 */
[----:B------:R-:W-:Y:S01]  /*4b20*/  FMUL.FTZ R18, R236, R18 ;  /* 0x00000012ec127220 */ /* 0x000fe20000410000 */
[----:B------:R-:W-:Y:S01]  /*4b30*/  FMUL.FTZ R19, R235, R19 ;  /* 0x00000013eb137220 */ /* 0x000fe20000410000 */
[----:B------:R-:W-:Y:S01]  /*4b40*/  FMUL.FTZ R22, R232, R22 ;  /* 0x00000016e8167220 */ /* 0x000fe20000410000 */
[----:B------:R-:W-:Y:S02]  /*4b50*/  FMUL.FTZ R23, R231, R23 ;  /* 0x00000017e7177220 */ /* 0x000fe40000410000 */
[C---:B------:R-:W-:Y:S04]  /*4b60*/  HMMA.16816.F32 R40, R104.reuse, R140, R40 ;  /* 0x0000008c6828723c */ /* 0x040fe80000001828 */
[C---:B------:R-:W-:Y:S01]  /*4b70*/  FADD.FTZ R33, -R160.reuse, R33 ;  /* 0x00000021a0217221 */ /* 0x040fe20000010100 */
[----:B------:R-:W-:Y:S03]  /*4b80*/  FADD.FTZ R4, -R160, R32 ;  /* 0x00000020a0047221 */ /* 0x000fe60000010100 */
[-C--:B------:R-:W-:Y:S03]  /*4b90*/  HMMA.16816.F32 R44, R104, R142.reuse, R44 ;  /* 0x0000008e682c723c */ /* 0x080fe6000000182c */
[----:B------:R-:W-:Y:S01]  /*4ba0*/  FMUL.FTZ R4, R226, R4 ;  /* 0x00000004e2047220 */ /* 0x000fe20000410000 */
[C---:B------:R-:W-:Y:S01]  /*4bb0*/  FADD.FTZ R20, -R160.reuse, R36 ;  /* 0x00000024a0147221 */ /* 0x040fe20000010100 */
[----:B------:R-:W-:Y:S03]  /*4bc0*/  FADD.FTZ R36, -R160, R37 ;  /* 0x00000025a0247221 */ /* 0x000fe60000010100 */
[C---:B------:R-:W-:Y:S04]  /*4bd0*/  HMMA.16816.F32 R48, R100.reuse, R142, R48 ;  /* 0x0000008e6430723c */ /* 0x040fe80000001830 */
[----:B------:R-:W-:Y:S01]  /*4be0*/  FMUL.FTZ R5, R224, R20 ;  /* 0x00000014e0057220 */ /* 0x000fe20000410000 */
[----:B------:R-:W-:Y:S01]  /*4bf0*/  FMUL.FTZ R36, R223, R36 ;  /* 0x00000024df247220 */ /* 0x000fe20000410000 */
[----:B------:R-:W-:Y:S02]  /*4c00*/  FMUL.FTZ R20, R242, R7 ;  /* 0x00000007f2147220 */ /* 0x000fe40000410000 */
[-C--:B------:R-:W-:Y:S03]  /*4c10*/  HMMA.16816.F32 R52, R100, R144.reuse, R52 ;  /* 0x000000906434723c */ /* 0x080fe60000001834 */
[----:B------:R-:W-:Y:S05]  /*4c20*/  F2FP.F16.F32.PACK_AB R36, R36, R5 ;  /* 0x000000052424723e */ /* 0x000fea00000000ff */
[C---:B------:R-:W-:Y:S08]  /*4c30*/  HMMA.16816.F32 R56, R104.reuse, R144, R56 ;  /* 0x000000906838723c */ /* 0x040ff00000001838 */
[-C--:B------:R-:W-:Y:S03]  /*4c40*/  HMMA.16816.F32 R60, R104, R146.reuse, R60 ;  /* 0x00000092683c723c */ /* 0x080fe6000000183c */
[----:B------:R-:W-:Y:S04]  /*4c50*/  FADD.FTZ R37, -R160, R53 ;  /* 0x00000035a0257221 */ /* 0x000fe80000010100 */
[----:B------:R-:W-:Y:S01]  /*4c60*/  FMUL.FTZ R37, R208, R37 ;  /* 0x00000025d0257220 */ /* 0x000fe20000410000 */
[----:B------:R-:W-:Y:S04]  /*4c70*/  HMMA.16816.F32 R64, R100, R146, R64 ;  /* 0x000000926440723c */ /* 0x000fe80000001840 */
[----:B------:R-:W-:Y:S01]  /*4c80*/  FMUL.FTZ R101, R227, R21 ;  /* 0x00000015e3657220 */ /* 0x000fe20000410000 */
[----:B------:R-:W-:Y:S01]  /*4c90*/  FMUL.FTZ R100, R225, R33 ;  /* 0x00000021e1647220 */ /* 0x000fe20000410000 */
[C---:B------:R-:W-:Y:S01]  /*4ca0*/  FADD.FTZ R33, -R160.reuse, R49 ;  /* 0x00000031a0217221 */ /* 0x040fe20000010100 */
[----:B------:R-:W-:Y:S02]  /*4cb0*/  FMUL.FTZ R21, R243, R6 ;  /* 0x00000006f3157220 */ /* 0x000fe40000410000 */
[----:B------:R-:W-:Y:S01]  /*4cc0*/  F2FP.F16.F32.PACK_AB R101, R101, R2 ;  /* 0x000000026565723e */ /* 0x000fe200000000ff */
[----:B------:R-:W-:Y:S01]  /*4cd0*/  FADD.FTZ R2, -R160, R48 ;  /* 0x00000030a0027221 */ /* 0x000fe20000010100 */
[----:B------:R-:W-:Y:S01]  /*4ce0*/  FMUL.FTZ R33, R210, R33 ;  /* 0x00000021d2217220 */ /* 0x000fe20000410000 */
[----:B------:R-:W-:Y:S01]  /*4cf0*/  F2FP.F16.F32.PACK_AB R100, R100, R4 ;  /* 0x000000046464723e */ /* 0x000fe200000000ff */
[C---:B------:R-:W-:Y:S01]  /*4d00*/  FADD.FTZ R4, -R160.reuse, R52 ;  /* 0x00000034a0047221 */ /* 0x040fe20000010100 */
[----:B------:R-:W-:Y:S03]  /*4d10*/  FMUL.FTZ R2, R211, R2 ;  /* 0x00000002d3027220 */ /* 0x000fe60000410000 */
[----:B------:R-:W-:Y:S02]  /*4d20*/  FMUL.FTZ R4, R209, R4 ;  /* 0x00000004d1047220 */ /* 0x000fe40000410000 */
[----:B------:R-:W-:Y:S01]  /*4d30*/  F2FP.F16.F32.PACK_AB R33, R33, R2 ;  /* 0x000000022121723e */ /* 0x000fe200000000ff */
[C---:B------:R-:W-:Y:S01]  /*4d40*/  FADD.FTZ R64, -R160.reuse, R64 ;  /* 0x00000040a0407221 */ /* 0x040fe20000010100 */
[----:B------:R-:W-:Y:S01]  /*4d50*/  FADD.FTZ R32, -R160, R65 ;  /* 0x00000041a0207221 */ /* 0x000fe20000010100 */
[----:B------:R-:W-:Y:S02]  /*4d60*/  F2FP.F16.F32.PACK_AB R37, R37, R4 ;  /* 0x000000042525723e */ /* 0x000fe400000000ff */
[----:B------:R-:W-:Y:S01]  /*4d70*/  FMUL.FTZ R2, R207, R64 ;  /* 0x00000040cf027220 */ /* 0x000fe20000410000 */
[----:B------:R-:W-:Y:S05]  /*4d80*/  FMUL.FTZ R32, R158, R32 ;  /* 0x000000209e207220 */ /* 0x000fea0000410000 */
[----:B------:R-:W-:Y:S01]  /*4d90*/  F2FP.F16.F32.PACK_AB R32, R32, R2 ;  /* 0x000000022020723e */ /* 0x000fe200000000ff */
[----:B------:R-:W-:Y:S06]  /*4da0*/  @!P3 BRA `(.L_x_44) ;  /* 0x000000000088b947 */ /* 0x000fec0003800000 */
[----:B------:R-:W1:Y:S01]  /*4db0*/  LDC R7, c[0x0][0x3b0] ;  /* 0x0000ec00ff077b82 */ /* 0x000e620000000800 */
[----:B------:R-:W-:Y:S02]  /*4dc0*/  ISETP.GE.AND P0, PT, R241, UR12, PT ;  /* 0x0000000cf1007c0c */ /* 0x000fe4000bf06270 */
[----:B------:R-:W-:Y:S02]  /*4dd0*/  IADD3 R4, P2, PT, RZ, -UR4, RZ ;  /* 0x80000004ff047c10 */ /* 0x000fe4000ff5e0ff */
[----:B------:R-:W-:Y:S04]  /*4de0*/  LOP3.LUT R5, R206, 0x1, RZ, 0xc0, !PT ;  /* 0x00000001ce057812 */ /* 0x000fe800078ec0ff */
[----:B------:R-:W-:Y:S05]  /*4df0*/  ISETP.NE.U32.AND P5, PT, R5, 0x1, PT ;  /* 0x000000010500780c */ /* 0x000fea0003fa5070 */
[----:B------:R-:W2:Y:S01]  /*4e00*/  @!P0 LDC R6, c[0x0][0x3b4] ;  /* 0x0000ed00ff068b82 */ /* 0x000ea20000000800 */
[----:B-1----:R-:W-:Y:S04]  /*4e10*/  IMAD.SHL.U32 R2, R7, 0x80, RZ ;  /* 0x0000008007027824 */ /* 0x002fe800078e00ff */
[----:B------:R-:W-:Y:S01]  /*4e20*/  IMAD.X R2, RZ, RZ, ~R2, P2 ;  /* 0x000000ffff027224 */ /* 0x000fe200010e0e02 */
[----:B------:R-:W-:Y:S04]  /*4e30*/  ISETP.GE.AND P2, PT, R241, UR12, PT ;  /* 0x0000000cf1007c0c */ /* 0x000fe8000bf46270 */
[----:B------:R-:W-:Y:S04]  /*4e40*/  SHF.R.S64 R4, R4, 0x1f, R2 ;  /* 0x0000001f04047819 */ /* 0x000fe80000001002 */
[----:B------:R-:W-:Y:S01]  /*4e50*/  IADD3 R222, P4, PT, R4, R222, RZ ;  /* 0x000000de04de7210 */ /* 0x000fe20007f9e0ff */
[----:B------:R-:W-:Y:S03]  /*4e60*/  IMAD.MOV.U32 R4, RZ, RZ, -0x2000 ;  /* 0xffffe000ff047424 */ /* 0x000fe600078e00ff */
[----:B------:R-:W-:Y:S02]  /*4e70*/  LEA.HI.X.SX32 R220, R2, R220, 0x1, P4 ;  /* 0x000000dc02dc7211 */ /* 0x000fe400020f0eff */
[----:B------:R-:W-:Y:S02]  /*4e80*/  SEL R2, R4, 0x2000, !P5 ;  /* 0x0000200004027807 */ /* 0x000fe40006800000 */
[C---:B------:R-:W-:Y:S03]  /*4e90*/  @!P0 LEA R4, P4, R7.reuse, R222, 0x7 ;  /* 0x000000de07048211 */ /* 0x040fe600078838ff */
[----:B------:R-:W-:Y:S01]  /*4ea0*/  IMAD.IADD R218, R218, 0x1, R2 ;  /* 0x00000001dada7824 */ /* 0x000fe200078e0202 */
[----:B--2---:R-:W-:Y:S01]  /*4eb0*/  @!P0 LEA.HI.X R5, R7, R220, R6, 0x7, P4 ;  /* 0x000000dc07058211 */ /* 0x004fe200020f3c06 */
[----:B------:R-:W-:Y:S02]  /*4ec0*/  @!P2 IMAD.MOV.U32 R6, RZ, RZ, R222 ;  /* 0x000000ffff06a224 */ /* 0x000fe400078e00de */
[----:B------:R-:W-:Y:S02]  /*4ed0*/  @!P2 IMAD.MOV.U32 R7, RZ, RZ, R220 ;  /* 0x000000ffff07a224 */ /* 0x000fe400078e00dc */
[--C-:B------:R-:W-:Y:S02]  /*4ee0*/  IMAD.IADD R203, R203, 0x1, R2.reuse ;  /* 0x00000001cbcb7824 */ /* 0x100fe400078e0202 */
[----:B------:R-:W-:Y:S01]  /*4ef0*/  IMAD.IADD R149, R149, 0x1, R2 ;  /* 0x0000000195957824 */ /* 0x000fe200078e0202 */
[----:B------:R-:W-:Y:S01]  /*4f00*/  @!PT LDS RZ, [RZ] ;  /* 0x00000000fffff984 */ /* 0x000fe20000000800 */
[----:B------:R-:W-:Y:S01]  /*4f10*/  @!PT LDS RZ, [RZ] ;  /* 0x00000000fffff984 */ /* 0x000fe20000000800 */
[----:B------:R-:W-:Y:S01]  /*4f20*/  @!PT LDS RZ, [RZ] ;  /* 0x00000000fffff984 */ /* 0x000fe20000000800 */
[----:B------:R1:W-:Y:S04]  /*4f30*/  @!P2 LDGSTS.E.BYPASS.LTC128B.128 [R218], desc[UR20][R6.64] ;  /* 0x0000000006daafae */ /* 0x0003e8000b981a14 */
[----:B------:R1:W-:Y:S04]  /*4f40*/  @P2 STS.64 [R203], RZ ;  /* 0x000000ffcb002388 */ /* 0x0003e80000000a00 */
[----:B------:R1:W-:Y:S04]  /*4f50*/  @P2 STS.64 [R203+0x8], RZ ;  /* 0x000008ffcb002388 */ /* 0x0003e80000000a00 */
[----:B------:R1:W-:Y:S04]  /*4f60*/  @P0 STS.64 [R203+0x1000], RZ ;  /* 0x001000ffcb000388 */ /* 0x0003e80000000a00 */
[----:B------:R1:W-:Y:S04]  /*4f70*/  @P0 STS.64 [R203+0x1008], RZ ;  /* 0x001008ffcb000388 */ /* 0x0003e80000000a00 */
[----:B------:R-:W-:Y:S01]  /*4f80*/  @!PT LDS RZ, [RZ] ;  /* 0x00000000fffff984 */ /* 0x000fe20000000800 */
[----:B------:R-:W-:Y:S01]  /*4f90*/  @!PT LDS RZ, [RZ] ;  /* 0x00000000fffff984 */ /* 0x000fe20000000800 */
[----:B------:R-:W-:Y:S01]  /*4fa0*/  @!PT LDS RZ, [RZ] ;  /* 0x00000000fffff984 */ /* 0x000fe20000000800 */
[----:B------:R1:W-:Y:S04]  /*4fb0*/  @!P0 LDGSTS.E.BYPASS.LTC128B.128 [R218+0x1000], desc[UR20][R4.64] ;  /* 0x0100000004da8fae */ /* 0x0003e8000b981a14 */
[----:B------:R-:W0:Y:S02]  /*4fc0*/  LDGDEPBAR ;  /* 0x00000000000079af */ /* 0x000e240000000000 */
.L_x_44:
[C---:B-1----:R-:W-:Y:S01]  /*4fd0*/  FADD.FTZ R6, -R159.reuse, R34 ;  /* 0x000000229f067221 */ /* 0x042fe20000010100 */
[----:B------:R-:W-:Y:S01]  /*4fe0*/  FADD.FTZ R4, -R159, R35 ;  /* 0x000000239f047221 */ /* 0x000fe20000010100 */
[----:B------:R-:W-:Y:S01]  /*4ff0*/  F2FP.F16.F32.PACK_AB R22, R23, R22 ;  /* 0x000000161716723e */ /* 0x000fe200000000ff */
[----:B------:R-:W-:Y:S01]  /*5000*/  STS [R193+-0x8000], R17 ;  /* 0xff800011c1007388 */ /* 0x000fe20000000800 */
[----:B------:R-:W-:Y:S01]  /*5010*/  MOV R23, 0x10 ;  /* 0x0000001000177802 */ /* 0x000fe20000000f00 */
[----:B------:R-:W-:Y:S01]  /*5020*/  FMUL.FTZ R6, R172, R6 ;  /* 0x00000006ac067220 */ /* 0x000fe20000410000 */
[----:B------:R-:W-:Y:S01]  /*5030*/  FMUL.FTZ R4, R171, R4 ;  /* 0x00000004ab047220 */ /* 0x000fe20000410000 */
[----:B------:R-:W-:Y:S01]  /*5040*/  F2FP.F16.F32.PACK_AB R5, R20, R21 ;  /* 0x000000151405723e */ /* 0x000fe200000000ff */
[----:B-----5:R-:W-:Y:S01]  /*5050*/  FADD.FTZ R8, -R111, R8 ;  /* 0x000000086f087221 */ /* 0x020fe20000010100 */
[----:B------:R-:W-:Y:S01]  /*5060*/  SEL R23, R23, 0xfffffff0, !P1 ;  /* 0xfffffff017177807 */ /* 0x000fe20004800000 */
[----:B------:R-:W-:Y:S01]  /*5070*/  FADD.FTZ R9, -R111, R9 ;  /* 0x000000096f097221 */ /* 0x000fe20000010100 */
[----:B------:R-:W-:Y:S01]  /*5080*/  F2FP.F16.F32.PACK_AB R21, R4, R6 ;  /* 0x000000060415723e */ /* 0x000fe200000000ff */
[----:B------:R1:W-:Y:S01]  /*5090*/  STS [R193+-0x7c00], R5 ;  /* 0xff840005c1007388 */ /* 0x0003e20000000800 */
[----:B------:R-:W-:Y:S01]  /*50a0*/  F2FP.F16.F32.PACK_AB R2, R19, R18 ;  /* 0x000000121302723e */ /* 0x000fe200000000ff */
[----:B------:R-:W-:Y:S01]  /*50b0*/  FMUL.FTZ R8, R197, R8 ;  /* 0x00000008c5087220 */ /* 0x000fe20000410000 */
[----:B------:R-:W-:Y:S01]  /*50c0*/  IADD3 R4, PT, PT, R193, R23, RZ ;  /* 0x00000017c1047210 */ /* 0x000fe20007ffe0ff */
[----:B------:R-:W-:Y:S01]  /*50d0*/  FMUL.FTZ R9, R196, R9 ;  /* 0x00000009c4097220 */ /* 0x000fe20000410000 */
[C---:B------:R-:W-:Y:S01]  /*50e0*/  FADD.FTZ R10, -R110.reuse, R10 ;  /* 0x0000000a6e0a7221 */ /* 0x040fe20000010100 */
[C---:B------:R-:W-:Y:S01]  /*50f0*/  FADD.FTZ R11, -R110.reuse, R11 ;  /* 0x0000000b6e0b7221 */ /* 0x040fe20000010100 */
[C---:B------:R-:W-:Y:S01]  /*5100*/  FADD.FTZ R15, -R110.reuse, R15 ;  /* 0x0000000f6e0f7221 */ /* 0x040fe20000010100 */
[----:B------:R2:W-:Y:S01]  /*5110*/  STS [R4+-0x7c00], R2 ;  /* 0xff84000204007388 */ /* 0x0005e20000000800 */
[----:B------:R-:W-:Y:S01]  /*5120*/  FADD.FTZ R14, -R110, R14 ;  /* 0x0000000e6e0e7221 */ /* 0x000fe20000010100 */
[C---:B------:R-:W-:Y:S01]  /*5130*/  FADD.FTZ R12, -R111.reuse, R12 ;  /* 0x0000000c6f0c7221 */ /* 0x040fe20000010100 */
[----:B------:R-:W-:Y:S01]  /*5140*/  FADD.FTZ R13, -R111, R13 ;  /* 0x0000000d6f0d7221 */ /* 0x000fe20000010100 */
[----:B------:R3:W-:Y:S01]  /*5150*/  STS [R4+-0x8000], R16 ;  /* 0xff80001004007388 */ /* 0x0007e20000000800 */
[----:B------:R-:W-:Y:S01]  /*5160*/  FMUL.FTZ R14, R199, R14 ;  /* 0x0000000ec70e7220 */ /* 0x000fe20000410000 */
[----:B------:R-:W-:Y:S01]  /*5170*/  FMUL.FTZ R12, R191, R12 ;  /* 0x0000000cbf0c7220 */ /* 0x000fe20000410000 */
[----:B------:R-:W-:Y:S01]  /*5180*/  FMUL.FTZ R13, R190, R13 ;  /* 0x0000000dbe0d7220 */ /* 0x000fe20000410000 */
[C---:B------:R-:W-:Y:S01]  /*5190*/  FADD.FTZ R6, -R159.reuse, R66 ;  /* 0x000000429f067221 */ /* 0x040fe20000010100 */
[----:B------:R-:W-:Y:S01]  /*51a0*/  FADD.FTZ R67, -R159, R67 ;  /* 0x000000439f437221 */ /* 0x000fe20000010100 */
[----:B------:R-:W-:Y:S01]  /*51b0*/  FADD.FTZ R25, -R111, R25 ;  /* 0x000000196f197221 */ /* 0x000fe20000010100 */
[C---:B------:R-:W-:Y:S01]  /*51c0*/  FADD.FTZ R27, -R110.reuse, R27 ;  /* 0x0000001b6e1b7221 */ /* 0x040fe20000010100 */
[----:B------:R-:W-:Y:S01]  /*51d0*/  F2FP.F16.F32.PACK_AB R20, R13, R12 ;  /* 0x0000000c0d14723e */ /* 0x000fe200000000ff */
[----:B------:R-:W-:Y:S01]  /*51e0*/  FADD.FTZ R24, -R111, R24 ;  /* 0x000000186f187221 */ /* 0x000fe20000010100 */
[----:B------:R-:W-:Y:S01]  /*51f0*/  FADD.FTZ R26, -R110, R26 ;  /* 0x0000001a6e1a7221 */ /* 0x000fe20000010100 */
[----:B------:R-:W-:Y:S01]  /*5200*/  FMUL.FTZ R6, R112, R6 ;  /* 0x0000000670067220 */ /* 0x000fe20000410000 */
[----:B------:R-:W-:Y:S01]  /*5210*/  FMUL.FTZ R67, R109, R67 ;  /* 0x000000436d437220 */ /* 0x000fe20000410000 */
[C---:B-1----:R-:W-:Y:S01]  /*5220*/  FADD.FTZ R5, -R111.reuse, R56 ;  /* 0x000000386f057221 */ /* 0x042fe20000010100 */
[----:B------:R-:W-:Y:S01]  /*5230*/  FADD.FTZ R29, -R111, R29 ;  /* 0x0000001d6f1d7221 */ /* 0x000fe20000010100 */
[----:B------:R-:W-:Y:S01]  /*5240*/  FMUL.FTZ R24, R185, R24 ;  /* 0x00000018b9187220 */ /* 0x000fe20000410000 */
[----:B------:R-:W-:Y:S01]  /*5250*/  FMUL.FTZ R19, R184, R25 ;  /* 0x00000019b8137220 */ /* 0x000fe20000410000 */
[----:B------:R-:W-:Y:S01]  /*5260*/  FMUL.FTZ R5, R166, R5 ;  /* 0x00000005a6057220 */ /* 0x000fe20000410000 */
[----:B------:R-:W-:Y:S01]  /*5270*/  FMUL.FTZ R26, R189, R26 ;  /* 0x0000001abd1a7220 */ /* 0x000fe20000410000 */
[C---:B------:R-:W-:Y:S01]  /*5280*/  FADD.FTZ R31, -R110.reuse, R31 ;  /* 0x0000001f6e1f7221 */ /* 0x040fe20000010100 */
[----:B------:R-:W-:Y:S01]  /*5290*/  FADD.FTZ R28, -R111, R28 ;  /* 0x0000001c6f1c7221 */ /* 0x000fe20000010100 */
[----:B--2---:R-:W-:Y:S01]  /*52a0*/  F2FP.F16.F32.PACK_AB R2, R9, R8 ;  /* 0x000000080902723e */ /* 0x004fe200000000ff */
[----:B------:R-:W-:Y:S01]  /*52b0*/  FADD.FTZ R30, -R110, R30 ;  /* 0x0000001e6e1e7221 */ /* 0x000fe20000010100 */
[----:B------:R-:W-:Y:S01]  /*52c0*/  F2FP.F16.F32.PACK_AB R67, R67, R6 ;  /* 0x000000064343723e */ /* 0x000fe200000000ff */
[----:B------:R-:W-:Y:S01]  /*52d0*/  FMUL.FTZ R28, R182, R28 ;  /* 0x0000001cb61c7220 */ /* 0x000fe20000410000 */
[----:B---3--:R-:W-:Y:S01]  /*52e0*/  FADD.FTZ R16, -R111, R57 ;  /* 0x000000396f107221 */ /* 0x008fe20000010100 */
[----:B------:R1:W-:Y:S01]  /*52f0*/  STS [R193+-0x6000], R2 ;  /* 0xffa00002c1007388 */ /* 0x0003e20000000800 */
[----:B------:R-:W-:Y:S01]  /*5300*/  FMUL.FTZ R18, R180, R29 ;  /* 0x0000001db4127220 */ /* 0x000fe20000410000 */
[----:B------:R-:W-:Y:S01]  /*5310*/  FMUL.FTZ R30, R187, R30 ;  /* 0x0000001ebb1e7220 */ /* 0x000fe20000410000 */
[----:B------:R-:W-:Y:S01]  /*5320*/  FMUL.FTZ R16, R165, R16 ;  /* 0x00000010a5107220 */ /* 0x000fe20000410000 */
[----:B------:R-:W-:Y:S01]  /*5330*/  FMUL.FTZ R6, R186, R31 ;  /* 0x0000001fba067220 */ /* 0x000fe20000410000 */
[----:B------:R-:W-:Y:S01]  /*5340*/  F2FP.F16.F32.PACK_AB R19, R19, R24 ;  /* 0x000000181313723e */ /* 0x000fe200000000ff */
[C---:B------:R-:W-:Y:S01]  /*5350*/  FADD.FTZ R38, -R159.reuse, R38 ;  /* 0x000000269f267221 */ /* 0x040fe20000010100 */
[----:B------:R-:W-:Y:S01]  /*5360*/  F2FP.F16.F32.PACK_AB R18, R18, R28 ;  /* 0x0000001c1212723e */ /* 0x000fe200000000ff */
[----:B------:R-:W-:Y:S01]  /*5370*/  FADD.FTZ R39, -R159, R39 ;  /* 0x000000279f277221 */ /* 0x000fe20000010100 */
[----:B------:R-:W-:Y:S01]  /*5380*/  F2FP.F16.F32.PACK_AB R16, R16, R5 ;  /* 0x000000051010723e */ /* 0x000fe200000000ff */
[----:B------:R-:W-:Y:S01]  /*5390*/  FMUL.FTZ R5, R201, R10 ;  /* 0x0000000ac9057220 */ /* 0x000fe20000410000 */
[----:B------:R-:W-:Y:S01]  /*53a0*/  FMUL.FTZ R10, R188, R27 ;  /* 0x0000001bbc0a7220 */ /* 0x000fe20000410000 */
[----:B------:R-:W-:Y:S01]  /*53b0*/  F2FP.F16.F32.PACK_AB R6, R6, R30 ;  /* 0x0000001e0606723e */ /* 0x000fe200000000ff */
[----:B------:R-:W-:Y:S01]  /*53c0*/  FMUL.FTZ R38, R168, R38 ;  /* 0x00000026a8267220 */ /* 0x000fe20000410000 */
[----:B------:R-:W-:Y:S01]  /*53d0*/  FMUL.FTZ R39, R167, R39 ;  /* 0x00000027a7277220 */ /* 0x000fe20000410000 */
[C---:B------:R-:W-:Y:S01]  /*53e0*/  FADD.FTZ R50, -R159.reuse, R50 ;  /* 0x000000329f327221 */ /* 0x040fe20000010100 */
[----:B------:R-:W-:Y:S01]  /*53f0*/  F2FP.F16.F32.PACK_AB R10, R10, R26 ;  /* 0x0000001a0a0a723e */ /* 0x000fe200000000ff */
[----:B------:R-:W-:Y:S01]  /*5400*/  FADD.FTZ R51, -R159, R51 ;  /* 0x000000339f337221 */ /* 0x000fe20000010100 */
[C---:B------:R-:W-:Y:S01]  /*5410*/  FADD.FTZ R40, -R111.reuse, R40 ;  /* 0x000000286f287221 */ /* 0x040fe20000010100 */
[----:B------:R-:W-:Y:S01]  /*5420*/  FMUL.FTZ R50, R164, R50 ;  /* 0x00000032a4327220 */ /* 0x000fe20000410000 */
[----:B------:R-:W-:Y:S01]  /*5430*/  FADD.FTZ R41, -R111, R41 ;  /* 0x000000296f297221 */ /* 0x000fe20000010100 */
[----:B------:R-:W-:Y:S01]  /*5440*/  FMUL.FTZ R51, R163, R51 ;  /* 0x00000033a3337220 */ /* 0x000fe20000410000 */
[C---:B------:R-:W-:Y:S01]  /*5450*/  FADD.FTZ R42, -R110.reuse, R42 ;  /* 0x0000002a6e2a7221 */ /* 0x040fe20000010100 */
[----:B------:R-:W-:Y:S01]  /*5460*/  FADD.FTZ R43, -R110, R43 ;  /* 0x0000002b6e2b7221 */ /* 0x000fe20000010100 */
[----:B------:R-:W-:Y:S01]  /*5470*/  F2FP.F16.F32.PACK_AB R39, R39, R38 ;  /* 0x000000262727723e */ /* 0x000fe200000000ff */
[----:B-1----:R-:W-:Y:S01]  /*5480*/  FMUL.FTZ R2, R200, R11 ;  /* 0x0000000bc8027220 */ /* 0x002fe20000410000 */
[----:B------:R-:W-:Y:S01]  /*5490*/  FMUL.FTZ R11, R198, R15 ;  /* 0x0000000fc60b7220 */ /* 0x000fe20000410000 */
[----:B------:R-:W-:Y:S01]  /*54a0*/  FMUL.FTZ R40, R176, R40 ;  /* 0x00000028b0287220 */ /* 0x000fe20000410000 */
[----:B------:R-:W-:Y:S01]  /*54b0*/  FMUL.FTZ R13, R175, R41 ;  /* 0x00000029af0d7220 */ /* 0x000fe20000410000 */
[----:B------:R-:W-:Y:S01]  /*54c0*/  FMUL.FTZ R42, R183, R42 ;  /* 0x0000002ab72a7220 */ /* 0x000fe20000410000 */
[----:B------:R-:W-:Y:S01]  /*54d0*/  F2FP.F16.F32.PACK_AB R2, R2, R5 ;  /* 0x000000050202723e */ /* 0x000fe200000000ff */
[----:B------:R-:W-:Y:S01]  /*54e0*/  FMUL.FTZ R5, R181, R43 ;  /* 0x0000002bb5057220 */ /* 0x000fe20000410000 */
[----:B------:R-:W-:Y:S01]  /*54f0*/  F2FP.F16.F32.PACK_AB R11, R11, R14 ;  /* 0x0000000e0b0b723e */ /* 0x000fe200000000ff */
[C---:B------:R-:W-:Y:S01]  /*5500*/  FADD.FTZ R44, -R111.reuse, R44 ;  /* 0x0000002c6f2c7221 */ /* 0x040fe20000010100 */
[----:B------:R-:W-:Y:S01]  /*5510*/  FADD.FTZ R45, -R111, R45 ;  /* 0x0000002d6f2d7221 */ /* 0x000fe20000010100 */
[----:B------:R1:W-:Y:S01]  /*5520*/  STS [R193+-0x5c00], R2 ;  /* 0xffa40002c1007388 */ /* 0x0003e20000000800 */
[C---:B------:R-:W-:Y:S01]  /*5530*/  FADD.FTZ R46, -R110.reuse, R46 ;  /* 0x0000002e6e2e7221 */ /* 0x040fe20000010100 */
[----:B------:R-:W-:Y:S01]  /*5540*/  FADD.FTZ R47, -R110, R47 ;  /* 0x0000002f6e2f7221 */ /* 0x000fe20000010100 */
[----:B------:R-:W-:Y:S01]  /*5550*/  F2FP.F16.F32.PACK_AB R50, R51, R50 ;  /* 0x000000323332723e */ /* 0x000fe200000000ff */
[----:B------:R-:W-:Y:S01]  /*5560*/  STS [R4+-0x6000], R20 ;  /* 0xffa0001404007388 */ /* 0x000fe20000000800 */
[----:B------:R-:W-:Y:S01]  /*5570*/  FMUL.FTZ R44, R174, R44 ;  /* 0x0000002cae2c7220 */ /* 0x000fe20000410000 */
[----:B------:R-:W-:Y:S01]  /*5580*/  FMUL.FTZ R17, R173, R45 ;  /* 0x0000002dad117220 */ /* 0x000fe20000410000 */
[----:B------:R-:W-:Y:S01]  /*5590*/  FMUL.FTZ R46, R179, R46 ;  /* 0x0000002eb32e7220 */ /* 0x000fe20000410000 */
[----:B------:R-:W-:Y:S01]  /*55a0*/  STS [R4+-0x5c00], R11 ;  /* 0xffa4000b04007388 */ /* 0x000fe20000000800 */
[----:B------:R-:W-:Y:S01]  /*55b0*/  FMUL.FTZ R9, R178, R47 ;  /* 0x0000002fb2097220 */ /* 0x000fe20000410000 */
[C---:B------:R-:W-:Y:S01]  /*55c0*/  FADD.FTZ R54, -R159.reuse, R54 ;  /* 0x000000369f367221 */ /* 0x040fe20000010100 */
[----:B------:R-:W-:Y:S01]  /*55d0*/  FADD.FTZ R7, -R159, R55 ;  /* 0x000000379f077221 */ /* 0x000fe20000010100 */
[----:B------:R-:W-:Y:S01]  /*55e0*/  STS [R194+-0x8000], R101 ;  /* 0xff800065c2007388 */ /* 0x000fe20000000800 */
[----:B------:R-:W-:Y:S01]  /*55f0*/  F2FP.F16.F32.PACK_AB R13, R13, R40 ;  /* 0x000000280d0d723e */ /* 0x000fe200000000ff */
[----:B------:R-:W-:Y:S01]  /*5600*/  FMUL.FTZ R54, R161, R54 ;  /* 0x00000036a1367220 */ /* 0x000fe20000410000 */
[----:B------:R-:W-:Y:S01]  /*5610*/  F2FP.F16.F32.PACK_AB R5, R5, R42 ;  /* 0x0000002a0505723e */ /* 0x000fe200000000ff */
[----:B------:R-:W-:Y:S01]  /*5620*/  STS [R194+-0x7c00], R22 ;  /* 0xff840016c2007388 */ /* 0x000fe20000000800 */
[----:B------:R-:W-:Y:S01]  /*5630*/  FMUL.FTZ R7, R162, R7 ;  /* 0x00000007a2077220 */ /* 0x000fe20000410000 */
[----:B------:R-:W-:Y:S01]  /*5640*/  F2FP.F16.F32.PACK_AB R17, R17, R44 ;  /* 0x0000002c1111723e */ /* 0x000fe200000000ff */
[C---:B------:R-:W-:Y:S01]  /*5650*/  FADD.FTZ R58, -R110.reuse, R58 ;  /* 0x0000003a6e3a7221 */ /* 0x040fe20000010100 */
[----:B------:R-:W-:Y:S01]  /*5660*/  F2FP.F16.F32.PACK_AB R9, R9, R46 ;  /* 0x0000002e0909723e */ /* 0x000fe200000000ff */
[----:B------:R-:W-:Y:S01]  /*5670*/  FADD.FTZ R59, -R110, R59 ;  /* 0x0000003b6e3b7221 */ /* 0x000fe20000010100 */
[----:B------:R-:W-:Y:S01]  /*5680*/  F2FP.F16.F32.PACK_AB R54, R7, R54 ;  /* 0x000000360736723e */ /* 0x000fe200000000ff */
[----:B------:R-:W-:Y:S01]  /*5690*/  FMUL.FTZ R58, R170, R58 ;  /* 0x0000003aaa3a7220 */ /* 0x000fe20000410000 */
[----:B------:R-:W-:Y:S01]  /*56a0*/  FADD.FTZ R60, -R111, R60 ;  /* 0x0000003c6f3c7221 */ /* 0x000fe20000010100 */
[----:B-1----:R-:W-:Y:S01]  /*56b0*/  IADD3 R2, PT, PT, R194, R23, RZ ;  /* 0x00000017c2027210 */ /* 0x002fe20007ffe0ff */
[----:B------:R-:W-:Y:S01]  /*56c0*/  FMUL.FTZ R8, R169, R59 ;  /* 0x0000003ba9087220 */ /* 0x000fe20000410000 */
[----:B------:R-:W-:Y:S01]  /*56d0*/  FADD.FTZ R61, -R111, R61 ;  /* 0x0000003d6f3d7221 */ /* 0x000fe20000010100 */
[C---:B------:R-:W-:Y:S01]  /*56e0*/  FADD.FTZ R62, -R110.reuse, R62 ;  /* 0x0000003e6e3e7221 */ /* 0x040fe20000010100 */
[----:B------:R-:W-:Y:S01]  /*56f0*/  FADD.FTZ R63, -R110, R63 ;  /* 0x0000003f6e3f7221 */ /* 0x000fe20000010100 */
[----:B------:R-:W-:Y:S01]  /*5700*/  STS [R2+-0x8000], R100 ;  /* 0xff80006402007388 */ /* 0x000fe20000000800 */
[----:B------:R-:W-:Y:S01]  /*5710*/  FMUL.FTZ R60, R114, R60 ;  /* 0x0000003c723c7220 */ /* 0x000fe20000410000 */
[----:B------:R-:W-:Y:S01]  /*5720*/  FMUL.FTZ R12, R113, R61 ;  /* 0x0000003d710c7220 */ /* 0x000fe20000410000 */
[----:B------:R-:W-:Y:S01]  /*5730*/  FMUL.FTZ R62, R157, R62 ;  /* 0x0000003e9d3e7220 */ /* 0x000fe20000410000 */
[----:B------:R-:W-:Y:S01]  /*5740*/  STS [R2+-0x7c00], R21 ;  /* 0xff84001502007388 */ /* 0x000fe20000000800 */
[----:B------:R-:W-:Y:S01]  /*5750*/  FMUL.FTZ R7, R115, R63 ;  /* 0x0000003f73077220 */ /* 0x000fe20000410000 */
[----:B------:R-:W-:Y:S01]  /*5760*/  F2FP.F16.F32.PACK_AB R8, R8, R58 ;  /* 0x0000003a0808723e */ /* 0x000fe200000000ff */
[----:B------:R-:W-:Y:S01]  /*5770*/  IMAD R64, R246, UR13, RZ ;  /* 0x0000000df6407c24 */ /* 0x000fe2000f8e02ff */
[----:B------:R-:W-:Y:S01]  /*5780*/  STS [R194+-0x6000], R19 ;  /* 0xffa00013c2007388 */ /* 0x000fe20000000800 */
[----:B------:R-:W-:Y:S02]  /*5790*/  F2FP.F16.F32.PACK_AB R12, R12, R60 ;  /* 0x0000003c0c0c723e */ /* 0x000fe400000000ff */
[----:B------:R-:W-:Y:S01]  /*57a0*/  F2FP.F16.F32.PACK_AB R7, R7, R62 ;  /* 0x0000003e0707723e */ /* 0x000fe200000000ff */
[----:B------:R-:W-:Y:S04]  /*57b0*/  STS [R194+-0x5c00], R10 ;  /* 0xffa4000ac2007388 */ /* 0x000fe80000000800 */
[----:B------:R-:W-:Y:S04]  /*57c0*/  STS [R2+-0x6000], R18 ;  /* 0xffa0001202007388 */ /* 0x000fe80000000800 */
[----:B------:R1:W-:Y:S04]  /*57d0*/  STS [R2+-0x5c00], R6 ;  /* 0xffa4000602007388 */ /* 0x0003e80000000800 */
[----:B------:R-:W-:Y:S04]  /*57e0*/  STS [R195+-0x8000], R36 ;  /* 0xff800024c3007388 */ /* 0x000fe80000000800 */
[----:B------:R-:W-:Y:S04]  /*57f0*/  STS [R195+-0x7c00], R39 ;  /* 0xff840027c3007388 */ /* 0x000fe80000000800 */
[----:B------:R-:W-:Y:S04]  /*5800*/  STS [R108+-0x8000], R33 ;  /* 0xff8000216c007388 */ /* 0x000fe80000000800 */
[----:B------:R-:W-:Y:S04]  /*5810*/  STS [R108+-0x7c00], R50 ;  /* 0xff8400326c007388 */ /* 0x000fe80000000800 */
[----:B------:R-:W-:Y:S04]  /*5820*/  STS [R195+-0x6000], R13 ;  /* 0xffa0000dc3007388 */ /* 0x000fe80000000800 */
[----:B------:R-:W-:Y:S01]  /*5830*/  STS [R195+-0x5c00], R5 ;  /* 0xffa40005c3007388 */ /* 0x000fe20000000800 */
[----:B-1----:R-:W-:Y:S03]  /*5840*/  IADD3 R2, PT, PT, R192, R23, RZ ;  /* 0x00000017c0027210 */ /* 0x002fe60007ffe0ff */
[----:B------:R-:W-:Y:S04]  /*5850*/  STS [R108+-0x6000], R17 ;  /* 0xffa000116c007388 */ /* 0x000fe80000000800 */
        /* <DEDUP_REMOVED lines=8> */
[----:B------:R1:W-:Y:S01]  /*58e0*/  STS [R2+-0x5c00], R7 ;  /* 0xffa4000702007388 */ /* 0x0003e20000000800 */
[----:B------:R-:W-:Y:S01]  /*58f0*/  BAR.SYNC.DEFER_BLOCKING 0x0 ;  /* 0x0000000000007b1d */ /* 0x000fe20000010000 */
[----:B-1----:R-:W-:Y:S05]  /*5900*/  LEA R2, -R64, RZ, 0x7 ;  /* 0x000000ff40027211 */ /* 0x002fea00078e39ff */
[----:B------:R-:W-:Y:S04]  /*5910*/  LDSM.16.MT88.4 R4, [R0+UR5+0x10000] ;  /* 0x010000050004783b */ /* 0x000fe80008004200 */
[----:B------:R-:W1:Y:S04]  /*5920*/  LDSM.16.MT88.4 R8, [R3+0x4000] ;  /* 0x004000000308783b */ /* 0x000e680000004200 */
[----:B------:R-:W2:Y:S04]  /*5930*/  LDSM.16.MT88.4 R12, [R0+UR5+0x14000] ;  /* 0x01400005000c783b */ /* 0x000ea80008004200 */
[----:B------:R-:W-:Y:S04]  /*5940*/  LDSM.16.MT88.4 R16, [R0+UR5+0x10800] ;  /* 0x010800050010783b */ /* 0x000fe80008004200 */
[----:B------:R-:W3:Y:S04]  /*5950*/  LDSM.16.MT88.4 R20, [R3+0x4400] ;  /* 0x004400000314783b */ /* 0x000ee80000004200 */
[----:B------:R-:W4:Y:S04]  /*5960*/  LDSM.16.MT88.4 R24, [R0+UR5+0x14800] ;  /* 0x014800050018783b */ /* 0x000f280008004200 */
[----:B------:R-:W-:Y:S04]  /*5970*/  LDSM.16.MT88.4 R28, [R0+UR5+0x11000] ;  /* 0x01100005001c783b */ /* 0x000fe80008004200 */
[----:B------:R-:W4:Y:S04]  /*5980*/  LDSM.16.MT88.4 R32, [R3+0x4800] ;  /* 0x004800000320783b */ /* 0x000f280000004200 */
[----:B------:R-:W4:Y:S01]  /*5990*/  LDSM.16.MT88.4 R36, [R0+UR5+0x15000] ;  /* 0x015000050024783b */ /* 0x000f220008004200 */
[-C--:B-1----:R-:W-:Y:S08]  /*59a0*/  HMMA.16816.F32 R68, R4, R8.reuse, R68 ;  /* 0x000000080444723c */ /* 0x082ff00000001844 */
[C---:B--2---:R-:W-:Y:S08]  /*59b0*/  HMMA.16816.F32 R72, R12.reuse, R8, R72 ;  /* 0x000000080c48723c */ /* 0x044ff00000001848 */
[-C--:B------:R-:W-:Y:S01]  /*59c0*/  HMMA.16816.F32 R76, R12, R10.reuse, R76 ;  /* 0x0000000a0c4c723c */ /* 0x080fe2000000184c */
[----:B------:R-:W-:Y:S07]  /*59d0*/  LDSM.16.MT88.4 R12, [R0+UR5+0x15800] ;  /* 0x01580005000c783b */ /* 0x000fee0008004200 */
[----:B------:R-:W-:Y:S01]  /*59e0*/  HMMA.16816.F32 R80, R4, R10, R80 ;  /* 0x0000000a0450723c */ /* 0x000fe20000001850 */
[----:B------:R-:W-:Y:S04]  /*59f0*/  LDSM.16.MT88.4 R4, [R0+UR5+0x11800] ;  /* 0x011800050004783b */ /* 0x000fe80008004200 */
[----:B------:R-:W1:Y:S03]  /*5a00*/  LDSM.16.MT88.4 R8, [R3+0x4c00] ;  /* 0x004c00000308783b */ /* 0x000e660000004200 */
[-C--:B---3--:R-:W-:Y:S08]  /*5a10*/  HMMA.16816.F32 R68, R16, R20.reuse, R68 ;  /* 0x000000141044723c */ /* 0x088ff00000001844 */
[C---:B----4-:R-:W-:Y:S08]  /*5a20*/  HMMA.16816.F32 R72, R24.reuse, R20, R72 ;  /* 0x000000141848723c */ /* 0x050ff00000001848 */
[-C--:B------:R-:W-:Y:S01]  /*5a30*/  HMMA.16816.F32 R76, R24, R22.reuse, R76 ;  /* 0x00000016184c723c */ /* 0x080fe2000000184c */
[----:B------:R-:W-:Y:S07]  /*5a40*/  LDSM.16.MT88.4 R24, [R0+UR5+0x16000] ;  /* 0x016000050018783b */ /* 0x000fee0008004200 */
[----:B------:R-:W-:Y:S01]  /*5a50*/  HMMA.16816.F32 R80, R16, R22, R80 ;  /* 0x000000161050723c */ /* 0x000fe20000001850 */
[----:B------:R-:W-:Y:S04]  /*5a60*/  LDSM.16.MT88.4 R16, [R0+UR5+0x12000] ;  /* 0x012000050010783b */ /* 0x000fe80008004200 */
[----:B------:R-:W2:Y:S03]  /*5a70*/  LDSM.16.MT88.4 R20, [R3+0x5000] ;  /* 0x005000000314783b */ /* 0x000ea60000004200 */
[-C--:B------:R-:W-:Y:S08]  /*5a80*/  HMMA.16816.F32 R68, R28, R32.reuse, R68 ;  /* 0x000000201c44723c */ /* 0x080ff00000001844 */
[C---:B------:R-:W-:Y:S08]  /*5a90*/  HMMA.16816.F32 R72, R36.reuse, R32, R72 ;  /* 0x000000202448723c */ /* 0x040ff00000001848 */
[-C--:B------:R-:W-:Y:S01]  /*5aa0*/  HMMA.16816.F32 R76, R36, R34.reuse, R76 ;  /* 0x00000022244c723c */ /* 0x080fe2000000184c */
[----:B------:R-:W-:Y:S07]  /*5ab0*/  LDSM.16.MT88.4 R36, [R0+UR5+0x16800] ;  /* 0x016800050024783b */ /* 0x000fee0008004200 */
[----:B------:R-:W-:Y:S01]  /*5ac0*/  HMMA.16816.F32 R80, R28, R34, R80 ;  /* 0x000000221c50723c */ /* 0x000fe20000001850 */
[----:B------:R-:W-:Y:S04]  /*5ad0*/  LDSM.16.MT88.4 R28, [R0+UR5+0x12800] ;  /* 0x01280005001c783b */ /* 0x000fe80008004200 */
[----:B------:R-:W3:Y:S03]  /*5ae0*/  LDSM.16.MT88.4 R32, [R3+0x5400] ;  /* 0x005400000320783b */ /* 0x000ee60000004200 */
[-C--:B-1----:R-:W-:Y:S08]  /*5af0*/  HMMA.16816.F32 R68, R4, R8.reuse, R68 ;  /* 0x000000080444723c */ /* 0x082ff00000001844 */
[C---:B------:R-:W-:Y:S08]  /*5b00*/  HMMA.16816.F32 R72, R12.reuse, R8, R72 ;  /* 0x000000080c48723c */ /* 0x040ff00000001848 */
[-C--:B------:R-:W-:Y:S01]  /*5b10*/  HMMA.16816.F32 R76, R12, R10.reuse, R76 ;  /* 0x0000000a0c4c723c */ /* 0x080fe2000000184c */
[----:B------:R-:W-:Y:S07]  /*5b20*/  LDSM.16.MT88.4 R12, [R0+UR5+0x17000] ;  /* 0x01700005000c783b */ /* 0x000fee0008004200 */
[----:B------:R-:W-:Y:S01]  /*5b30*/  HMMA.16816.F32 R80, R4, R10, R80 ;  /* 0x0000000a0450723c */ /* 0x000fe20000001850 */
[----:B------:R-:W-:Y:S04]  /*5b40*/  LDSM.16.MT88.4 R4, [R0+UR5+0x13000] ;  /* 0x013000050004783b */ /* 0x000fe80008004200 */
[----:B------:R-:W1:Y:S03]  /*5b50*/  LDSM.16.MT88.4 R8, [R3+0x5800] ;  /* 0x005800000308783b */ /* 0x000e660000004200 */
[-C--:B--2---:R-:W-:Y:S08]  /*5b60*/  HMMA.16816.F32 R68, R16, R20.reuse, R68 ;  /* 0x000000141044723c */ /* 0x084ff00000001844 */
[C---:B------:R-:W-:Y:S08]  /*5b70*/  HMMA.16816.F32 R72, R24.reuse, R20, R72 ;  /* 0x000000141848723c */ /* 0x040ff00000001848 */
[-C--:B------:R-:W-:Y:S01]  /*5b80*/  HMMA.16816.F32 R76, R24, R22.reuse, R76 ;  /* 0x00000016184c723c */ /* 0x080fe2000000184c */
[----:B------:R-:W-:Y:S07]  /*5b90*/  LDSM.16.MT88.4 R24, [R0+UR5+0x17800] ;  /* 0x017800050018783b */ /* 0x000fee0008004200 */
[----:B------:R-:W-:Y:S01]  /*5ba0*/  HMMA.16816.F32 R80, R16, R22, R80 ;  /* 0x000000161050723c */ /* 0x000fe20000001850 */
[----:B------:R-:W-:Y:S04]  /*5bb0*/  LDSM.16.MT88.4 R16, [R0+UR5+0x13800] ;  /* 0x013800050010783b */ /* 0x000fe80008004200 */
[----:B------:R-:W2:Y:S03]  /*5bc0*/  LDSM.16.MT88.4 R20, [R3+0x5c00] ;  /* 0x005c00000314783b */ /* 0x000ea60000004200 */
[-C--:B---3--:R-:W-:Y:S01]  /*5bd0*/  HMMA.16816.F32 R68, R28, R32.reuse, R68 ;  /* 0x000000201c44723c */ /* 0x088fe20000001844 */
[----:B------:R-:W-:Y:S07]  /*5be0*/  BAR.SYNC.DEFER_BLOCKING 0x0 ;  /* 0x0000000000007b1d */ /* 0x000fee0000010000 */
[C---:B------:R-:W-:Y:S08]  /*5bf0*/  HMMA.16816.F32 R72, R36.reuse, R32, R72 ;  /* 0x000000202448723c */ /* 0x040ff00000001848 */
[-C--:B------:R-:W-:Y:S08]  /*5c00*/  HMMA.16816.F32 R76, R36, R34.reuse, R76 ;  /* 0x00000022244c723c */ /* 0x080ff0000000184c */
[----:B------:R-:W-:Y:S08]  /*5c10*/  HMMA.16816.F32 R80, R28, R34, R80 ;  /* 0x000000221c50723c */ /* 0x000ff00000001850 */
[-C--:B-1----:R-:W-:Y:S08]  /*5c20*/  HMMA.16816.F32 R68, R4, R8.reuse, R68 ;  /* 0x000000080444723c */ /* 0x082ff00000001844 */
[C---:B------:R-:W-:Y:S08]  /*5c30*/  HMMA.16816.F32 R72, R12.reuse, R8, R72 ;  /* 0x000000080c48723c */ /* 0x040ff00000001848 */
[-C--:B------:R-:W-:Y:S08]  /*5c40*/  HMMA.16816.F32 R76, R12, R10.reuse, R76 ;  /* 0x0000000a0c4c723c */ /* 0x080ff0000000184c */
[----:B------:R-:W-:Y:S04]  /*5c50*/  HMMA.16816.F32 R80, R4, R10, R80 ;  /* 0x0000000a0450723c */ /* 0x000fe80000001850 */
[C---:B------:R-:W-:Y:S04]  /*5c60*/  LEA R4, P0, R2.reuse, R204, 0x2 ;  /* 0x000000cc02047211 */ /* 0x040fe800078010ff */
[-C--:B--2---:R-:W-:Y:S05]  /*5c70*/  HMMA.16816.F32 R68, R16, R20.reuse, R68 ;  /* 0x000000141044723c */ /* 0x084fea0000001844 */
[----:B------:R-:W-:Y:S02]  /*5c80*/  LEA.HI.X.SX32 R2, R2, R205, 0x2, P0 ;  /* 0x000000cd02027211 */ /* 0x000fe400000f16ff */
[----:B------:R-:W-:Y:S01]  /*5c90*/  MOV R204, R4 ;  /* 0x0000000400cc7202 */ /* 0x000fe20000000f00 */
[C---:B------:R-:W-:Y:S04]  /*5ca0*/  HMMA.16816.F32 R72, R24.reuse, R20, R72 ;  /* 0x000000141848723c */ /* 0x040fe80000001848 */
[----:B------:R-:W-:Y:S04]  /*5cb0*/  MOV R205, R2 ;  /* 0x0000000200cd7202 */ /* 0x000fe80000000f00 */
[-C--:B------:R-:W-:Y:S08]  /*5cc0*/  HMMA.16816.F32 R76, R24, R22.reuse, R76 ;  /* 0x00000016184c723c */ /* 0x080ff0000000184c */
[----:B------:R-:W-:Y:S01]  /*5cd0*/  HMMA.16816.F32 R80, R16, R22, R80 ;  /* 0x000000161050723c */ /* 0x000fe20000001850 */
[----:B------:R-:W-:Y:S08]  /*5ce0*/  @!UPT UIADD3 URZ, UPT, UPT, URZ, URZ, URZ ;  /* 0x000000fffffff290 */ /* 0x000ff0000fffe0ff */
[----:B------:R-:W-:Y:S11]  /*5cf0*/  @!P3 BRA `(.L_x_45) ;  /* 0x00000000005cb947 */ /* 0x000ff60003800000 */
[----:B------:R-:W2:Y:S01]  /*5d00*/  LDL R48, [R1+0x8] ;  /* 0x0000080001307983 */ /* 0x000ea20000100800 */
[----:B------:R-:W-:Y:S02]  /*5d10*/  IADD3 R4, P0, PT, RZ, -UR26, RZ ;  /* 0x8000001aff047c10 */ /* 0x000fe4000ff1e0ff */
[C---:B------:R-:W-:Y:S02]  /*5d20*/  ISETP.GE.AND P4, PT, R241.reuse, UR12, PT ;  /* 0x0000000cf1007c0c */ /* 0x040fe4000bf86270 */
[----:B------:R-:W-:Y:S01]  /*5d30*/  ISETP.GE.AND P2, PT, R241, UR12, PT ;  /* 0x0000000cf1007c0c */ /* 0x000fe2000bf46270 */
[----:B------:R-:W-:Y:S05]  /*5d40*/  IMAD.X R2, RZ, RZ, ~UR10, P0 ;  /* 0x8000000aff027e24 */ /* 0x000fea00080e06ff */
[----:B------:R-:W-:Y:S04]  /*5d50*/  SHF.R.S64 R4, R4, 0x1f, R2 ;  /* 0x0000001f04047819 */ /* 0x000fe80000001002 */
[----:B------:R-:W-:Y:S04]  /*5d60*/  IADD3 R221, P0, PT, R4, R221, RZ ;  /* 0x000000dd04dd7210 */ /* 0x000fe80007f1e0ff */
[----:B------:R-:W-:Y:S01]  /*5d70*/  LEA.HI.X.SX32 R219, R2, R219, 0x1, P0 ;  /* 0x000000db02db7211 */ /* 0x000fe200000f0eff */
[----:B------:R-:W-:Y:S01]  /*5d80*/  @!P4 IMAD.MOV.U32 R6, RZ, RZ, R221 ;  /* 0x000000ffff06c224 */ /* 0x000fe200078e00dd */
[C---:B------:R-:W-:Y:S03]  /*5d90*/  @!P2 LEA R4, P0, R249.reuse, R221, 0x1 ;  /* 0x000000ddf904a211 */ /* 0x040fe600078008ff */
[----:B------:R-:W-:Y:S05]  /*5da0*/  @!P4 IMAD.MOV.U32 R7, RZ, RZ, R219 ;  /* 0x000000ffff07c224 */ /* 0x000fea00078e00db */
[----:B------:R-:W-:Y:S01]  /*5db0*/  @!PT LDS RZ, [RZ] ;  /* 0x00000000fffff984 */ /* 0x000fe20000000800 */
[----:B------:R-:W-:Y:S01]  /*5dc0*/  @!PT LDS RZ, [RZ] ;  /* 0x00000000fffff984 */ /* 0x000fe20000000800 */
[----:B------:R-:W-:Y:S01]  /*5dd0*/  @!PT LDS RZ, [RZ] ;  /* 0x00000000fffff984 */ /* 0x000fe20000000800 */
[----:B------:R1:W-:Y:S04]  /*5de0*/  @!P4 LDGSTS.E.BYPASS.LTC128B.128 [R214+0x4000], desc[UR20][R6.64] ;  /* 0x0400000006d6cfae */ /* 0x0003e8000b981a14 */
[----:B------:R1:W-:Y:S04]  /*5df0*/  @P4 STS.128 [R214+0x4000], RZ ;  /* 0x004000ffd6004388 */ /* 0x0003e80000000c00 */
[----:B------:R1:W-:Y:S01]  /*5e00*/  @P2 STS.128 [R214+0x5000], RZ ;  /* 0x005000ffd6002388 */ /* 0x0003e20000000c00 */
[----:B--2---:R-:W-:Y:S05]  /*5e10*/  @!P2 LEA.HI.X R5, R249, R219, R48, 0x1, P0 ;  /* 0x000000dbf905a211 */ /* 0x004fea00000f0c30 */
[----:B------:R-:W-:Y:S01]  /*5e20*/  @!PT LDS RZ, [RZ] ;  /* 0x00000000fffff984 */ /* 0x000fe20000000800 */
[----:B------:R-:W-:Y:S01]  /*5e30*/  @!PT LDS RZ, [RZ] ;  /* 0x00000000fffff984 */ /* 0x000fe20000000800 */
[----:B------:R-:W-:Y:S01]  /*5e40*/  @!PT LDS RZ, [RZ] ;  /* 0x00000000fffff984 */ /* 0x000fe20000000800 */
[----:B------:R1:W-:Y:S04]  /*5e50*/  @!P2 LDGSTS.E.BYPASS.LTC128B.128 [R214+0x5000], desc[UR20][R4.64] ;  /* 0x0500000004d6afae */ /* 0x0003e8000b981a14 */
[----:B------:R-:W0:Y:S02]  /*5e60*/  LDGDEPBAR ;  /* 0x00000000000079af */ /* 0x000e240000000000 */
.L_x_45:
[----:B------:R-:W-:Y:S01]  /*5e70*/  LDSM.16.M88.4 R16, [R150] ;  /* 0x000000009610783b */ /* 0x000fe20000000200 */
[C---:B------:R-:W-:Y:S01]  /*5e80*/  VIADD R2, R150.reuse, 0x40 ;  /* 0x0000004096027836 */ /* 0x040fe20000000000 */
[----:B------:R-:W-:Y:S01]  /*5e90*/  LEA R62, P0, R251, R204, 0x2 ;  /* 0x000000ccfb3e7211 */ /* 0x000fe200078010ff */
[----:B------:R-:W-:Y:S01]  /*5ea0*/  @P1 VIADD R2, R150, 0xffffffc0 ;  /* 0xffffffc096021836 */ /* 0x000fe20000000000 */
[----:B------:R-:W1:Y:S01]  /*5eb0*/  LDSM.16.MT88.4 R20, [R3+0x6000] ;  /* 0x006000000314783b */ /* 0x000e620000004200 */
[----:B------:R-:W-:Y:S01]  /*5ec0*/  ISETP.GT.AND P2, PT, R206, R250, PT ;  /* 0x000000face00720c */ /* 0x000fe20003f44270 */
[----:B------:R-:W-:Y:S01]  /*5ed0*/  VIADD R177, R177, 0xffffff80 ;  /* 0xffffff80b1b17836 */ /* 0x000fe20000000000 */
[----:B------:R-:W-:Y:S01]  /*5ee0*/  LEA.HI.X.SX32 R63, R251, R205, 0x2, P0 ;  /* 0x000000cdfb3f7211 */ /* 0x000fe200000f16ff */
[----:B------:R-:W2:Y:S01]  /*5ef0*/  LDSM.16.M88.4 R12, [R150+0x2000] ;  /* 0x00200000960c783b */ /* 0x000ea20000000200 */
[C---:B------:R-:W-:Y:S02]  /*5f00*/  LEA R60, P0, R64.reuse, R62, 0x5 ;  /* 0x0000003e403c7211 */ /* 0x040fe400078028ff */
[----:B------:R-:W-:Y:S01]  /*5f10*/  @P3 IADD3 R245, P4, PT, R245, -0x200, RZ ;  /* 0xfffffe00f5f53810 */ /* 0x000fe20007f9e0ff */
[----:B------:R-:W-:Y:S01]  /*5f20*/  LDSM.16.M88.4 R24, [R153] ;  /* 0x000000009918783b */ /* 0x000fe20000000200 */
[C---:B------:R-:W-:Y:S02]  /*5f30*/  LEA.HI.X.SX32 R61, R64.reuse, R63, 0x5, P0 ;  /* 0x0000003f403d7211 */ /* 0x040fe400000f2eff */
[----:B------:R-:W-:Y:S01]  /*5f40*/  LEA R58, P0, R64, R60, 0x5 ;  /* 0x0000003c403a7211 */ /* 0x000fe200078028ff */
[----:B------:R-:W3:Y:S01]  /*5f50*/  LDSM.16.MT88.4 R28, [R3+0x6400] ;  /* 0x00640000031c783b */ /* 0x000ee20000004200 */
[----:B------:R-:W-:Y:S02]  /*5f60*/  @P3 IADD3.X R244, PT, PT, R244, -0x1, RZ, P4, !PT ;  /* 0xfffffffff4f43810 */ /* 0x000fe400027fe4ff */
[C---:B------:R-:W-:Y:S01]  /*5f70*/  LEA.HI.X.SX32 R59, R64.reuse, R61, 0x5, P0 ;  /* 0x0000003d403b7211 */ /* 0x040fe200000f2eff */
[----:B------:R-:W4:Y:S01]  /*5f80*/  LDSM.16.M88.4 R32, [R153+0x2000] ;  /* 0x002000009920783b */ /* 0x000f220000000200 */
[C---:B------:R-:W-:Y:S03]  /*5f90*/  LEA R56, P0, R64.reuse, R58, 0x5 ;  /* 0x0000003a40387211 */ /* 0x040fe600078028ff */
[----:B------:R-:W-:Y:S01]  /*5fa0*/  LDSM.16.MT88.4 R40, [R3+0x6800] ;  /* 0x006800000328783b */ /* 0x000fe20000004200 */
[C---:B------:R-:W-:Y:S03]  /*5fb0*/  LEA.HI.X.SX32 R57, R64.reuse, R59, 0x5, P0 ;  /* 0x0000003b40397211 */ /* 0x040fe600000f2eff */
[----:B------:R-:W4:Y:S04]  /*5fc0*/  LDSM.16.M88.4 R36, [R2] ;  /* 0x000000000224783b */ /* 0x000f280000000200 */
[----:B------:R-:W4:Y:S04]  /*5fd0*/  LDSM.16.M88.4 R44, [R2+0x2000] ;  /* 0x00200000022c783b */ /* 0x000f280000000200 */
[----:B------:R-:W-:Y:S04]  /*5fe0*/  LDSM.16.MT88.4 R48, [R3+0x6c00] ;  /* 0x006c00000330783b */ /* 0x000fe80000004200 */
[----:B------:R-:W-:Y:S01]  /*5ff0*/  LDSM.16.M88.4 R52, [R154+0x2000] ;  /* 0x002000009a34783b */ /* 0x000fe20000000200 */
[-C--:B-1----:R-:W-:Y:S08]  /*6000*/  HMMA.16816.F32 R4, R16, R20.reuse, RZ ;  /* 0x000000141004723c */ /* 0x082ff000000018ff */
[C---:B--2---:R-:W-:Y:S08]  /*6010*/  HMMA.16816.F32 R8, R12.reuse, R20, RZ ;  /* 0x000000140c08723c */ /* 0x044ff000000018ff */
[-C--:B------:R-:W-:Y:S08]  /*6020*/  HMMA.16816.F32 R12, R12, R22.reuse, RZ ;  /* 0x000000160c0c723c */ /* 0x080ff000000018ff */
[----:B------:R-:W-:Y:S01]  /*6030*/  HMMA.16816.F32 R16, R16, R22, RZ ;  /* 0x000000161010723c */ /* 0x000fe200000018ff */
[----:B------:R-:W1:Y:S07]  /*6040*/  LDSM.16.M88.4 R20, [R154] ;  /* 0x000000009a14783b */ /* 0x000e6e0000000200 */
[-C--:B---3--:R-:W-:Y:S08]  /*6050*/  HMMA.16816.F32 R4, R24, R28.reuse, R4 ;  /* 0x0000001c1804723c */ /* 0x088ff00000001804 */
[C---:B----4-:R-:W-:Y:S08]  /*6060*/  HMMA.16816.F32 R8, R32.reuse, R28, R8 ;  /* 0x0000001c2008723c */ /* 0x050ff00000001808 */
[-C--:B------:R-:W-:Y:S01]  /*6070*/  HMMA.16816.F32 R12, R32, R30.reuse, R12 ;  /* 0x0000001e200c723c */ /* 0x080fe2000000180c */
[----:B------:R-:W-:Y:S07]  /*6080*/  LDSM.16.M88.4 R32, [R150+0x6000] ;  /* 0x006000009620783b */ /* 0x000fee0000000200 */
[----:B------:R-:W-:Y:S01]  /*6090*/  HMMA.16816.F32 R16, R24, R30, R16 ;  /* 0x0000001e1810723c */ /* 0x000fe20000001810 */
[----:B------:R-:W-:Y:S04]  /*60a0*/  LDSM.16.M88.4 R24, [R150+0x4000] ;  /* 0x004000009618783b */ /* 0x000fe80000000200 */
[----:B------:R-:W2:Y:S03]  /*60b0*/  LDSM.16.MT88.4 R28, [R3+0x7000] ;  /* 0x00700000031c783b */ /* 0x000ea60000004200 */
[-C--:B------:R-:W-:Y:S08]  /*60c0*/  HMMA.16816.F32 R4, R36, R40.reuse, R4 ;  /* 0x000000282404723c */ /* 0x080ff00000001804 */
[C---:B------:R-:W-:Y:S08]  /*60d0*/  HMMA.16816.F32 R8, R44.reuse, R40, R8 ;  /* 0x000000282c08723c */ /* 0x040ff00000001808 */
[-C--:B------:R-:W-:Y:S01]  /*60e0*/  HMMA.16816.F32 R12, R44, R42.reuse, R12 ;  /* 0x0000002a2c0c723c */ /* 0x080fe2000000180c */
[----:B------:R-:W-:Y:S07]  /*60f0*/  LDSM.16.MT88.4 R44, [R3+0x7800] ;  /* 0x00780000032c783b */ /* 0x000fee0000004200 */
[----:B------:R-:W-:Y:S01]  /*6100*/  HMMA.16816.F32 R16, R36, R42, R16 ;  /* 0x0000002a2410723c */ /* 0x000fe20000001810 */
[----:B------:R-:W-:Y:S04]  /*6110*/  LDSM.16.M88.4 R36, [R153+0x4000] ;  /* 0x004000009924783b */ /* 0x000fe80000000200 */
[----:B------:R-:W3:Y:S03]  /*6120*/  LDSM.16.MT88.4 R40, [R3+0x7400] ;  /* 0x007400000328783b */ /* 0x000ee60000004200 */
[-C--:B-1----:R-:W-:Y:S08]  /*6130*/  HMMA.16816.F32 R4, R20, R48.reuse, R4 ;  /* 0x000000301404723c */ /* 0x082ff00000001804 */
[C---:B------:R-:W-:Y:S08]  /*6140*/  HMMA.16816.F32 R8, R52.reuse, R48, R8 ;  /* 0x000000303408723c */ /* 0x040ff00000001808 */
[-C--:B------:R-:W-:Y:S03]  /*6150*/  HMMA.16816.F32 R12, R52, R50.reuse, R12 ;  /* 0x00000032340c723c */ /* 0x080fe6000000180c */
[C---:B------:R-:W-:Y:S04]  /*6160*/  LEA R54, P0, R64.reuse, R56, 0x5 ;  /* 0x0000003840367211 */ /* 0x040fe800078028ff */
[C---:B------:R-:W-:Y:S01]  /*6170*/  LEA.HI.X.SX32 R55, R64.reuse, R57, 0x5, P0 ;  /* 0x0000003940377211 */ /* 0x040fe200000f2eff */
[----:B------:R-:W-:Y:S01]  /*6180*/  HMMA.16816.F32 R16, R20, R50, R16 ;  /* 0x000000321410723c */ /* 0x000fe20000001810 */
[----:B------:R-:W1:Y:S03]  /*6190*/  LDSM.16.M88.4 R20, [R153+0x6000] ;  /* 0x006000009914783b */ /* 0x000e660000000200 */
[C---:B------:R-:W-:Y:S04]  /*61a0*/  LEA R52, P0, R64.reuse, R54, 0x5 ;  /* 0x0000003640347211 */ /* 0x040fe800078028ff */
[-C--:B--2---:R-:W-:Y:S05]  /*61b0*/  HMMA.16816.F32 R4, R24, R28.reuse, R4 ;  /* 0x0000001c1804723c */ /* 0x084fea0000001804 */
[C---:B------:R-:W-:Y:S02]  /*61c0*/  LEA.HI.X.SX32 R53, R64.reuse, R55, 0x5, P0 ;  /* 0x0000003740357211 */ /* 0x040fe400000f2eff */
[C---:B------:R-:W-:Y:S01]  /*61d0*/  LEA R50, P0, R64.reuse, R52, 0x5 ;  /* 0x0000003440327211 */ /* 0x040fe200078028ff */
[C---:B------:R-:W-:Y:S04]  /*61e0*/  HMMA.16816.F32 R8, R32.reuse, R28, R8 ;  /* 0x0000001c2008723c */ /* 0x040fe80000001808 */
[C---:B------:R-:W-:Y:S02]  /*61f0*/  LEA.HI.X.SX32 R51, R64.reuse, R53, 0x5, P0 ;  /* 0x0000003540337211 */ /* 0x040fe400000f2eff */
[C---:B------:R-:W-:Y:S02]  /*6200*/  LEA R48, P0, R64.reuse, R50, 0x5 ;  /* 0x0000003240307211 */ /* 0x040fe400078028ff */
[-C--:B------:R-:W-:Y:S01]  /*6210*/  HMMA.16816.F32 R12, R32, R30.reuse, R12 ;  /* 0x0000001e200c723c */ /* 0x080fe2000000180c */
[----:B------:R-:W2:Y:S02]  /*6220*/  LDSM.16.M88.4 R32, [R2+0x4000] ;  /* 0x004000000220783b */ /* 0x000ea40000000200 */
[----:B------:R-:W-:Y:S05]  /*6230*/  LEA.HI.X.SX32 R49, R64, R51, 0x5, P0 ;  /* 0x0000003340317211 */ /* 0x000fea00000f2eff */
[----:B------:R-:W-:Y:S01]  /*6240*/  HMMA.16816.F32 R16, R24, R30, R16 ;  /* 0x0000001e1810723c */ /* 0x000fe20000001810 */
[----:B------:R4:W2:Y:S04]  /*6250*/  LDSM.16.M88.4 R24, [R2+0x6000] ;  /* 0x006000000218783b */ /* 0x0008a80000000200 */
[----:B------:R-:W-:Y:S03]  /*6260*/  LDSM.16.MT88.4 R28, [R3+0x7c00] ;  /* 0x007c0000031c783b */ /* 0x000fe60000004200 */
[-C--:B---3--:R-:W-:Y:S08]  /*6270*/  HMMA.16816.F32 R4, R36, R40.reuse, R4 ;  /* 0x000000282404723c */ /* 0x088ff00000001804 */
[C---:B-1----:R-:W-:Y:S08]  /*6280*/  HMMA.16816.F32 R8, R20.reuse, R40, R8 ;  /* 0x000000281408723c */ /* 0x042ff00000001808 */
[-C--:B------:R-:W-:Y:S01]  /*6290*/  HMMA.16816.F32 R12, R20, R42.reuse, R12 ;  /* 0x0000002a140c723c */ /* 0x080fe2000000180c */
[----:B------:R-:W1:Y:S02]  /*62a0*/  LDSM.16.M88.4 R20, [R154+0x4000] ;  /* 0x004000009a14783b */ /* 0x000e640000000200 */
[----:B----4-:R-:W-:Y:S05]  /*62b0*/  LOP3.LUT R2, R206, 0x1, RZ, 0xc0, !PT ;  /* 0x00000001ce027812 */ /* 0x010fea00078ec0ff */
[----:B------:R-:W-:Y:S01]  /*62c0*/  HMMA.16816.F32 R16, R36, R42, R16 ;  /* 0x0000002a2410723c */ /* 0x000fe20000001810 */
[----:B------:R-:W3:Y:S03]  /*62d0*/  LDSM.16.M88.4 R36, [R154+0x6000] ;  /* 0x006000009a24783b */ /* 0x000ee60000000200 */
[C---:B------:R-:W-:Y:S04]  /*62e0*/  LEA R42, P0, R64.reuse, R48, 0x5 ;  /* 0x00000030402a7211 */ /* 0x040fe800078028ff */
[-C--:B--2---:R-:W-:Y:S05]  /*62f0*/  HMMA.16816.F32 R4, R32, R44.reuse, R4 ;  /* 0x0000002c2004723c */ /* 0x084fea0000001804 */
[C---:B------:R-:W-:Y:S02]  /*6300*/  LEA.HI.X.SX32 R43, R64.reuse, R49, 0x5, P0 ;  /* 0x00000031402b7211 */ /* 0x040fe400000f2eff */
[C---:B------:R-:W-:Y:S01]  /*6310*/  LEA R40, P0, R64.reuse, R42, 0x5 ;  /* 0x0000002a40287211 */ /* 0x040fe200078028ff */
[C---:B------:R-:W-:Y:S04]  /*6320*/  HMMA.16816.F32 R8, R24.reuse, R44, R8 ;  /* 0x0000002c1808723c */ /* 0x040fe80000001808 */
[----:B------:R-:W-:Y:S04]  /*6330*/  LEA.HI.X.SX32 R41, R64, R43, 0x5, P0 ;  /* 0x0000002b40297211 */ /* 0x000fe800000f2eff */
[-C--:B------:R-:W-:Y:S03]  /*6340*/  HMMA.16816.F32 R12, R24, R46.reuse, R12 ;  /* 0x0000002e180c723c */ /* 0x080fe6000000180c */
[----:B------:R-:W-:Y:S05]  /*6350*/  @P3 IMAD.WIDE.U32 R24, R248, 0x4, R212 ;  /* 0x00000004f8183825 */ /* 0x000fea00078e00d4 */
[----:B------:R-:W-:Y:S01]  /*6360*/  HMMA.16816.F32 R16, R32, R46, R16 ;  /* 0x0000002e2010723c */ /* 0x000fe20000001810 */
[----:B------:R-:W5:Y:S03]  /*6370*/  @P3 LDG.E R240, desc[UR20][R24.64+-0x200] ;  /* 0xfffe001418f03981 */ /* 0x000f66000c1e1900 */
[C---:B------:R-:W-:Y:S01]  /*6380*/  LEA R32, P0, R64.reuse, R40, 0x5 ;  /* 0x0000002840207211 */ /* 0x040fe200078028ff */
[----:B------:R-:W5:Y:S03]  /*6390*/  @P3 LDG.E R239, desc[UR20][R24.64+-0x1e0] ;  /* 0xfffe201418ef3981 */ /* 0x000f66000c1e1900 */
[-C--:B-1----:R-:W-:Y:S01]  /*63a0*/  HMMA.16816.F32 R4, R20, R28.reuse, R4 ;  /* 0x0000001c1404723c */ /* 0x082fe20000001804 */
[----:B------:R-:W5:Y:S04]  /*63b0*/  @P3 LDG.E R238, desc[UR20][R24.64+-0x100] ;  /* 0xffff001418ee3981 */ /* 0x000f68000c1e1900 */
[----:B------:R1:W5:Y:S01]  /*63c0*/  @P3 LDG.E R237, desc[UR20][R24.64+-0xe0] ;  /* 0xffff201418ed3981 */ /* 0x000362000c1e1900 */
[C---:B------:R-:W-:Y:S02]  /*63d0*/  LEA.HI.X.SX32 R33, R64.reuse, R41, 0x5, P0 ;  /* 0x0000002940217211 */ /* 0x040fe400000f2eff */
[C---:B---3--:R-:W-:Y:S04]  /*63e0*/  HMMA.16816.F32 R8, R36.reuse, R28, R8 ;  /* 0x0000001c2408723c */ /* 0x048fe80000001808 */
[C---:B------:R-:W-:Y:S04]  /*63f0*/  LEA R28, P0, R64.reuse, R32, 0x5 ;  /* 0x00000020401c7211 */ /* 0x040fe800078028ff */
[-C--:B------:R-:W-:Y:S01]  /*6400*/  HMMA.16816.F32 R12, R36, R30.reuse, R12 ;  /* 0x0000001e240c723c */ /* 0x080fe2000000180c */
[----:B------:R-:W-:Y:S02]  /*6410*/  LDSM.16.MT88.4 R36, [R0+UR5+0xd000] ;  /* 0x00d000050024783b */ /* 0x000fe40008004200 */
[C---:B------:R-:W-:Y:S02]  /*6420*/  LEA.HI.X.SX32 R29, R64.reuse, R33, 0x5, P0 ;  /* 0x00000021401d7211 */ /* 0x040fe400000f2eff */
[----:B------:R2:W-:Y:S01]  /*6430*/  REDG.E.ADD.F32.FTZ.RN.STRONG.GPU desc[UR20][R204.64], R4 ;  /* 0x00000004cc0079a6 */ /* 0x0005e2000c12f314 */
[C---:B------:R-:W-:Y:S02]  /*6440*/  LEA R26, P0, R64.reuse, R28, 0x5 ;  /* 0x0000001c401a7211 */ /* 0x040fe400078028ff */
[----:B------:R-:W-:Y:S01]  /*6450*/  HMMA.16816.F32 R16, R20, R30, R16 ;  /* 0x0000001e1410723c */ /* 0x000fe20000001810 */
[----:B------:R3:W-:Y:S03]  /*6460*/  REDG.E.ADD.F32.FTZ.RN.STRONG.GPU desc[UR20][R62.64], R5 ;  /* 0x000000053e0079a6 */ /* 0x0007e6000c12f314 */
[C---:B------:R-:W-:Y:S01]  /*6470*/  LEA.HI.X.SX32 R27, R64.reuse, R29, 0x5, P0 ;  /* 0x0000001d401b7211 */ /* 0x040fe200000f2eff */
[----:B------:R4:W-:Y:S04]  /*6480*/  REDG.E.ADD.F32.FTZ.RN.STRONG.GPU desc[UR20][R60.64], R6 ;  /* 0x000000063c0079a6 */ /* 0x0009e8000c12f314 */
[----:B------:R1:W-:Y:S04]  /*6490*/  REDG.E.ADD.F32.FTZ.RN.STRONG.GPU desc[UR20][R58.64], R7 ;  /* 0x000000073a0079a6 */ /* 0x0003e8000c12f314 */
[----:B------:R-:W-:Y:S04]  /*64a0*/  REDG.E.ADD.F32.FTZ.RN.STRONG.GPU desc[UR20][R56.64], R8 ;  /* 0x00000008380079a6 */ /* 0x000fe8000c12f314 */
[----:B------:R-:W-:Y:S04]  /*64b0*/  REDG.E.ADD.F32.FTZ.RN.STRONG.GPU desc[UR20][R54.64], R9 ;  /* 0x00000009360079a6 */ /* 0x000fe8000c12f314 */
[----:B------:R-:W-:Y:S01]  /*64c0*/  REDG.E.ADD.F32.FTZ.RN.STRONG.GPU desc[UR20][R52.64], R10 ;  /* 0x0000000a340079a6 */ /* 0x000fe2000c12f314 */
[C---:B--2---:R-:W-:Y:S03]  /*64d0*/  LEA R4, P0, R64.reuse, R26, 0x5 ;  /* 0x0000001a40047211 */ /* 0x044fe600078028ff */
[----:B------:R-:W-:Y:S01]  /*64e0*/  REDG.E.ADD.F32.FTZ.RN.STRONG.GPU desc[UR20][R50.64], R11 ;  /* 0x0000000b320079a6 */ /* 0x000fe2000c12f314 */
[C---:B---3--:R-:W-:Y:S03]  /*64f0*/  LEA.HI.X.SX32 R5, R64.reuse, R27, 0x5, P0 ;  /* 0x0000001b40057211 */ /* 0x048fe600000f2eff */
[----:B------:R-:W-:Y:S01]  /*6500*/  REDG.E.ADD.F32.FTZ.RN.STRONG.GPU desc[UR20][R48.64], R16 ;  /* 0x00000010300079a6 */ /* 0x000fe2000c12f314 */
[C---:B----4-:R-:W-:Y:S03]  /*6510*/  LEA R6, P0, R64.reuse, R4, 0x5 ;  /* 0x0000000440067211 */ /* 0x050fe600078028ff */
[----:B------:R-:W-:Y:S01]  /*6520*/  REDG.E.ADD.F32.FTZ.RN.STRONG.GPU desc[UR20][R42.64], R17 ;  /* 0x000000112a0079a6 */ /* 0x000fe2000c12f314 */
[----:B-1----:R-:W-:Y:S03]  /*6530*/  LEA.HI.X.SX32 R7, R64, R5, 0x5, P0 ;  /* 0x0000000540077211 */ /* 0x002fe600000f2eff */
[----:B------:R-:W-:Y:S01]  /*6540*/  REDG.E.ADD.F32.FTZ.RN.STRONG.GPU desc[UR20][R40.64], R18 ;  /* 0x00000012280079a6 */ /* 0x000fe2000c12f314 */
[----:B------:R-:W-:Y:S01]  /*6550*/  ISETP.NE.U32.AND P0, PT, R2, 0x1, PT ;  /* 0x000000010200780c */ /* 0x000fe20003f05070 */
[C---:B------:R-:W-:Y:S02]  /*6560*/  VIADD R2, R148.reuse, 0xffffe000 ;  /* 0xffffe00094027836 */ /* 0x040fe40000000000 */
[----:B------:R-:W-:Y:S04]  /*6570*/  REDG.E.ADD.F32.FTZ.RN.STRONG.GPU desc[UR20][R32.64], R19 ;  /* 0x00000013200079a6 */ /* 0x000fe8000c12f314 */
[----:B------:R-:W-:Y:S04]  /*6580*/  REDG.E.ADD.F32.FTZ.RN.STRONG.GPU desc[UR20][R28.64], R12 ;  /* 0x0000000c1c0079a6 */ /* 0x000fe8000c12f314 */
[----:B------:R-:W-:Y:S02]  /*6590*/  REDG.E.ADD.F32.FTZ.RN.STRONG.GPU desc[UR20][R26.64], R13 ;  /* 0x0000000d1a0079a6 */ /* 0x000fe4000c12f314 */
[----:B------:R-:W-:Y:S02]  /*65a0*/  @P0 VIADD R2, R148, 0x2000 ;  /* 0x0000200094020836 */ /* 0x000fe40000000000 */
[----:B------:R-:W-:Y:S04]  /*65b0*/  REDG.E.ADD.F32.FTZ.RN.STRONG.GPU desc[UR20][R4.64], R14 ;  /* 0x0000000e040079a6 */ /* 0x000fe8000c12f314 */
[----:B------:R-:W-:Y:S04]  /*65c0*/  REDG.E.ADD.F32.FTZ.RN.STRONG.GPU desc[UR20][R6.64], R15 ;  /* 0x0000000f060079a6 */ /* 0x000fe8000c12f314 */
[----:B------:R-:W-:Y:S04]  /*65d0*/  LDSM.16.MT88.4 R4, [R0+UR5+0x8000] ;  /* 0x008000050004783b */ /* 0x000fe80008004200 */
[----:B------:R-:W1:Y:S04]  /*65e0*/  LDSM.16.MT88.4 R8, [R148] ;  /* 0x000000009408783b */ /* 0x000e680000004200 */
[----:B------:R-:W2:Y:S04]  /*65f0*/  LDSM.16.MT88.4 R12, [R0+UR5+0xc000] ;  /* 0x00c00005000c783b */ /* 0x000ea80008004200 */
[----:B------:R-:W-:Y:S04]  /*6600*/  LDSM.16.MT88.4 R16, [R0+UR5+0x8800] ;  /* 0x008800050010783b */ /* 0x000fe80008004200 */
[----:B------:R-:W3:Y:S04]  /*6610*/  LDSM.16.MT88.4 R20, [R148+0x400] ;  /* 0x000400009414783b */ /* 0x000ee80000004200 */
[----:B------:R-:W4:Y:S04]  /*6620*/  LDSM.16.MT88.4 R24, [R0+UR5+0xc800] ;  /* 0x00c800050018783b */ /* 0x000f280008004200 */
[----:B------:R-:W-:Y:S04]  /*6630*/  LDSM.16.MT88.4 R28, [R0+UR5+0x9000] ;  /* 0x00900005001c783b */ /* 0x000fe80008004200 */
[----:B------:R-:W4:Y:S01]  /*6640*/  LDSM.16.MT88.4 R32, [R148+0x800] ;  /* 0x000800009420783b */ /* 0x000f220000004200 */
        /* <DEDUP_REMOVED lines=34> */
[----:B------:R2:W4:Y:S03]  /*6870*/  LDSM.16.MT88.4 R20, [R148+0x1c00] ;  /* 0x001c00009414783b */ /* 0x0005260000004200 */
[-C--:B---3--:R-:W-:Y:S08]  /*6880*/  HMMA.16816.F32 R84, R28, R32.reuse, R84 ;  /* 0x000000201c54723c */ /* 0x088ff00000001854 */
[C---:B------:R-:W-:Y:S08]  /*6890*/  HMMA.16816.F32 R88, R36.reuse, R32, R88 ;  /* 0x000000202458723c */ /* 0x040ff00000001858 */
[-C--:B------:R-:W-:Y:S03]  /*68a0*/  HMMA.16816.F32 R92, R36, R34.reuse, R92 ;  /* 0x00000022245c723c */ /* 0x080fe6000000185c */
[----:B--2---:R-:W-:Y:S05]  /*68b0*/  IMAD.MOV.U32 R148, RZ, RZ, R2 ;  /* 0x000000ffff947224 */ /* 0x004fea00078e0002 */
[----:B------:R-:W-:Y:S08]  /*68c0*/  HMMA.16816.F32 R96, R28, R34, R96 ;  /* 0x000000221c60723c */ /* 0x000ff00000001860 */
[-C--:B-1----:R-:W-:Y:S08]  /*68d0*/  HMMA.16816.F32 R84, R4, R8.reuse, R84 ;  /* 0x000000080454723c */ /* 0x082ff00000001854 */
[C---:B------:R-:W-:Y:S08]  /*68e0*/  HMMA.16816.F32 R88, R12.reuse, R8, R88 ;  /* 0x000000080c58723c */ /* 0x040ff00000001858 */
[-C--:B------:R-:W-:Y:S08]  /*68f0*/  HMMA.16816.F32 R92, R12, R10.reuse, R92 ;  /* 0x0000000a0c5c723c */ /* 0x080ff0000000185c */
[----:B------:R-:W-:Y:S04]  /*6900*/  HMMA.16816.F32 R96, R4, R10, R96 ;  /* 0x0000000a0460723c */ /* 0x000fe80000001860 */
[----:B------:R-:W-:Y:S04]  /*6910*/  @P3 IADD3 R5, P5, PT, R212, -0x200, RZ ;  /* 0xfffffe00d4053810 */ /* 0x000fe80007fbe0ff */
[-C--:B----4-:R-:W-:Y:S05]  /*6920*/  HMMA.16816.F32 R84, R16, R20.reuse, R84 ;  /* 0x000000141054723c */ /* 0x090fea0000001854 */
[----:B------:R-:W-:Y:S01]  /*6930*/  @P3 IADD3.X R4, PT, PT, R213, -0x1, RZ, P5, !PT ;  /* 0xffffffffd5043810 */ /* 0x000fe20002ffe4ff */
[----:B------:R-:W-:Y:S02]  /*6940*/  @P3 IMAD.MOV.U32 R212, RZ, RZ, R5 ;  /* 0x000000ffffd43224 */ /* 0x000fe400078e0005 */
[C---:B------:R-:W-:Y:S04]  /*6950*/  HMMA.16816.F32 R88, R24.reuse, R20, R88 ;  /* 0x000000141858723c */ /* 0x040fe80000001858 */
[----:B------:R-:W-:Y:S04]  /*6960*/  @P3 IMAD.MOV.U32 R213, RZ, RZ, R4 ;  /* 0x000000ffffd53224 */ /* 0x000fe800078e0004 */
[-C--:B------:R-:W-:Y:S08]  /*6970*/  HMMA.16816.F32 R92, R24, R22.reuse, R92 ;  /* 0x00000016185c723c */ /* 0x080ff0000000185c */
[----:B------:R-:W-:Y:S01]  /*6980*/  HMMA.16816.F32 R96, R16, R22, R96 ;  /* 0x000000161060723c */ /* 0x000fe20000001860 */
[----:B------:R-:W-:Y:S08]  /*6990*/  @!UPT UIADD3 URZ, UPT, UPT, URZ, URZ, URZ ;  /* 0x000000fffffff290 */ /* 0x000ff0000fffe0ff */
[----:B------:R-:W-:Y:S11]  /*69a0*/  @P2 BRA `(.L_x_46) ;  /* 0xffffffc000ec2947 */ /* 0x000ff6000383ffff */
[----:B------:R-:W2:Y:S01]  /*69b0*/  LDL R67, [R1+0xc] ;  /* 0x00000c0001437983 */ /* 0x000ea20000100800 */
[----:B------:R-:W1:Y:S03]  /*69c0*/  LDCU UR10, c[0x0][0x500] ;  /* 0x0000a000ff0a77ac */ /* 0x000e660008000800 */
[----:B------:R3:W5:Y:S01]  /*69d0*/  LDL R66, [R1] ;  /* 0x0000000001427983 */ /* 0x0007620000100800 */
[----:B------:R-:W-:Y:S02]  /*69e0*/  F2FP.F16.F32.PACK_AB R68, R69, R68 ;  /* 0x000000444544723e */ /* 0x000fe400000000ff */
[----:B------:R-:W-:Y:S01]  /*69f0*/  F2FP.F16.F32.PACK_AB R70, R71, R70 ;  /* 0x000000464746723e */ /* 0x000fe200000000ff */
[----:B------:R-:W4:Y:S01]  /*6a00*/  S2R R17, SR_TID.X ;  /* 0x0000000000117919 */ /* 0x000f220000002100 */
[----:B------:R-:W-:Y:S02]  /*6a10*/  F2FP.F16.F32.PACK_AB R80, R81, R80 ;  /* 0x000000505150723e */ /* 0x000fe400000000ff */
[----:B------:R-:W-:Y:S01]  /*6a20*/  F2FP.F16.F32.PACK_AB R82, R83, R82 ;  /* 0x000000525352723e */ /* 0x000fe200000000ff */
[----:B------:R-:W3:Y:S01]  /*6a30*/  S2R R65, SR_TID.X ;  /* 0x0000000000417919 */ /* 0x000ee20000002100 */
[----:B------:R-:W-:-:S02]  /*6a40*/  F2FP.F16.F32.PACK_AB R72, R73, R72 ;  /* 0x000000484948723e */ /* 0x000fc400000000ff */
[----:B------:R-:W-:Y:S02]  /*6a50*/  F2FP.F16.F32.PACK_AB R74, R75, R74 ;  /* 0x0000004a4b4a723e */ /* 0x000fe400000000ff */
[----:B------:R-:W-:Y:S01]  /*6a60*/  F2FP.F16.F32.PACK_AB R76, R77, R76 ;  /* 0x0000004c4d4c723e */ /* 0x000fe200000000ff */
[----:B-1----:R-:W-:Y:S01]  /*6a70*/  FMUL.FTZ R84, R84, UR10 ;  /* 0x0000000a54547c20 */ /* 0x002fe20008410000 */
[----:B------:R-:W-:Y:S01]  /*6a80*/  FMUL.FTZ R12, R85, UR10 ;  /* 0x0000000a550c7c20 */ /* 0x000fe20008410000 */
        /* <DEDUP_REMOVED lines=13> */
[----:B------:R-:W-:-:S02]  /*6b60*/  F2FP.F16.F32.PACK_AB R12, R12, R84 ;  /* 0x000000540c0c723e */ /* 0x000fc400000000ff */
[----:B------:R-:W-:Y:S02]  /*6b70*/  F2FP.F16.F32.PACK_AB R11, R11, R86 ;  /* 0x000000560b0b723e */ /* 0x000fe400000000ff */
[----:B------:R-:W-:Y:S01]  /*6b80*/  F2FP.F16.F32.PACK_AB R8, R8, R96 ;  /* 0x000000600808723e */ /* 0x000fe200000000ff */
[C---:B----4-:R-:W-:Y:S01]  /*6b90*/  IMAD.SHL.U32 R4, R17.reuse, 0x10, RZ ;  /* 0x0000001011047824 */ /* 0x050fe200078e00ff */
[----:B------:R-:W-:Y:S01]  /*6ba0*/  SHF.R.U32.HI R13, RZ, 0x4, R17 ;  /* 0x00000004ff0d7819 */ /* 0x000fe20000011611 */
[----:B------:R-:W-:Y:S01]  /*6bb0*/  IMAD.SHL.U32 R2, R17, 0x2, RZ ;  /* 0x0000000211027824 */ /* 0x000fe200078e00ff */
[----:B------:R-:W-:Y:S02]  /*6bc0*/  F2FP.F16.F32.PACK_AB R7, R7, R98 ;  /* 0x000000620707723e */ /* 0x000fe400000000ff */
[----:B------:R-:W-:Y:S02]  /*6bd0*/  LOP3.LUT R4, R4, 0x600, RZ, 0xc0, !PT ;  /* 0x0000060004047812 */ /* 0x000fe400078ec0ff */
[----:B------:R-:W-:-:S02]  /*6be0*/  LOP3.LUT R13, R13, 0x8, RZ, 0xc0, !PT ;  /* 0x000000080d0d7812 */ /* 0x000fc400078ec0ff */
[----:B------:R-:W-:Y:S01]  /*6bf0*/  LOP3.LUT R4, R4, 0x6, R2, 0xf8, !PT ;  /* 0x0000000604047812 */ /* 0x000fe200078ef802 */
[----:B------:R-:W-:Y:S01]  /*6c00*/  IMAD.SHL.U32 R2, R17, 0x8, RZ ;  /* 0x0000000811027824 */ /* 0x000fe200078e00ff */
[----:B------:R-:W-:Y:S02]  /*6c10*/  F2FP.F16.F32.PACK_AB R10, R10, R88 ;  /* 0x000000580a0a723e */ /* 0x000fe400000000ff */
[----:B------:R-:W-:Y:S02]  /*6c20*/  F2FP.F16.F32.PACK_AB R9, R9, R90 ;  /* 0x0000005a0909723e */ /* 0x000fe400000000ff */
[----:B------:R-:W-:Y:S02]  /*6c30*/  LOP3.LUT R5, R2, 0xc0, RZ, 0xc0, !PT ;  /* 0x000000c002057812 */ /* 0x000fe400078ec0ff */
[----:B------:R-:W-:Y:S02]  /*6c40*/  LOP3.LUT R4, R4, 0x20, R2, 0xf8, !PT ;  /* 0x0000002004047812 */ /* 0x000fe400078ef802 */
[----:B------:R-:W-:Y:S01]  /*6c50*/  LOP3.LUT R2, R5, 0x18, R17, 0xf8, !PT ;  /* 0x0000001805027812 */ /* 0x000fe200078ef811 */
[----:B------:R-:W-:Y:S01]  /*6c60*/  FMUL.FTZ R5, R95, UR10 ;  /* 0x0000000a5f057c20 */ /* 0x000fe20008410000 */
[----:B------:R-:W-:-:S02]  /*6c70*/  F2FP.F16.F32.PACK_AB R6, R6, R92 ;  /* 0x0000005c0606723e */ /* 0x000fc400000000ff */
[----:B------:R-:W-:Y:S01]  /*6c80*/  LOP3.LUT R2, R4, R2, R13, 0xf6, !PT ;  /* 0x0000000204027212 */ /* 0x000fe200078ef60d */
[----:B---3--:R-:W-:Y:S01]  /*6c90*/  IMAD.SHL.U32 R13, R65, 0x4, RZ ;  /* 0x00000004410d7824 */ /* 0x008fe200078e00ff */
[----:B------:R-:W-:Y:S02]  /*6ca0*/  F2FP.F16.F32.PACK_AB R5, R5, R94 ;  /* 0x0000005e0505723e */ /* 0x000fe400000000ff */
[----:B------:R-:W-:Y:S01]  /*6cb0*/  LEA R2, R2, UR22, 0x1 ;  /* 0x0000001602027c11 */ /* 0x000fe2000f8e08ff */
[----:B------:R-:W-:Y:S01]  /*6cc0*/  BAR.SYNC.DEFER_BLOCKING 0x0 ;  /* 0x0000000000007b1d */ /* 0x000fe20000010000 */
[----:B------:R-:W-:Y:S02]  /*6cd0*/  LOP3.LUT R13, R13, 0x40, RZ, 0xc0, !PT ;  /* 0x000000400d0d7812 */ /* 0x000fe400078ec0ff */
[----:B------:R-:W-:Y:S01]  /*6ce0*/  F2FP.F16.F32.PACK_AB R78, R79, R78 ;  /* 0x0000004e4f4e723e */ /* 0x000fe200000000ff */
[----:B------:R-:W-:-:S04]  /*6cf0*/  VIADD R4, R2, 0x6000 ;  /* 0x0000600002047836 */ /* 0x000fc80000000000 */
[----:B------:R-:W-:Y:S01]  /*6d00*/  IMAD.IADD R4, R4, 0x1, -R13 ;  /* 0x0000000104047824 */ /* 0x000fe200078e0a0d */
[----:B------:R1:W-:Y:S04]  /*6d10*/  STS [R2+0x6000], R12 ;  /* 0x0060000c02007388 */ /* 0x0003e80000000800 */
        /* <DEDUP_REMOVED lines=14> */
[----:B------:R1:W-:Y:S01]  /*6e00*/  STS [R4+0x3220], R78 ;  /* 0x0032204e04007388 */ /* 0x0003e20000000800 */
[----:B--2---:R-:W-:-:S13]  /*6e10*/  ISETP.NE.AND P0, PT, R67, -0x1, PT ;  /* 0xffffffff4300780c */ /* 0x004fda0003f05270 */
[----:B-1----:R-:W-:Y:S05]  /*6e20*/  @P0 BRA `(.L_x_47) ;  /* 0x00000000002c0947 */ /* 0x002fea0003800000 */
[----:B------:R-:W1:Y:S01]  /*6e30*/  LDCU.64 UR14, c[0x0][0x5c0] ;  /* 0x0000b800ff0e77ac */ /* 0x000e620008000a00 */
[----:B------:R-:W2:Y:S01]  /*6e40*/  LDC.64 R6, c[0x0][0x5a8] ;  /* 0x00016a00ff067b82 */ /* 0x000ea20000000a00 */
[----:B-----5:R-:W-:-:S05]  /*6e50*/  SHF.R.S32.HI R2, RZ, 0x1f, R66 ;  /* 0x0000001fff027819 */ /* 0x020fca0000011442 */
        /* <DEDUP_REMOVED lines=8> */
.L_x_47:
[----:B------:R-:W1:Y:S01]  /*6ee0*/  LDCU.64 UR14, c[0x0][0x5c0] ;  /* 0x0000b800ff0e77ac */ /* 0x000e620008000a00 */
[----:B-----5:R-:W-:-:S05]  /*6ef0*/  IADD3 R4, PT, PT, R66, R67, RZ ;  /* 0x0000004342047210 */ /* 0x020fca0007ffe0ff */
[C---:B-1----:R-:W-:Y:S02]  /*6f00*/  IMAD R2, R4.reuse, UR15, RZ ;  /* 0x0000000f04027c24 */ /* 0x042fe4000f8e02ff */
[----:B------:R-:W-:-:S05]  /*6f10*/  IMAD.WIDE.U32 R4, R4, UR14, RZ ;  /* 0x0000000e04047c25 */ /* 0x000fca000f8e00ff */
[----:B------:R-:W-:Y:S02]  /*6f20*/  IADD3 R16, PT, PT, R5, R2, RZ ;  /* 0x0000000205107210 */ /* 0x000fe40007ffe0ff */
[----:B------:R-:W-:Y:S02]  /*6f30*/  MOV R14, R4 ;  /* 0x00000004000e7202 */ /* 0x000fe40000000f00 */
.L_x_48:
[----:B------:R-:W-:Y:S05]  /*6f40*/  @P0 BRA `(.L_x_49) ;  /* 0x00000000002c0947 */ /* 0x000fea0003800000 */
[----:B------:R-:W1:Y:S01]  /*6f50*/  LDCU.64 UR12, c[0x0][0x5c8] ;  /* 0x0000b900ff0c77ac */ /* 0x000e620008000a00 */
[----:B------:R-:W2:Y:S01]  /*6f60*/  LDC.64 R6, c[0x0][0x5b0] ;  /* 0x00016c00ff067b82 */ /* 0x000ea20000000a00 */
[----:B------:R-:W-:-:S05]  /*6f70*/  SHF.R.S32.HI R2, RZ, 0x1f, R66 ;  /* 0x0000001fff027819 */ /* 0x000fca0000011442 */
        /* <DEDUP_REMOVED lines=8> */
.L_x_49:
[----:B------:R-:W1:Y:S01]  /*7000*/  LDCU.64 UR12, c[0x0][0x5c8] ;  /* 0x0000b900ff0c77ac */ /* 0x000e620008000a00 */
[----:B------:R-:W-:-:S05]  /*7010*/  IADD3 R4, PT, PT, R66, R67, RZ ;  /* 0x0000004342047210 */ /* 0x000fca0007ffe0ff */
[C---:B-1----:R-:W-:Y:S02]  /*7020*/  IMAD R2, R4.reuse, UR13, RZ ;  /* 0x0000000d04027c24 */ /* 0x042fe4000f8e02ff */
[----:B------:R-:W-:-:S05]  /*7030*/  IMAD.WIDE.U32 R4, R4, UR12, RZ ;  /* 0x0000000c04047c25 */ /* 0x000fca000f8e00ff */
[----:B------:R-:W-:Y:S02]  /*7040*/  IADD3 R7, PT, PT, R5, R2, RZ ;  /* 0x0000000205077210 */ /* 0x000fe40007ffe0ff */
[----:B------:R-:W-:-:S07]  /*7050*/  MOV R2, R4 ;  /* 0x0000000400027202 */ /* 0x000fce0000000f00 */
.L_x_50:
[----:B------:R-:W-:Y:S01]  /*7060*/  BAR.SYNC.DEFER_BLOCKING 0x0 ;  /* 0x0000000000007b1d */ /* 0x000fe20000010000 */
[C---:B------:R-:W-:Y:S01]  /*7070*/  IMAD.SHL.U32 R4, R252.reuse, 0x80, RZ ;  /* 0x00000080fc047824 */ /* 0x040fe200078e00ff */
[----:B------:R-:W-:Y:S01]  /*7080*/  SHF.R.U32.HI R17, RZ, 0x2, R17 ;  /* 0x00000002ff117819 */ /* 0x000fe20000011611 */
[----:B------:R-:W-:Y:S02]  /*7090*/  IMAD.SHL.U32 R11, R252, 0x80, RZ ;  /* 0x00000080fc0b7824 */ /* 0x000fe400078e00ff */
[----:B------:R-:W-:Y:S01]  /*70a0*/  IMAD.MOV.U32 R5, RZ, RZ, RZ ;  /* 0x000000ffff057224 */ /* 0x000fe200078e00ff */
[----:B------:R-:W1:Y:S02]  /*70b0*/  LDCU UR10, c[0x0][0x440] ;  /* 0x00008800ff0a77ac */ /* 0x000e640008000800 */
[----:B------:R-:W2:Y:S01]  /*70c0*/  LDC.64 R8, c[0x0][0x5e0] ;  /* 0x00017800ff087b82 */ /* 0x000ea20000000a00 */
[----:B------:R-:W3:Y:S01]  /*70d0*/  S2R R18, SR_TID.X ;  /* 0x0000000000127919 */ /* 0x000ee20000002100 */
[----:B------:R-:W-:Y:S01]  /*70e0*/  IADD3 R10, PT, PT, -R4, R202, RZ ;  /* 0x000000ca040a7210 */ /* 0x000fe20007ffe1ff */
[----:B------:R-:W-:Y:S01]  /*70f0*/  BSSY.RECONVERGENT B0, `(.L_x_51) ;  /* 0x000002b000007945 */ /* 0x000fe20003800200 */
[----:B------:R-:W-:-:S02]  /*7100*/  SHF.R.S32.HI R15, RZ, 0x1f, R11 ;  /* 0x0000001fff0f7819 */ /* 0x000fc4000001140b */
[----:B------:R-:W-:Y:S02]  /*7110*/  MOV R4, R241 ;  /* 0x000000f100047202 */ /* 0x000fe40000000f00 */
[----:B------:R-:W4:Y:S01]  /*7120*/  LDC.64 R20, c[0x0][0x5d8] ;  /* 0x00017600ff147b82 */ /* 0x000f220000000a00 */
[----:B------:R-:W-:Y:S02]  /*7130*/  IMAD R6, R15, UR12, RZ ;  /* 0x0000000c0f067c24 */ /* 0x000fe4000f8e02ff */
[----:B------:R-:W-:-:S04]  /*7140*/  IMAD.WIDE.U32 R4, R11, UR12, R4 ;  /* 0x0000000c0b047c25 */ /* 0x000fc8000f8e0004 */
[----:B------:R-:W-:Y:S01]  /*7150*/  IMAD R6, R11, UR13, R6 ;  /* 0x0000000d0b067c24 */ /* 0x000fe2000f8e0206 */
[----:B------:R-:W-:Y:S01]  /*7160*/  IADD3 R4, P0, PT, R2, R4, RZ ;  /* 0x0000000402047210 */ /* 0x000fe20007f1e0ff */
[----:B------:R2:W4:Y:S01]  /*7170*/  LDS.128 R28, [R214+0x7000] ;  /* 0x00700000d61c7984 */ /* 0x0005220000000c00 */
[----:B-1----:R-:W-:Y:S02]  /*7180*/  ISETP.GE.AND P1, PT, R241, UR10, PT ;  /* 0x0000000af1007c0c */ /* 0x002fe4000bf26270 */
[----:B------:R-:W-:Y:S01]  /*7190*/  IADD3.X R5, PT, PT, R7, R5, R6, P0, !PT ;  /* 0x0000000507057210 */ /* 0x000fe200007fe406 */
[----:B------:R1:W1:Y:S01]  /*71a0*/  LDS.128 R24, [R214+0x8000] ;  /* 0x00800000d6187984 */ /* 0x0002620000000c00 */
[----:B------:R-:W-:Y:S01]  /*71b0*/  ISETP.GE.OR P2, PT, R17, R10, P1 ;  /* 0x0000000a1100720c */ /* 0x000fe20000f46670 */
[----:B------:R-:W-:Y:S02]  /*71c0*/  IMAD.WIDE.U32 R6, R11, UR14, RZ ;  /* 0x0000000e0b067c25 */ /* 0x000fe4000f8e00ff */
[----:B------:R1:W1:Y:S02]  /*71d0*/  LDS.128 R36, [R214+0x9000] ;  /* 0x00900000d6247984 */ /* 0x0002640000000c00 */
[----:B--2---:R-:W-:-:S04]  /*71e0*/  IMAD.WIDE.U32 R12, R8, UR23, R4 ;  /* 0x00000017080c7c25 */ /* 0x004fc8000f8e0004 */
[----:B------:R-:W-:Y:S01]  /*71f0*/  IMAD R4, R15, UR14, RZ ;  /* 0x0000000e0f047c24 */ /* 0x000fe2000f8e02ff */
[----:B---3--:R-:W-:Y:S01]  /*7200*/  SHF.L.U32 R18, R18, 0x3, RZ ;  /* 0x0000000312127819 */ /* 0x008fe200000006ff */
[----:B------:R-:W-:Y:S02]  /*7210*/  IMAD R5, R9, UR23, R13 ;  /* 0x0000001709057c24 */ /* 0x000fe4000f8e020d */
[----:B------:R-:W2:Y:S01]  /*7220*/  @!P2 LDC.64 R32, c[0x0][0x568] ;  /* 0x00015a00ff20ab82 */ /* 0x000ea20000000a00 */
[----:B------:R-:W-:-:S04]  /*7230*/  LOP3.LUT R2, R6, 0x18, R18, 0xf8, !PT ;  /* 0x0000001806027812 */ /* 0x000fc800078ef812 */
[----:B------:R-:W-:Y:S01]  /*7240*/  IADD3 R6, P0, PT, R14, R2, RZ ;  /* 0x000000020e067210 */ /* 0x000fe20007f1e0ff */
[----:B------:R-:W-:Y:S01]  /*7250*/  IMAD R2, R11, UR15, R4 ;  /* 0x0000000f0b027c24 */ /* 0x000fe2000f8e0204 */
[----:B------:R-:W-:Y:S01]  /*7260*/  LEA.HI R11, R65, 0x40, RZ, 0x1e ;  /* 0x00000040410b7811 */ /* 0x000fe200078ff0ff */
[----:B------:R-:W-:-:S03]  /*7270*/  @!P2 IMAD.MOV.U32 R4, RZ, RZ, R12 ;  /* 0x000000ffff04a224 */ /* 0x000fc600078e000c */
[----:B------:R-:W-:Y:S01]  /*7280*/  IADD3.X R7, PT, PT, R16, R7, R2, P0, !PT ;  /* 0x0000000710077210 */ /* 0x000fe200007fe402 */
[----:B------:R-:W-:Y:S01]  /*7290*/  @!P2 IMAD.WIDE.U32 R8, R17, UR12, R4 ;  /* 0x0000000c1108ac25 */ /* 0x000fe2000f8e0004 */
[----:B------:R-:W-:Y:S02]  /*72a0*/  ISETP.GE.OR P1, PT, R11, R10, P1 ;  /* 0x0000000a0b00720c */ /* 0x000fe40000f26670 */
[----:B------:R-:W-:Y:S01]  /*72b0*/  IADD3 R2, P0, PT, R17, 0x40, RZ ;  /* 0x0000004011027810 */ /* 0x000fe20007f1e0ff */
[----:B----4-:R-:W-:-:S04]  /*72c0*/  IMAD.WIDE.U32 R6, R20, UR23, R6 ;  /* 0x0000001714067c25 */ /* 0x010fc8000f8e0006 */
[----:B------:R-:W-:Y:S02]  /*72d0*/  @!P2 IMAD R19, R17, UR13, R9 ;  /* 0x0000000d1113ac24 */ /* 0x000fe4000f8e0209 */
[----:B------:R-:W-:Y:S01]  /*72e0*/  IMAD R18, R21, UR23, R7 ;  /* 0x0000001715127c24 */ /* 0x000fe2000f8e0207 */
[----:B--2---:R-:W-:Y:S01]  /*72f0*/  @!P2 LEA R16, P3, R8, R32, 0x1 ;  /* 0x000000200810a211 */ /* 0x004fe200078608ff */
[----:B-1----:R-:W-:-:S12]  /*7300*/  @P2 BRA `(.L_x_52) ;  /* 0x0000000000242947 */ /* 0x002fd80003800000 */
[----:B------:R-:W1:Y:S01]  /*7310*/  LDS.128 R20, [R214+0x6000] ;  /* 0x00600000d6147984 */ /* 0x000e620000000c00 */
[----:B------:R-:W2:Y:S01]  /*7320*/  LDCU.64 UR10, c[0x0][0x560] ;  /* 0x0000ac00ff0a77ac */ /* 0x000ea20008000a00 */
[----:B------:R-:W-:Y:S02]  /*7330*/  MOV R10, R6 ;  /* 0x00000006000a7202 */ /* 0x000fe40000000f00 */
[----:B------:R-:W-:-:S03]  /*7340*/  MOV R11, R18 ;  /* 0x00000012000b7202 */ /* 0x000fc60000000f00 */
[----:B------:R-:W-:-:S04]  /*7350*/  IMAD.WIDE.U32 R10, R17, UR14, R10 ;  /* 0x0000000e110a7c25 */ /* 0x000fc8000f8e000a */
[----:B------:R-:W-:Y:S01]  /*7360*/  IMAD R11, R17, UR15, R11 ;  /* 0x0000000f110b7c24 */ /* 0x000fe2000f8e020b */
[----:B--2---:R-:W-:-:S04]  /*7370*/  LEA R14, P4, R10, UR10, 0x1 ;  /* 0x0000000a0a0e7c11 */ /* 0x004fc8000f8808ff */
[----:B------:R-:W-:-:S05]  /*7380*/  LEA.HI.X R15, R10, UR11, R11, 0x1, P4 ;  /* 0x0000000b0a0f7c11 */ /* 0x000fca000a0f0c0b */
[----:B-1----:R1:W-:Y:S04]  /*7390*/  STG.E.128 desc[UR20][R14.64], R20 ;  /* 0x000000140e007986 */ /* 0x0023e8000c101d14 */
.L_x_52:
[----:B------:R-:W-:Y:S05]  /*73a0*/  BSYNC.RECONVERGENT B0 ;  /* 0x0000000000007941 */ /* 0x000fea0003800200 */
.L_x_51:
[----:B------:R-:W-:Y:S01]  /*73b0*/  BSSY.RECONVERGENT B0, `(.L_x_53) ;  /* 0x000000d000007945 */ /* 0x000fe20003800200 */
[----:B------:R-:W-:Y:S02]  /*73c0*/  @!P2 LEA.HI.X R17, R8, R33, R19, 0x1, P3 ;  /* 0x000000210811a211 */ /* 0x000fe400018f0c13 */
[----:B------:R-:W-:Y:S01]  /*73d0*/  IADD3.X R10, PT, PT, RZ, RZ, RZ, P0, !PT ;  /* 0x000000ffff0a7210 */ /* 0x000fe200007fe4ff */
[----:B------:R-:W-:Y:S06]  /*73e0*/  @P1 BRA `(.L_x_54) ;  /* 0x0000000000241947 */ /* 0x000fec0003800000 */
[----:B------:R-:W2:Y:S01]  /*73f0*/  LDCU.64 UR10, c[0x0][0x560] ;  /* 0x0000ac00ff0a77ac */ /* 0x000ea20008000a00 */
[----:B------:R-:W-:Y:S01]  /*7400*/  MOV R7, R18 ;  /* 0x0000001200077202 */ /* 0x000fe20000000f00 */
[----:B------:R-:W-:Y:S02]  /*7410*/  IMAD R11, R10, UR14, RZ ;  /* 0x0000000e0a0b7c24 */ /* 0x000fe4000f8e02ff */
[----:B------:R-:W-:-:S04]  /*7420*/  IMAD.WIDE.U32 R8, R2, UR14, R6 ;  /* 0x0000000e02087c25 */ /* 0x000fc8000f8e0006 */
[----:B------:R-:W-:-:S05]  /*7430*/  IMAD R6, R2, UR15, R11 ;  /* 0x0000000f02067c24 */ /* 0x000fca000f8e020b */
[----:B------:R-:W-:Y:S02]  /*7440*/  IADD3 R7, PT, PT, R6, R9, RZ ;  /* 0x0000000906077210 */ /* 0x000fe40007ffe0ff */
[----:B--2---:R-:W-:-:S04]  /*7450*/  LEA R6, P0, R8, UR10, 0x1 ;  /* 0x0000000a08067c11 */ /* 0x004fc8000f8008ff */
[----:B------:R-:W-:-:S05]  /*7460*/  LEA.HI.X R7, R8, UR11, R7, 0x1, P0 ;  /* 0x0000000b08077c11 */ /* 0x000fca00080f0c07 */
[----:B------:R2:W-:Y:S04]  /*7470*/  STG.E.128 desc[UR20][R6.64], R28 ;  /* 0x0000001c06007986 */ /* 0x0005e8000c101d14 */
.L_x_54:
[----:B------:R-:W-:Y:S05]  /*7480*/  BSYNC.RECONVERGENT B0 ;  /* 0x0000000000007941 */ /* 0x000fea0003800200 */
.L_x_53:
[----:B------:R3:W-:Y:S01]  /*7490*/  @!P2 STG.E.128 desc[UR20][R16.64], R24 ;  /* 0x000000181000a986 */ /* 0x0007e2000c101d14 */
[----:B------:R-:W-:Y:S05]  /*74a0*/  @P1 BRA `(.L_x_19) ;  /* 0x0000000000281947 */ /* 0x000fea0003800000 */
[----:B------:R-:W4:Y:S01]  /*74b0*/  LDCU.64 UR10, c[0x0][0x568] ;  /* 0x0000ad00ff0a77ac */ /* 0x000f220008000a00 */
[----:B--2---:R-:W-:Y:S01]  /*74c0*/  MOV R6, R12 ;  /* 0x0000000c00067202 */ /* 0x004fe20000000f00 */
[----:B------:R-:W-:Y:S01]  /*74d0*/  IMAD R4, R10, UR12, RZ ;  /* 0x0000000c0a047c24 */ /* 0x000fe2000f8e02ff */
[----:B------:R-:W-:-:S03]  /*74e0*/  MOV R7, R5 ;  /* 0x0000000500077202 */ /* 0x000fc60000000f00 */
[----:B------:R-:W-:-:S04]  /*74f0*/  IMAD.WIDE.U32 R6, R2, UR12, R6 ;  /* 0x0000000c02067c25 */ /* 0x000fc8000f8e0006 */
[----:B------:R-:W-:-:S05]  /*7500*/  IMAD R2, R2, UR13, R4 ;  /* 0x0000000d02027c24 */ /* 0x000fca000f8e0204 */
[----:B------:R-:W-:Y:S02]  /*7510*/  IADD3 R2, PT, PT, R2, R7, RZ ;  /* 0x0000000702027210 */ /* 0x000fe40007ffe0ff */
[----:B----4-:R-:W-:-:S04]  /*7520*/  LEA R4, P0, R6, UR10, 0x1 ;  /* 0x0000000a06047c11 */ /* 0x010fc8000f8008ff */
[----:B------:R-:W-:-:S05]  /*7530*/  LEA.HI.X R5, R6, UR11, R2, 0x1, P0 ;  /* 0x0000000b06057c11 */ /* 0x000fca00080f0c02 */
[----:B------:R4:W-:Y:S04]  /*7540*/  STG.E.128 desc[UR20][R4.64], R36 ;  /* 0x0000002404007986 */ /* 0x0009e8000c101d14 */
.L_x_19:
[----:B------:R-:W-:Y:S05]  /*7550*/  BSYNC.RECONVERGENT B1 ;  /* 0x0000000000017941 */ /* 0x000fea0003800200 */
.L_x_1:
[----:B------:R-:W5:Y:S01]  /*7560*/  LDCU UR11, c[0x0][0x438] ;  /* 0x00008700ff0b77ac */ /* 0x000f620008000800 */
[----:B------:R-:W1:Y:S08]  /*7570*/  LDC R2, c[0x0][0x370] ;  /* 0x0000dc00ff027b82 */ /* 0x000e700000000800 */
[----:B--2---:R-:W2:Y:S01]  /*7580*/  LDC R10, c[0x0][0x438] ;  /* 0x00010e00ff0a7b82 */ /* 0x004ea20000000800 */
[----:B-----5:R-:W-:-:S04]  /*7590*/  UIADD3 UR11, UPT, UPT, UR11, 0x7f, URZ ;  /* 0x0000007f0b0b7890 */ /* 0x020fc8000fffe0ff */
[----:B------:R-:W-:Y:S01]  /*75a0*/  USHF.R.S32.HI UR10, URZ, 0x1f, UR11 ;  /* 0x0000001fff0a7899 */ /* 0x000fe2000801140b */
[----:B-1----:R-:W-:-:S03]  /*75b0*/  IADD3 R252, PT, PT, R2, R252, RZ ;  /* 0x000000fc02fc7210 */ /* 0x002fc60007ffe0ff */
[----:B------:R-:W-:-:S04]  /*75c0*/  ULEA.HI UR10, UR10, UR11, URZ, 0x7 ;  /* 0x0000000b0a0a7291 */ /* 0x000fc8000f8f38ff */
[----:B------:R-:W-:-:S06]  /*75d0*/  USHF.R.S32.HI UR10, URZ, 0x7, UR10 ;  /* 0x00000007ff0a7899 */ /* 0x000fcc000801140a */
[----:B------:R-:W-:-:S13]  /*75e0*/  ISETP.GE.AND P0, PT, R252, UR10, PT ;  /* 0x0000000afc007c0c */ /* 0x000fda000bf06270 */
[----:B--2---:R-:W-:Y:S05]  /*75f0*/  @!P0 BRA `(.L_x_55) ;  /* 0xffffff9000008947 */ /* 0x004fea000383ffff */
[----:B------:R-:W-:Y:S05]  /*7600*/  EXIT ;  /* 0x000000000000794d */ /* 0x000fea0003800000 */
.L_x_56:
[----:B------:R-:W-:-:S00]  /*7610*/  BRA `(.L_x_56) ;  /* 0xfffffffc00fc7947 */ /* 0x000fc0000383ffff */
[----:B------:R-:W-:-:S00]  /*7620*/  NOP ;  /* 0x0000000000007918 */ /* 0x000fc00000000000 */
        /* <DEDUP_REMOVED lines=13> */
.L_x_812:


//--------------------- .text._ZN5flash44flash_bwd_dq_dk_dv_loop_seqk_parallel_kernelI23Flash_bwd_kernel_traitsILi32ELi128ELi128ELi8ELi4ELi4ELi4ELb1ELb0EN7cutlass6half_tE19Flash_kernel_traitsILi32ELi128ELi128ELi8ES3_EELb0ELb1ELb0ELb0ELb1ELb1ELb0EEEvNS_16Flash_bwd_paramsE --------------------------
	.section	.text._ZN5flash44flash_bwd_dq_dk_dv_loop_seqk_parallel_kernelI23Flash_bwd_kernel_traitsILi32ELi128ELi128ELi8ELi4ELi4ELi4ELb1ELb0EN7cutlass6half_tE19Flash_kernel_traitsILi32ELi128ELi128ELi8ES3_EELb0ELb1ELb0ELb0ELb1ELb1ELb0EEEvNS_16Flash_bwd_paramsE,"ax",@progbits
	.align	128
        .global         _ZN5flash44flash_bwd_dq_dk_dv_loop_seqk_parallel_kernelI23Flash_bwd_kernel_traitsILi32ELi128ELi128ELi8ELi4ELi4ELi4ELb1ELb0EN7cutlass6half_tE19Flash_kernel_traitsILi32ELi128ELi128ELi8ES3_EELb0ELb1ELb0ELb0ELb1ELb1ELb0EEEvNS_16Flash_bwd_paramsE
        .type           _ZN5flash44flash_bwd_dq_dk_dv_loop_seqk_parallel_kernelI23Flash_bwd_kernel_traitsILi32ELi128ELi128ELi8ELi4ELi4ELi4ELb1ELb0EN7cutlass6half_tE19Flash_kernel_traitsILi32ELi128ELi128ELi8ES3_EELb0ELb1ELb0ELb0ELb1ELb1ELb0EEEvNS_16Flash_bwd_paramsE,@function
        .size           _ZN5flash44flash_bwd_dq_dk_dv_loop_seqk_parallel_kernelI23Flash_bwd_kernel_traitsILi32ELi128ELi128ELi8ELi4ELi4ELi4ELb1ELb0EN7cutlass6half_tE19Flash_kernel_traitsILi32ELi128ELi128ELi8ES3_EELb0ELb1ELb0ELb0ELb1ELb1ELb0EEEvNS_16Flash_bwd_paramsE,(.L_x_813 - _ZN5flash44flash_bwd_dq_dk_dv_loop_seqk_parallel_kernelI23Flash_bwd_kernel_traitsILi32ELi128ELi128ELi8ELi4ELi4ELi4ELb1ELb0EN7cutlass6half_tE19Flash_kernel_traitsILi32ELi128ELi128ELi8ES3_EELb0ELb1ELb0ELb0ELb1ELb1ELb0EEEvNS_16Flash_bwd_paramsE)
        .other          _ZN5flash44flash_bwd_dq_dk_dv_loop_seqk_parallel_kernelI23Flash_bwd_kernel_traitsILi32ELi128ELi128ELi8ELi4ELi4ELi4ELb1ELb0EN7cutlass6half_tE19Flash_kernel_traitsILi32ELi128ELi128ELi8ES3_EELb0ELb1ELb0ELb0ELb1ELb1ELb0EEEvNS_16Flash_bwd_paramsE,@"STO_CUDA_ENTRY STV_DEFAULT"
_ZN5flash44flash_bwd_dq_dk_dv_loop_seqk_parallel_kernelI23Flash_bwd_kernel_traitsILi32ELi128ELi128ELi8ELi4ELi4ELi4ELb1ELb0EN7cutlass6half_tE19Flash_kernel_traitsILi32ELi128ELi128ELi8ES3_EELb0ELb1ELb0ELb0ELb1ELb1ELb0EEEvNS_16Flash_bwd_paramsE:
.text._ZN5flash44flash_bwd_dq_dk_dv_loop_seqk_parallel_kernelI23Flash_bwd_kernel_traitsILi32ELi128ELi128ELi8ELi4ELi4ELi4ELb1ELb0EN7cutlass6half_tE19Flash_kernel_traitsILi32ELi128ELi128ELi8ES3_EELb0ELb1ELb0ELb0ELb1ELb1ELb0EEEvNS_16Flash_bwd_paramsE:
[----:B------:R-:W-:Y:S08]  /*0000*/  LDC R1, c[0x0][0x37c] ;  /* 0x0000df00ff017b82 */ /* 0x000ff00000000800 */
[----:B------:R-:W1:Y:S08]  /*0010*/  LDC R3, c[0x0][0x438] ;  /* 0x00010e00ff037b82 */ /* 0x000e700000000800 */
[----:B------:R-:W2:Y:S01]  /*0020*/  S2UR UR18, SR_CTAID.X ;  /* 0x00000000001279c3 */ /* 0x000ea20000002500 */
[----:B-1----:R-:W-:-:S05]  /*0030*/  VIADD R3, R3, 0x7f ;  /* 0x0000007f03037836 */ /* 0x002fca0000000000 */
[----:B------:R-:W-:-:S04]  /*0040*/  SHF.R.S32.HI R0, RZ, 0x1f, R3 ;  /* 0x0000001fff007819 */ /* 0x000fc80000011403 */
[----:B------:R-:W-:-:S04]  /*0050*/  LEA.HI R0, R0, R3, RZ, 0x7 ;  /* 0x0000000300007211 */ /* 0x000fc800078f38ff */
[----:B------:R-:W-:-:S04]  /*0060*/  SHF.R.S32.HI R0, RZ, 0x7, R0 ;  /* 0x00000007ff007819 */ /* 0x000fc80000011400 */
[----:B--2---:R-:W-:-:S13]  /*0070*/  ISETP.LE.AND P0, PT, R0, UR18, PT ;  /* 0x0000001200007c0c */ /* 0x004fda000bf03270 */
[----:B------:R-:W-:Y:S05]  /*0080*/  @P0 EXIT ;  /* 0x000000000000094d */ /* 0x000fea0003800000 */
[----:B------:R-:W1:Y:S01]  /*0090*/  S2R R9, SR_TID.X ;  /* 0x0000000000097919 */ /* 0x000e620000002100 */
[----:B------:R-:W2:Y:S01]  /*00a0*/  S2UR UR5, SR_CgaCtaId ;  /* 0x00000000000579c3 */ /* 0x000ea20000008800 */
[----:B------:R-:W-:Y:S01]  /*00b0*/  UMOV UR4, 0x400 ;  /* 0x0000040000047882 */ /* 0x000fe20000000000 */
[----:B------:R-:W-:Y:S01]  /*00c0*/  IMAD.MOV.U32 R174, RZ, RZ, 0x20 ;  /* 0x00000020ffae7424 */ /* 0x000fe200078e00ff */
[----:B------:R-:W-:Y:S01]  /*00d0*/  UMOV UR6, 0x400 ;  /* 0x0000040000067882 */ /* 0x000fe20000000000 */
[----:B------:R-:W3:Y:S04]  /*00e0*/  LDCU.64 UR20, c[0x0][0x358] ;  /* 0x00006b00ff1477ac */ /* 0x000ee80008000a00 */
[----:B------:R-:W4:Y:S01]  /*00f0*/  S2UR UR17, SR_CTAID.Y ;  /* 0x00000000001179c3 */ /* 0x000f220000002600 */
[----:B------:R-:W-:Y:S01]  /*0100*/  UMOV UR16, 0xffffe000 ;  /* 0xffffe00000107882 */ /* 0x000fe20000000000 */
[----:B------:R-:W-:-:S06]  /*0110*/  UMOV UR24, URZ ;  /* 0x000000ff00187c82 */ /* 0x000fcc0008000000 */
[----:B------:R-:W5:Y:S01]  /*0120*/  S2UR UR19, SR_CgaCtaId ;  /* 0x00000000001379c3 */ /* 0x000f620000008800 */
[----:B--2---:R-:W-:-:S07]  /*0130*/  ULEA UR5, UR5, UR4, 0x18 ;  /* 0x0000000405057291 */ /* 0x004fce000f8ec0ff */
[----:B------:R-:W2:Y:S01]  /*0140*/  S2UR UR22, SR_CTAID.Z ;  /* 0x00000000001679c3 */ /* 0x000ea20000002700 */
[----:B------:R-:W-:Y:S02]  /*0150*/  UIADD3 UR7, UPT, UPT, UR5, 0x10000, URZ ;  /* 0x0001000005077890 */ /* 0x000fe4000fffe0ff */
[----:B------:R-:W-:Y:S01]  /*0160*/  UIADD3 UR4, UPT, UPT, UR5, 0x8000, URZ ;  /* 0x0000800005047890 */ /* 0x000fe2000fffe0ff */
[C---:B-1----:R-:W-:Y:S01]  /*0170*/  IMAD.SHL.U32 R0, R9.reuse, 0x10, RZ ;  /* 0x0000001009007824 */ /* 0x042fe200078e00ff */
[----:B------:R-:W-:Y:S01]  /*0180*/  SHF.R.U32.HI R176, RZ, 0x4, R9 ;  /* 0x00000004ffb07819 */ /* 0x000fe20000011609 */
[C---:B------:R-:W-:Y:S01]  /*0190*/  IMAD.SHL.U32 R180, R9.reuse, 0x2, RZ ;  /* 0x0000000209b47824 */ /* 0x040fe200078e00ff */
[C---:B------:R-:W-:Y:S01]  /*01a0*/  LOP3.LUT P1, R11, R9.reuse, 0x10, RZ, 0xc0, !PT ;  /* 0x00000010090b7812 */ /* 0x040fe2000782c0ff */
[C---:B------:R-:W-:Y:S01]  /*01b0*/  IMAD.SHL.U32 R173, R9.reuse, 0x40, RZ ;  /* 0x0000004009ad7824 */ /* 0x040fe200078e00ff */
[----:B------:R-:W-:Y:S01]  /*01c0*/  LOP3.LUT R5, R0, 0x1c0, RZ, 0xc0, !PT ;  /* 0x000001c000057812 */ /* 0x000fe200078ec0ff */
[----:B------:R-:W-:Y:S01]  /*01d0*/  IMAD.SHL.U32 R3, R9, 0x20, RZ ;  /* 0x0000002009037824 */ /* 0x000fe200078e00ff */
[----:B------:R-:W-:Y:S01]  /*01e0*/  LOP3.LUT R176, R176, 0x8, RZ, 0xc0, !PT ;  /* 0x00000008b0b07812 */ /* 0x000fe200078ec0ff */
[----:B----4-:R-:W-:Y:S01]  /*01f0*/  USHF.L.U32 UR23, UR17, 0x7, URZ ;  /* 0x0000000711177899 */ /* 0x010fe200080006ff */
[----:B------:R-:W-:Y:S01]  /*0200*/  LOP3.LUT R5, R5, 0x38, R180, 0xf8, !PT ;  /* 0x0000003805057812 */ /* 0x000fe200078ef8b4 */
[----:B-----5:R-:W-:Y:S01]  /*0210*/  ULEA UR19, UR19, UR6, 0x18 ;  /* 0x0000000613137291 */ /* 0x020fe2000f8ec0ff */
[----:B------:R-:W-:-:S02]  /*0220*/  LOP3.LUT R180, R180, 0xe006, R173, 0xc8, !PT ;  /* 0x0000e006b4b47812 */ /* 0x000fc400078ec8ad */
[C---:B------:R-:W-:Y:S02]  /*0230*/  LOP3.LUT R175, R3.reuse, 0x20, RZ, 0xc0, !PT ;  /* 0x0000002003af7812 */ /* 0x040fe400078ec0ff */
[----:B------:R-:W-:Y:S02]  /*0240*/  LOP3.LUT R180, R180, 0xc00, R3, 0xf8, !PT ;  /* 0x00000c00b4b47812 */ /* 0x000fe400078ef803 */
[----:B------:R-:W-:Y:S02]  /*0250*/  LOP3.LUT R7, R3, 0x120, RZ, 0xc0, !PT ;  /* 0x0000012003077812 */ /* 0x000fe400078ec0ff */
[----:B------:R-:W-:Y:S01]  /*0260*/  LOP3.LUT R180, R180, R5, RZ, 0xfc, !PT ;  /* 0x00000005b4b47212 */ /* 0x000fe200078efcff */
[----:B------:R-:W-:Y:S01]  /*0270*/  IMAD.SHL.U32 R5, R9, 0x4, RZ ;  /* 0x0000000409057824 */ /* 0x000fe200078e00ff */
[--C-:B------:R-:W-:Y:S02]  /*0280*/  LOP3.LUT R175, R175, 0x3800, R0.reuse, 0xf8, !PT ;  /* 0x00003800afaf7812 */ /* 0x100fe400078ef800 */
[----:B------:R-:W-:-:S02]  /*0290*/  LOP3.LUT R6, R7, 0x600, R0, 0xf8, !PT ;  /* 0x0000060007067812 */ /* 0x000fc400078ef800 */
[----:B------:R-:W-:Y:S02]  /*02a0*/  LOP3.LUT R5, R5, 0x18, RZ, 0xc0, !PT ;  /* 0x0000001805057812 */ /* 0x000fe400078ec0ff */
[----:B------:R-:W-:Y:S02]  /*02b0*/  SHF.R.U32.HI R7, RZ, 0x1, R9 ;  /* 0x00000001ff077819 */ /* 0x000fe40000011609 */
[----:B------:R-:W-:Y:S02]  /*02c0*/  LOP3.LUT R8, R5, 0xc0, R3, 0xf8, !PT ;  /* 0x000000c005087812 */ /* 0x000fe400078ef803 */
[----:B------:R-:W-:Y:S01]  /*02d0*/  LOP3.LUT R175, R175, 0x100, R0, 0xf8, !PT ;  /* 0x00000100afaf7812 */ /* 0x000fe200078ef800 */
[----:B------:R-:W-:Y:S01]  /*02e0*/  IMAD.SHL.U32 R0, R9, 0x8, RZ ;  /* 0x0000000809007824 */ /* 0x000fe200078e00ff */
[----:B------:R-:W-:Y:S02]  /*02f0*/  LOP3.LUT R176, R176, R11, RZ, 0xfc, !PT ;  /* 0x0000000bb0b07212 */ /* 0x000fe400078efcff */
[----:B------:R-:W-:-:S02]  /*0300*/  LOP3.LUT R177, R8, 0x8, R7, 0x78, !PT ;  /* 0x0000000808b17812 */ /* 0x000fc400078e7807 */
[----:B------:R-:W-:Y:S02]  /*0310*/  LOP3.LUT R11, R173, 0x1c0, RZ, 0xc0, !PT ;  /* 0x000001c0ad0b7812 */ /* 0x000fe400078ec0ff */
[----:B------:R-:W-:Y:S02]  /*0320*/  LOP3.LUT R176, R176, 0xc0, R3, 0xf8, !PT ;  /* 0x000000c0b0b07812 */ /* 0x000fe400078ef803 */
[----:B------:R-:W-:Y:S02]  /*0330*/  LOP3.LUT R177, R6, R177, RZ, 0xfc, !PT ;  /* 0x000000b106b17212 */ /* 0x000fe400078efcff */
[----:B------:R-:W-:Y:S02]  /*0340*/  LOP3.LUT R172, R11, 0x38, R0, 0xf8, !PT ;  /* 0x000000380bac7812 */ /* 0x000fe400078ef800 */
[----:B------:R-:W-:Y:S02]  /*0350*/  LOP3.LUT R6, R173, 0x200, RZ, 0xc0, !PT ;  /* 0x00000200ad067812 */ /* 0x000fe400078ec0ff */
[----:B------:R-:W-:-:S02]  /*0360*/  LOP3.LUT R176, R176, R5, RZ, 0x3c, !PT ;  /* 0x00000005b0b07212 */ /* 0x000fc400078e3cff */
[----:B------:R-:W-:Y:S02]  /*0370*/  SHF.R.U32.HI R179, RZ, 0x2, R9 ;  /* 0x00000002ffb37819 */ /* 0x000fe40000011609 */
[----:B------:R-:W-:Y:S02]  /*0380*/  LOP3.LUT R2, R7, 0x30, RZ, 0xc0, !PT ;  /* 0x0000003007027812 */ /* 0x000fe400078ec0ff */
[----:B------:R-:W-:Y:S02]  /*0390*/  LOP3.LUT R172, R172, 0x8, R7, 0x78, !PT ;  /* 0x00000008acac7812 */ /* 0x000fe400078e7807 */
[----:B------:R-:W-:Y:S02]  /*03a0*/  LOP3.LUT R5, R6, 0xc00, R3, 0xf8, !PT ;  /* 0x00000c0006057812 */ /* 0x000fe400078ef803 */
[----:B------:R-:W-:Y:S02]  /*03b0*/  LOP3.LUT P0, RZ, R9, 0x4, RZ, 0xc0, !PT ;  /* 0x0000000409ff7812 */ /* 0x000fe4000780c0ff */
[----:B------:R-:W-:-:S02]  /*03c0*/  LOP3.LUT R4, R0, 0xd8, RZ, 0xc0, !PT ;  /* 0x000000d800047812 */ /* 0x000fc400078ec0ff */
[C---:B------:R-:W-:Y:S02]  /*03d0*/  LOP3.LUT R179, R2.reuse, 0x7, R179, 0xf8, !PT ;  /* 0x0000000702b37812 */ /* 0x040fe400078ef8b3 */
[----:B------:R-:W-:Y:S02]  /*03e0*/  LOP3.LUT R172, R5, R172, RZ, 0xfc, !PT ;  /* 0x000000ac05ac7212 */ /* 0x000fe400078efcff */
[--C-:B------:R-:W-:Y:S02]  /*03f0*/  LOP3.LUT R2, R2, 0x8, R9.reuse, 0xf8, !PT ;  /* 0x0000000802027812 */ /* 0x100fe400078ef809 */
[----:B------:R-:W-:Y:S02]  /*0400*/  LOP3.LUT P3, RZ, R9, 0x2, RZ, 0xc0, !PT ;  /* 0x0000000209ff7812 */ /* 0x000fe4000786c0ff */
[----:B------:R-:W-:Y:S02]  /*0410*/  LOP3.LUT R181, R4, 0x18, R9, 0x78, !PT ;  /* 0x0000001804b57812 */ /* 0x000fe400078e7809 */
[----:B------:R-:W-:-:S02]  /*0420*/  LEA R180, R180, UR7, 0x1 ;  /* 0x00000007b4b47c11 */ /* 0x000fc4000f8e08ff */
[----:B------:R-:W-:Y:S02]  /*0430*/  LEA R172, R172, UR4, 0x1 ;  /* 0x00000004acac7c11 */ /* 0x000fe4000f8e08ff */
[----:B------:R-:W-:Y:S01]  /*0440*/  LOP3.LUT P2, RZ, R9, 0x8, RZ, 0xc0, !PT ;  /* 0x0000000809ff7812 */ /* 0x000fe2000784c0ff */
[----:B------:R-:W-:Y:S01]  /*0450*/  VIADD R182, R180, 0x40 ;  /* 0x00000040b4b67836 */ /* 0x000fe20000000000 */
[----:B------:R-:W-:Y:S01]  /*0460*/  LOP3.LUT R7, R2, 0x1c0, R173, 0xf8, !PT ;  /* 0x000001c002077812 */ /* 0x000fe200078ef8ad */
[----:B------:R-:W-:Y:S01]  /*0470*/  VIADD R170, R172, 0x40 ;  /* 0x00000040acaa7836 */ /* 0x000fe20000000000 */
[----:B------:R-:W-:Y:S01]  /*0480*/  LOP3.LUT R176, R176, 0x120, R3, 0xf8, !PT ;  /* 0x00000120b0b07812 */ /* 0x000fe200078ef803 */
[----:B------:R-:W-:Y:S01]  /*0490*/  @P1 VIADD R182, R180, 0xffffffc0 ;  /* 0xffffffc0b4b61836 */ /* 0x000fe20000000000 */
[----:B------:R-:W-:Y:S01]  /*04a0*/  LOP3.LUT R4, R8, 0x8, R9, 0x78, !PT ;  /* 0x0000000808047812 */ /* 0x000fe200078e7809 */
[----:B------:R-:W-:Y:S01]  /*04b0*/  @P0 VIADD R170, R172, 0xffffffc0 ;  /* 0xffffffc0acaa0836 */ /* 0x000fe20000000000 */
[----:B------:R-:W-:-:S02]  /*04c0*/  LOP3.LUT R181, R181, 0x1f20, R0, 0xf8, !PT ;  /* 0x00001f20b5b57812 */ /* 0x000fc400078ef800 */
[C---:B------:R-:W-:Y:S02]  /*04d0*/  SEL R3, R174.reuse, 0xffffffe0, !P3 ;  /* 0xffffffe0ae037807 */ /* 0x040fe40005800000 */
[----:B------:R-:W-:Y:S02]  /*04e0*/  LOP3.LUT R0, R7, 0x38, R0, 0x78, !PT ;  /* 0x0000003807007812 */ /* 0x000fe400078e7800 */
[----:B------:R-:W-:Y:S01]  /*04f0*/  LOP3.LUT R173, R173, 0x400, RZ, 0xc0, !PT ;  /* 0x00000400adad7812 */ /* 0x000fe200078ec0ff */
[C---:B------:R-:W-:Y:S01]  /*0500*/  IMAD.IADD R171, R3.reuse, 0x1, R172 ;  /* 0x0000000103ab7824 */ /* 0x040fe200078e02ac */
[----:B------:R-:W-:Y:S01]  /*0510*/  SEL R5, R174, 0xffffffe0, !P2 ;  /* 0xffffffe0ae057807 */ /* 0x000fe20005000000 */
[----:B------:R-:W-:Y:S01]  /*0520*/  IMAD.IADD R3, R3, 0x1, R170 ;  /* 0x0000000103037824 */ /* 0x000fe200078e02aa */
[----:B------:R-:W-:Y:S01]  /*0530*/  LOP3.LUT R175, R175, R4, RZ, 0xfc, !PT ;  /* 0x00000004afaf7212 */ /* 0x000fe200078efcff */
[----:B------:R-:W-:Y:S01]  /*0540*/  IMAD R173, R0, 0x2, R173 ;  /* 0x0000000200ad7824 */ /* 0x000fe200078e02ad */
[----:B------:R-:W-:Y:S01]  /*0550*/  SEL R174, R174, 0xffffffe0, !P0 ;  /* 0xffffffe0aeae7807 */ /* 0x000fe20004000000 */
[----:B------:R-:W-:Y:S01]  /*0560*/  IMAD.IADD R183, R180, 0x1, R5 ;  /* 0x00000001b4b77824 */ /* 0x000fe200078e0205 */
[----:B------:R-:W-:Y:S01]  /*0570*/  LEA R181, R181, UR5, 0x1 ;  /* 0x00000005b5b57c11 */ /* 0x000fe2000f8e08ff */
[----:B------:R-:W-:Y:S01]  /*0580*/  IMAD.IADD R184, R5, 0x1, R182 ;  /* 0x0000000105b87824 */ /* 0x000fe200078e02b6 */
[----:B------:R-:W-:-:S02]  /*0590*/  LEA R177, R177, UR5, 0x1 ;  /* 0x00000005b1b17c11 */ /* 0x000fc4000f8e08ff */
[----:B------:R-:W-:Y:S02]  /*05a0*/  LEA R176, R176, UR5, 0x1 ;  /* 0x00000005b0b07c11 */ /* 0x000fe4000f8e08ff */
[----:B------:R-:W-:Y:S01]  /*05b0*/  LEA R175, R175, UR4, 0x1 ;  /* 0x00000004afaf7c11 */ /* 0x000fe2000f8e08ff */
[----:B--23--:R-:W-:-:S06]  /*05c0*/  UMOV UR4, URZ ;  /* 0x000000ff00047c82 */ /* 0x00cfcc0008000000 */
.L_x_64:
[----:B-1----:R-:W1:Y:S01]  /*05d0*/  LDCU.64 UR8, c[0x0][0x470] ;  /* 0x00008e00ff0877ac */ /* 0x002e620008000a00 */
[----:B------:R-:W2:Y:S01]  /*05e0*/  LDCU.64 UR6, c[0x0][0x478] ;  /* 0x00008f00ff0677ac */ /* 0x000ea20008000a00 */
[----:B-1----:R-:W-:Y:S02]  /*05f0*/  UISETP.NE.U32.AND UP3, UPT, UR8, URZ, UPT ;  /* 0x000000ff0800728c */ /* 0x002fe4000bf65070 */
[----:B--2---:R-:W-:Y:S02]  /*0600*/  UISETP.NE.U32.AND UP2, UPT, UR6, URZ, UPT ;  /* 0x000000ff0600728c */ /* 0x004fe4000bf45070 */
[----:B------:R-:W-:Y:S02]  /*0610*/  UISETP.NE.AND.EX UP3, UPT, UR9, URZ, UPT, UP3 ;  /* 0x000000ff0900728c */ /* 0x000fe4000bf65330 */
[----:B------:R-:W-:-:S04]  /*0620*/  UISETP.NE.AND.EX UP2, UPT, UR7, URZ, UPT, UP2 ;  /* 0x000000ff0700728c */ /* 0x000fc8000bf45320 */
[----:B------:R-:W-:Y:S02]  /*0630*/  PLOP3.LUT P1, PT, PT, PT, UP3, 0x80, 0x8 ;  /* 0x000000000008781c */ /* 0x000fe40003f2f038 */
[----:B------:R-:W-:-:S03]  /*0640*/  PLOP3.LUT P0, PT, PT, PT, UP2, 0x80, 0x8 ;  /* 0x000000000008781c */ /* 0x000fc60003f0f028 */
[----:B------:R-:W-:Y:S02]  /*0650*/  @UP3 ULEA UR8, UP1, UR17, UR8, 0x2 ;  /* 0x0000000811083291 */ /* 0x000fe4000f8210ff */
[----:B------:R-:W-:Y:S02]  /*0660*/  @UP2 ULEA UR6, UP0, UR17, UR6, 0x2 ;  /* 0x0000000611062291 */ /* 0x000fe4000f8010ff */
[----:B------:R-:W-:Y:S02]  /*0670*/  @UP3 ULEA.HI.X UR9, UR17, UR9, URZ, 0x2, UP1 ;  /* 0x0000000911093291 */ /* 0x000fe400088f14ff */
[----:B------:R-:W-:Y:S01]  /*0680*/  @UP2 ULEA.HI.X UR7, UR17, UR7, URZ, 0x2, UP0 ;  /* 0x0000000711072291 */ /* 0x000fe200080f14ff */
[----:B------:R-:W-:Y:S02]  /*0690*/  IMAD.U32 R6, RZ, RZ, UR8 ;  /* 0x00000008ff067e24 */ /* 0x000fe4000f8e00ff */
[----:B------:R-:W-:Y:S02]  /*06a0*/  IMAD.U32 R4, RZ, RZ, UR6 ;  /* 0x00000006ff047e24 */ /* 0x000fe4000f8e00ff */
[----:B------:R-:W-:-:S02]  /*06b0*/  IMAD.U32 R7, RZ, RZ, UR9 ;  /* 0x00000009ff077e24 */ /* 0x000fc4000f8e00ff */
[----:B------:R-:W-:Y:S02]  /*06c0*/  IMAD.U32 R5, RZ, RZ, UR7 ;  /* 0x00000007ff057e24 */ /* 0x000fe4000f8e00ff */
[----:B------:R-:W1:Y:S01]  /*06d0*/  @!UP2 LDCU.64 UR8, c[0x0][0x488] ;  /* 0x00009100ff08a7ac */ /* 0x000e620008000a00 */
[----:B------:R-:W2:Y:S01]  /*06e0*/  @P1 LDG.E R2, desc[UR20][R6.64] ;  /* 0x0000001406021981 */ /* 0x000ea2000c1e1900 */
[----:B------:R-:W3:Y:S03]  /*06f0*/  @!UP2 LDCU.64 UR6, c[0x0][0x438] ;  /* 0x00008700ff06a7ac */ /* 0x000ee60008000a00 */
[----:B------:R-:W4:Y:S01]  /*0700*/  @P0 LDG.E R0, desc[UR20][R4.64] ;  /* 0x0000001404000981 */ /* 0x000f22000c1e1900 */
[----:B------:R-:W-:Y:S01]  /*0710*/  UMOV UR36, URZ ;  /* 0x000000ff00247c82 */ /* 0x000fe20008000000 */
[----:B------:R-:W-:Y:S02]  /*0720*/  USHF.L.U32 UR25, UR18, 0x7, URZ ;  /* 0x0000000712197899 */ /* 0x000fe400080006ff */
[----:B-1----:R-:W-:-:S04]  /*0730*/  @!UP2 UISETP.NE.U32.AND UP0, UPT, UR8, URZ, UPT ;  /* 0x000000ff0800a28c */ /* 0x002fc8000bf05070 */
[----:B------:R-:W-:-:S04]  /*0740*/  @!UP2 UISETP.NE.AND.EX UP0, UPT, UR9, URZ, UPT, UP0 ;  /* 0x000000ff0900a28c */ /* 0x000fc8000bf05300 */
[----:B---3--:R-:W-:Y:S01]  /*0750*/  @!UP2 USEL UR7, UR7, URZ, UP0 ;  /* 0x000000ff0707a287 */ /* 0x008fe20008000000 */
[----:B--2---:R-:W-:Y:S02]  /*0760*/  @P1 R2UR UR36, R2 ;  /* 0x00000000022412ca */ /* 0x004fe400000e0000 */
[----:B----4-:R-:W-:-:S13]  /*0770*/  @P0 R2UR UR33, R0 ;  /* 0x00000000002102ca */ /* 0x010fda00000e0000 */
[----:B------:R-:W-:Y:S02]  /*0780*/  @UP2 UIADD3 UR33, UPT, UPT, UR33, -UR36, URZ ;  /* 0x8000002421212290 */ /* 0x000fe4000fffe0ff */
[----:B------:R-:W-:-:S04]  /*0790*/  @!UP2 UIADD3 UR33, UPT, UPT, UR7, UR6, -UR36 ;  /* 0x000000060721a290 */ /* 0x000fc8000fffe824 */
[----:B------:R-:W-:-:S09]  /*07a0*/  UISETP.GE.AND UP0, UPT, UR25, UR33, UPT ;  /* 0x000000211900728c */ /* 0x000fd2000bf06270 */
[----:B-----5:R-:W-:Y:S05]  /*07b0*/  BRA.U UP0, `(.L_x_57) ;  /* 0x0000005500507547 */ /* 0x020fea000b800000 */
[----:B------:R-:W1:Y:S01]  /*07c0*/  LDC R0, c[0x0][0x3e8] ;  /* 0x0000fa00ff007b82 */ /* 0x000e620000000800 */
[----:B------:R-:W2:Y:S01]  /*07d0*/  LDCU.U8 UR6, c[0x0][0x548] ;  /* 0x0000a900ff0677ac */ /* 0x000ea20008000000 */
[----:B------:R-:W3:Y:S01]  /*07e0*/  LDCU UR27, c[0x0][0x434] ;  /* 0x00008680ff1b77ac */ /* 0x000ee20008000800 */
[----:B------:R-:W4:Y:S01]  /*07f0*/  LDCU.U8 UR34, c[0x0][0x5f0] ;  /* 0x0000be00ff2277ac */ /* 0x000f220008000000 */
[----:B--2---:R-:W-:Y:S02]  /*0800*/  UISETP.NE.AND UP0, UPT, UR6, URZ, UPT ;  /* 0x000000ff0600728c */ /* 0x004fe4000bf05270 */
[----:B---3--:R-:W-:Y:S01]  /*0810*/  UIADD3 UR7, UPT, UPT, UR27, 0x7f, URZ ;  /* 0x0000007f1b077890 */ /* 0x008fe2000fffe0ff */
[----:B-1----:R-:W-:-:S03]  /*0820*/  IABS R5, R0 ;  /* 0x0000000000057213 */ /* 0x002fc60000000000 */
[----:B------:R-:W-:Y:S01]  /*0830*/  USHF.R.S32.HI UR32, URZ, 0x1f, UR7 ;  /* 0x0000001fff207899 */ /* 0x000fe20008011407 */
[----:B------:R-:W1:Y:S04]  /*0840*/  I2F.RP R8, R5 ;  /* 0x0000000500087306 */ /* 0x000e680000209400 */
[----:B------:R-:W2:Y:S01]  /*0850*/  @UP0 LDCU UR31, c[0x0][0x454] ;  /* 0x00008a80ff1f07ac */ /* 0x000ea20008000800 */
[----:B------:R-:W3:Y:S01]  /*0860*/  @!UP0 LDCU UR6, c[0x0][0x3e0] ;  /* 0x00007c00ff0687ac */ /* 0x000ee20008000800 */
[----:B------:R-:W-:-:S04]  /*0870*/  ULEA.HI UR32, UR32, UR7, URZ, 0x7 ;  /* 0x0000000720207291 */ /* 0x000fc8000f8f38ff */
[----:B------:R-:W-:Y:S01]  /*0880*/  USHF.R.S32.HI UR32, URZ, 0x7, UR32 ;  /* 0x00000007ff207899 */ /* 0x000fe20008011420 */
[----:B-1----:R-:W1:Y:S01]  /*0890*/  MUFU.RCP R6, R8 ;  /* 0x0000000800067308 */ /* 0x002e620000001000 */
[----:B--2---:R-:W-:Y:S02]  /*08a0*/  @UP0 UIMAD UR31, UR22, UR31, URZ ;  /* 0x0000001f161f02a4 */ /* 0x004fe4000f8e02ff */
[----:B---3--:R-:W-:Y:S02]  /*08b0*/  @!UP0 UIMAD UR6, UR17, UR6, UR22 ;  /* 0x00000006110682a4 */ /* 0x008fe4000f8e0216 */
[----:B------:R-:W-:Y:S02]  /*08c0*/  @UP0 UIMAD UR31, UR17, UR27, UR31 ;  /* 0x0000001b111f02a4 */ /* 0x000fe4000f8e021f */
[----:B------:R-:W-:Y:S01]  /*08d0*/  @!UP0 UIMAD UR31, UR6, UR27, URZ ;  /* 0x0000001b061f82a4 */ /* 0x000fe2000f8e02ff */
[----:B-1----:R-:W-:-:S04]  /*08e0*/  VIADD R6, R6, 0xffffffe ;  /* 0x0ffffffe06067836 */ /* 0x002fc80000000000 */
[----:B------:R-:W1:Y:S02]  /*08f0*/  F2I.FTZ.U32.TRUNC.NTZ R7, R6 ;  /* 0x0000000600077305 */ /* 0x000e64000021f000 */
[----:B-1----:R-:W-:Y:S02]  /*0900*/  IMAD.MOV R2, RZ, RZ, -R7 ;  /* 0x000000ffff027224 */ /* 0x002fe400078e0a07 */
[----:B------:R-:W-:Y:S02]  /*0910*/  IMAD.MOV.U32 R6, RZ, RZ, RZ ;  /* 0x000000ffff067224 */ /* 0x000fe400078e00ff */
[----:B------:R-:W-:Y:S01]  /*0920*/  IMAD R4, R2, R5, RZ ;  /* 0x0000000502047224 */ /* 0x000fe200078e02ff */
[----:B------:R-:W-:-:S03]  /*0930*/  IABS R2, UR22 ;  /* 0x0000001600027c13 */ /* 0x000fc60008000000 */
        /* <DEDUP_REMOVED lines=10> */
[----:B------:R-:W-:-:S04]  /*09e0*/  LOP3.LUT R2, R0, UR22, RZ, 0x3c, !PT ;  /* 0x0000001600027c12 */ /* 0x000fc8000f8e3cff */
[----:B------:R-:W-:-:S07]  /*09f0*/  ISETP.GE.AND P0, PT, R2, RZ, PT ;  /* 0x000000ff0200720c */ /* 0x000fce0003f06270 */
[----:B------:R-:W-:-:S06]  /*0a00*/  @P2 VIADD R13, R13, 0x1 ;  /* 0x000000010d0d2836 */ /* 0x000fcc0000000000 */
[----:B------:R-:W-:Y:S02]  /*0a10*/  @!P0 IADD3 R13, PT, PT, -R13, RZ, RZ ;  /* 0x000000ff0d0d8210 */ /* 0x000fe40007ffe1ff */
[----:B------:R-:W-:-:S04]  /*0a20*/  @!P1 LOP3.LUT R13, RZ, R0, RZ, 0x33, !PT ;  /* 0x00000000ff0d9212 */ /* 0x000fc800078e33ff */
[----:B------:R-:W-:Y:S01]  /*0a30*/  SHF.R.S32.HI R12, RZ, 0x1f, R13 ;  /* 0x0000001fff0c7819 */ /* 0x000fe2000001140d */
[----:B----4-:R-:W-:Y:S06]  /*0a40*/  BRA.U !UP0, `(.L_x_58) ;  /* 0x00000001081c7547 */ /* 0x010fec000b800000 */
[----:B------:R-:W1:Y:S01]  /*0a50*/  LDCU UR7, c[0x0][0x430] ;  /* 0x00008600ff0777ac */ /* 0x000e620008000800 */
[----:B------:R-:W1:Y:S01]  /*0a60*/  LDCU UR6, c[0x0][0x454] ;  /* 0x00008a80ff0677ac */ /* 0x000e620008000800 */
[----:B------:R-:W2:Y:S01]  /*0a70*/  LDCU UR26, c[0x0][0x444] ;  /* 0x00008880ff1a77ac */ /* 0x000ea20008000800 */
[----:B-1----:R-:W-:Y:S02]  /*0a80*/  ULEA UR6, UR7, UR6, 0x7 ;  /* 0x0000000607067291 */ /* 0x002fe4000f8e38ff */
[----:B--2---:R-:W-:-:S04]  /*0a90*/  UIMAD UR30, UR17, UR26, UR23 ;  /* 0x0000001a111e72a4 */ /* 0x004fc8000f8e0217 */
[----:B------:R-:W-:Y:S01]  /*0aa0*/  UIMAD UR30, UR6, UR22, UR30 ;  /* 0x00000016061e72a4 */ /* 0x000fe2000f8e021e */
[----:B------:R-:W-:Y:S11]  /*0ab0*/  BRA `(.L_x_59) ;  /* 0x0000000000107947 */ /* 0x000ff60003800000 */
.L_x_58:
[----:B------:R-:W1:Y:S01]  /*0ac0*/  LDCU UR30, c[0x0][0x3e0] ;  /* 0x00007c00ff1e77ac */ /* 0x000e620008000800 */
[----:B------:R-:W2:Y:S01]  /*0ad0*/  LDCU UR26, c[0x0][0x444] ;  /* 0x00008880ff1a77ac */ /* 0x000ea20008000800 */
[----:B-1----:R-:W-:-:S04]  /*0ae0*/  UIMAD UR30, UR17, UR30, UR22 ;  /* 0x0000001e111e72a4 */ /* 0x002fc8000f8e0216 */
[----:B--2---:R-:W-:-:S12]  /*0af0*/  UIMAD UR30, UR30, UR26, URZ ;  /* 0x0000001a1e1e72a4 */ /* 0x004fd8000f8e02ff */
.L_x_59:
[----:B------:R-:W1:Y:S01]  /*0b00*/  S2R R0, SR_TID.X ;  /* 0x0000000000007919 */ /* 0x000e620000002100 */
[----:B------:R-:W2:Y:S01]  /*0b10*/  LDC.64 R10, c[0x0][0x3b0] ;  /* 0x0000ec00ff0a7b82 */ /* 0x000ea20000000a00 */
[----:B------:R-:W-:Y:S01]  /*0b20*/  UIADD3 UR35, UPT, UPT, UR32, -0x1, URZ ;  /* 0xffffffff20237890 */ /* 0x000fe2000fffe0ff */
[----:B------:R-:W-:Y:S01]  /*0b30*/  IMAD.MOV.U32 R19, RZ, RZ, RZ ;  /* 0x000000ffff137224 */ /* 0x000fe200078e00ff */
[----:B------:R-:W3:Y:S01]  /*0b40*/  LDCU.64 UR14, c[0x0][0x398] ;  /* 0x00007300ff0e77ac */ /* 0x000ee20008000a00 */
[----:B------:R-:W4:Y:S01]  /*0b50*/  S2R R190, SR_TID.X ;  /* 0x0000000000be7919 */ /* 0x000f220000002100 */
[----:B------:R-:W-:Y:S01]  /*0b60*/  ISETP.NE.AND P3, PT, RZ, UR34, PT ;  /* 0x00000022ff007c0c */ /* 0x000fe2000bf65270 */
[----:B------:R-:W-:Y:S02]  /*0b70*/  USHF.L.U32 UR29, UR35, 0x7, URZ ;  /* 0x00000007231d7899 */ /* 0x000fe400080006ff */
[----:B------:R-:W4:Y:S01]  /*0b80*/  LDC.64 R8, c[0x0][0x590] ;  /* 0x00016400ff087b82 */ /* 0x000f220000000a00 */
[----:B------:R-:W1:Y:S01]  /*0b90*/  LDCU.64 UR10, c[0x0][0x588] ;  /* 0x0000b100ff0a77ac */ /* 0x000e620008000a00 */
[----:B------:R-:W-:Y:S01]  /*0ba0*/  USHF.R.S32.HI UR28, URZ, 0x1f, UR29 ;  /* 0x0000001fff1c7899 */ /* 0x000fe2000801141d */
[----:B------:R-:W1:Y:S01]  /*0bb0*/  LDCU.64 UR8, c[0x0][0x3a8] ;  /* 0x00007500ff0877ac */ /* 0x000e620008000a00 */
[----:B------:R-:W1:Y:S01]  /*0bc0*/  LDCU.64 UR6, c[0x0][0x3a0] ;  /* 0x00007400ff0677ac */ /* 0x000e620008000a00 */
[----:B---3--:R-:W-:Y:S01]  /*0bd0*/  MOV R16, UR14 ;  /* 0x0000000e00107c02 */ /* 0x008fe20008000f00 */
[----:B------:R-:W-:Y:S01]  /*0be0*/  IMAD.U32 R14, RZ, RZ, UR15 ;  /* 0x0000000fff0e7e24 */ /* 0x000fe2000f8e00ff */
[----:B------:R-:W3:Y:S01]  /*0bf0*/  LDCU.64 UR12, c[0x0][0x3c8] ;  /* 0x00007900ff0c77ac */ /* 0x000ee20008000a00 */
[----:B--2---:R-:W-:-:S02]  /*0c00*/  IMAD R2, R10, UR28, RZ ;  /* 0x0000001c0a027c24 */ /* 0x004fc4000f8e02ff */
[----:B------:R-:W-:Y:S01]  /*0c10*/  IMAD.WIDE.U32 R4, R10, UR29, RZ ;  /* 0x0000001d0a047c25 */ /* 0x000fe2000f8e00ff */
[----:B------:R-:W2:Y:S03]  /*0c20*/  LDCU.64 UR14, c[0x0][0x420] ;  /* 0x00008400ff0e77ac */ /* 0x000ea60008000a00 */
[----:B------:R-:W-:Y:S01]  /*0c30*/  IMAD R2, R11, UR29, R2 ;  /* 0x0000001d0b027c24 */ /* 0x000fe2000f8e0202 */
[----:B------:R-:W-:Y:S01]  /*0c40*/  UIADD3 UR31, UPT, UPT, UR29, UR31, URZ ;  /* 0x0000001f1d1f7290 */ /* 0x000fe2000fffe0ff */
[----:B-1----:R-:W-:Y:S01]  /*0c50*/  IMAD.SHL.U32 R18, R0, 0x8, RZ ;  /* 0x0000000800127824 */ /* 0x002fe200078e00ff */
[----:B------:R-:W-:Y:S01]  /*0c60*/  ULOP3.LUT UR35, UR35, 0x80000001, URZ, 0xc0, !UPT ;  /* 0x8000000123237892 */ /* 0x000fe2000f8ec0ff */
[----:B------:R-:W-:Y:S02]  /*0c70*/  IMAD.IADD R5, R5, 0x1, R2 ;  /* 0x0000000105057824 */ /* 0x000fe400078e0202 */
[----:B------:R-:W-:Y:S01]  /*0c80*/  IMAD.U32 R25, RZ, RZ, UR10 ;  /* 0x0000000aff197e24 */ /* 0x000fe2000f8e00ff */
[----:B------:R-:W-:Y:S01]  /*0c90*/  LOP3.LUT R4, R4, 0x18, R18, 0xf8, !PT ;  /* 0x0000001804047812 */ /* 0x000fe200078ef812 */
[----:B------:R-:W-:Y:S01]  /*0ca0*/  IMAD.U32 R20, RZ, RZ, UR9 ;  /* 0x00000009ff147e24 */ /* 0x000fe2000f8e00ff */
[----:B------:R-:W-:-:S02]  /*0cb0*/  LOP3.LUT R18, R18, 0x18, RZ, 0xc0, !PT ;  /* 0x0000001812127812 */ /* 0x000fc400078ec0ff */
[----:B------:R-:W-:Y:S01]  /*0cc0*/  MOV R6, UR6 ;  /* 0x0000000600067c02 */ /* 0x000fe20008000f00 */
[----:B------:R-:W-:Y:S01]  /*0cd0*/  IMAD.WIDE.U32 R16, R16, UR17, R4 ;  /* 0x0000001110107c25 */ /* 0x000fe2000f8e0004 */
[----:B------:R-:W-:Y:S01]  /*0ce0*/  MOV R5, UR11 ;  /* 0x0000000b00057c02 */ /* 0x000fe20008000f00 */
[----:B------:R-:W1:Y:S01]  /*0cf0*/  LDCU.64 UR10, c[0x0][0x3d8] ;  /* 0x00007b00ff0a77ac */ /* 0x000e620008000a00 */
[----:B---3--:R-:W-:Y:S01]  /*0d00*/  MOV R22, UR12 ;  /* 0x0000000c00167c02 */ /* 0x008fe20008000f00 */
[----:B------:R-:W-:Y:S01]  /*0d10*/  IMAD.WIDE.U32 R24, R25, UR17, R18 ;  /* 0x0000001119187c25 */ /* 0x000fe2000f8e0012 */
[----:B----4-:R-:W-:Y:S01]  /*0d20*/  SHF.R.U32.HI R2, RZ, 0x2, R190 ;  /* 0x00000002ff027819 */ /* 0x010fe200000116be */
[----:B------:R-:W-:Y:S02]  /*0d30*/  UIADD3 UR12, UP0, UPT, UR25, UR36, URZ ;  /* 0x00000024190c7290 */ /* 0x000fe4000ff1e0ff */
[----:B------:R-:W-:Y:S01]  /*0d40*/  IMAD.U32 R4, RZ, RZ, UR8 ;  /* 0x00000008ff047e24 */ /* 0x000fe2000f8e00ff */
[----:B------:R-:W3:Y:S01]  /*0d50*/  LDCU.64 UR8, c[0x0][0x380] ;  /* 0x00007000ff0877ac */ /* 0x000ee20008000a00 */
[----:B------:R-:W-:-:S02]  /*0d60*/  IMAD R25, R5, UR17, R25 ;  /* 0x0000001105197c24 */ /* 0x000fc4000f8e0219 */
[----:B------:R-:W-:Y:S01]  /*0d70*/  IMAD.WIDE.U32 R4, R4, UR17, R18 ;  /* 0x0000001104047c25 */ /* 0x000fe2000f8e0012 */
[----:B--2---:R-:W-:-:S03]  /*0d80*/  UIMAD.WIDE UR14, UR31, 0x4, UR14 ;  /* 0x000000041f0e78a5 */ /* 0x004fc6000f8e020e */
[----:B------:R-:W-:Y:S02]  /*0d90*/  IMAD R15, R14, UR17, R17 ;  /* 0x000000110e0f7c24 */ /* 0x000fe4000f8e0211 */
[----:B------:R-:W-:Y:S02]  /*0da0*/  IMAD.MOV.U32 R14, RZ, RZ, R16 ;  /* 0x000000ffff0e7224 */ /* 0x000fe400078e0010 */
[----:B------:R-:W-:Y:S01]  /*0db0*/  IMAD R21, R20, UR17, R5 ;  /* 0x0000001114157c24 */ /* 0x000fe2000f8e0205 */
[----:B------:R-:W-:Y:S01]  /*0dc0*/  MOV R20, R4 ;  /* 0x0000000400147202 */ /* 0x000fe20000000f00 */
[----:B------:R-:W-:-:S04]  /*0dd0*/  IMAD.WIDE.U32 R6, R6, UR17, R18 ;  /* 0x0000001106067c25 */ /* 0x000fc8000f8e0012 */
[----:B------:R-:W-:Y:S02]  /*0de0*/  IMAD.U32 R5, RZ, RZ, UR13 ;  /* 0x0000000dff057e24 */ /* 0x000fe4000f8e00ff */
[----:B------:R-:W-:Y:S01]  /*0df0*/  IMAD.U32 R18, RZ, RZ, UR7 ;  /* 0x00000007ff127e24 */ /* 0x000fe2000f8e00ff */
[----:B------:R-:W2:Y:S01]  /*0e00*/  LDCU.64 UR6, c[0x0][0x3d0] ;  /* 0x00007a00ff0677ac */ /* 0x000ea20008000a00 */
[----:B------:R-:W-:-:S04]  /*0e10*/  IMAD.WIDE.U32 R22, R22, UR22, R14 ;  /* 0x0000001616167c25 */ /* 0x000fc8000f8e000e */
[----:B------:R-:W-:Y:S02]  /*0e20*/  IMAD R19, R18, UR17, R7 ;  /* 0x0000001112137c24 */ /* 0x000fe4000f8e0207 */
[----:B------:R-:W-:Y:S02]  /*0e30*/  IMAD R23, R5, UR22, R23 ;  /* 0x0000001605177c24 */ /* 0x000fe4000f8e0217 */
[----:B------:R-:W4:Y:S01]  /*0e40*/  LDC.64 R4, c[0x0][0x598] ;  /* 0x00016600ff047b82 */ /* 0x000f220000000a00 */
[----:B------:R-:W-:Y:S02]  /*0e50*/  IMAD.MOV.U32 R18, RZ, RZ, R6 ;  /* 0x000000ffff127224 */ /* 0x000fe400078e0006 */
[----:B------:R-:W-:Y:S02]  /*0e60*/  IMAD R14, R8, UR28, RZ ;  /* 0x0000001c080e7c24 */ /* 0x000fe4000f8e02ff */
[----:B-1----:R-:W-:Y:S02]  /*0e70*/  IMAD R16, R12, UR10, RZ ;  /* 0x0000000a0c107c24 */ /* 0x002fe4000f8e02ff */
[----:B------:R-:W-:Y:S01]  /*0e80*/  IMAD R17, R9, UR29, R14 ;  /* 0x0000001d09117c24 */ /* 0x000fe2000f8e020e */
[----:B------:R-:W1:Y:S01]  /*0e90*/  LDC.64 R6, c[0x0][0x3c0] ;  /* 0x0000f000ff067b82 */ /* 0x000e620000000a00 */
[----:B------:R-:W-:Y:S01]  /*0ea0*/  IMAD.WIDE.U32 R20, R13, UR10, R20 ;  /* 0x0000000a0d147c25 */ /* 0x000fe2000f8e0014 */
[----:B------:R-:W-:-:S03]  /*0eb0*/  USHF.R.S32.HI UR10, URZ, 0x1f, UR36 ;  /* 0x0000001fff0a7899 */ /* 0x000fc60008011424 */
[----:B------:R-:W-:Y:S01]  /*0ec0*/  IMAD.WIDE.U32 R14, R8, UR29, R24 ;  /* 0x0000001d080e7c25 */ /* 0x000fe2000f8e0018 */
[----:B------:R-:W-:Y:S02]  /*0ed0*/  ULEA.HI.X.SX32 UR10, UR25, UR10, 0x1, UP0 ;  /* 0x0000000a190a7291 */ /* 0x000fe400080f0eff */
[----:B------:R-:W-:Y:S01]  /*0ee0*/  USHF.R.S32.HI UR13, URZ, 0x1f, UR26 ;  /* 0x0000001fff0d7899 */ /* 0x000fe2000801141a */
[----:B------:R-:W-:Y:S01]  /*0ef0*/  IMAD.WIDE.U32 R22, R2, R10, R22 ;  /* 0x0000000a02167225 */ /* 0x000fe200078e0016 */
[----:B------:R-:W-:Y:S01]  /*0f00*/  IADD3 R15, PT, PT, R15, R17, RZ ;  /* 0x000000110f0f7210 */ /* 0x000fe20007ffe0ff */
[----:B------:R-:W-:Y:S02]  /*0f10*/  UISETP.NE.AND UP0, UPT, UR35, 0x1, UPT ;  /* 0x000000012300788c */ /* 0x000fe4000bf05270 */
[----:B------:R-:W-:Y:S01]  /*0f20*/  IMAD R16, R13, UR11, R16 ;  /* 0x0000000b0d107c24 */ /* 0x000fe2000f8e0210 */
[----:B---3--:R-:W-:Y:S01]  /*0f30*/  LEA R194, P0, R22, UR8, 0x1 ;  /* 0x0000000816c27c11 */ /* 0x008fe2000f8008ff */
[----:B------:R-:W-:Y:S01]  /*0f40*/  IMAD R193, R2, R11, R23 ;  /* 0x0000000b02c17224 */ /* 0x000fe200078e0217 */
[----:B------:R-:W3:Y:S01]  /*0f50*/  LDCU UR11, c[0x0][0x44c] ;  /* 0x00008980ff0b77ac */ /* 0x000ee20008000800 */
[----:B------:R-:W-:-:S02]  /*0f60*/  IMAD.IADD R21, R21, 0x1, R16 ;  /* 0x0000000115157824 */ /* 0x000fc400078e0210 */
[----:B----4-:R-:W-:Y:S01]  /*0f70*/  IMAD.WIDE.U32 R16, R4, UR22, R14 ;  /* 0x0000001604107c25 */ /* 0x010fe2000f8e000e */
[----:B------:R-:W-:Y:S01]  /*0f80*/  LEA.HI.X R193, R22, UR9, R193, 0x1, P0 ;  /* 0x0000000916c17c11 */ /* 0x000fe200080f0cc1 */
[----:B------:R-:W4:Y:S01]  /*0f90*/  LDCU.64 UR8, c[0x0][0x550] ;  /* 0x0000aa00ff0877ac */ /* 0x000f220008000a00 */
[----:B------:R-:W-:Y:S01]  /*0fa0*/  SHF.L.U64.HI R14, R10, 0x6, R11 ;  /* 0x000000060a0e7819 */ /* 0x000fe2000001020b */
[----:B--2---:R-:W-:Y:S02]  /*0fb0*/  IMAD R12, R12, UR6, RZ ;  /* 0x000000060c0c7c24 */ /* 0x004fe4000f8e02ff */
[----:B-1----:R-:W-:Y:S02]  /*0fc0*/  IMAD R4, R6, UR10, RZ ;  /* 0x0000000a06047c24 */ /* 0x002fe4000f8e02ff */
[C---:B------:R-:W-:Y:S02]  /*0fd0*/  IMAD R12, R13.reuse, UR7, R12 ;  /* 0x000000070d0c7c24 */ /* 0x040fe4000f8e020c */
[----:B------:R-:W-:Y:S01]  /*0fe0*/  IMAD.WIDE.U32 R18, R13, UR6, R18 ;  /* 0x000000060d127c25 */ /* 0x000fe2000f8e0012 */
[----:B------:R-:W1:Y:S03]  /*0ff0*/  LDCU.64 UR6, c[0x0][0x390] ;  /* 0x00007200ff0677ac */ /* 0x000e660008000a00 */
[----:B------:R-:W-:-:S02]  /*1000*/  IMAD.SHL.U32 R11, R10, 0x40, RZ ;  /* 0x000000400a0b7824 */ /* 0x000fc400078e00ff */
[----:B------:R-:W-:Y:S02]  /*1010*/  IMAD R17, R5, UR22, R17 ;  /* 0x0000001605117c24 */ /* 0x000fe4000f8e0211 */
[----:B------:R-:W-:Y:S02]  /*1020*/  IMAD R10, R7, UR12, R4 ;  /* 0x0000000c070a7c24 */ /* 0x000fe4000f8e0204 */
[----:B------:R-:W2:Y:S01]  /*1030*/  LDC.64 R4, c[0x0][0x3b8] ;  /* 0x0000ee00ff047b82 */ /* 0x000ea20000000a00 */
[----:B------:R-:W-:Y:S01]  /*1040*/  IMAD.IADD R19, R19, 0x1, R12 ;  /* 0x0000000113137824 */ /* 0x000fe200078e020c */
[----:B------:R-:W-:Y:S01]  /*1050*/  LEA R12, P0, R11, R194, 0x1 ;  /* 0x000000c20b0c7211 */ /* 0x000fe200078008ff */
[----:B------:R-:W-:-:S03]  /*1060*/  IMAD.WIDE.U32 R20, R6, UR12, R20 ;  /* 0x0000000c06147c25 */ /* 0x000fc6000f8e0014 */
[----:B------:R-:W-:Y:S01]  /*1070*/  LEA.HI.X R13, R11, R193, R14, 0x1, P0 ;  /* 0x000000c10b0d7211 */ /* 0x000fe200000f0c0e */
[----:B------:R-:W-:Y:S01]  /*1080*/  IMAD.MOV.U32 R14, RZ, RZ, R20 ;  /* 0x000000ffff0e7224 */ /* 0x000fe200078e0014 */
[----:B------:R-:W-:Y:S01]  /*1090*/  IADD3 R15, PT, PT, R21, R10, RZ ;  /* 0x0000000a150f7210 */ /* 0x000fe20007ffe0ff */
[----:B------:R-:W-:-:S04]  /*10a0*/  IMAD.WIDE.U32 R20, R2, R8, R16 ;  /* 0x0000000802147225 */ /* 0x000fc800078e0010 */
[----:B------:R-:W-:Y:S01]  /*10b0*/  IMAD R197, R2, R9, R21 ;  /* 0x0000000902c57224 */ /* 0x000fe200078e0215 */
[----:B----4-:R-:W-:Y:S01]  /*10c0*/  LEA R196, P0, R20, UR8, 0x1 ;  /* 0x0000000814c47c11 */ /* 0x010fe2000f8008ff */
[----:B------:R-:W-:Y:S01]  /*10d0*/  IMAD.WIDE.U32 R16, R2, R6, R14 ;  /* 0x0000000602107225 */ /* 0x000fe200078e000e */
[----:B------:R-:W-:Y:S02]  /*10e0*/  UIMAD.WIDE.U32 UR34, UR17, UR26, URZ ;  /* 0x0000001a112272a5 */ /* 0x000fe4000f8e00ff */
[----:B------:R-:W-:Y:S01]  /*10f0*/  LEA.HI.X R197, R20, UR9, R197, 0x1, P0 ;  /* 0x0000000914c57c11 */ /* 0x000fe200080f0cc5 */
[----:B------:R-:W-:Y:S01]  /*1100*/  IMAD.SHL.U32 R10, R8, 0x40, RZ ;  /* 0x00000040080a7824 */ /* 0x000fe200078e00ff */
[----:B------:R-:W-:Y:S01]  /*1110*/  LEA R14, P1, R6, R16, 0x6 ;  /* 0x00000010060e7211 */ /* 0x000fe200078230ff */
[----:B------:R-:W-:Y:S01]  /*1120*/  IMAD R11, R2, R7, R17 ;  /* 0x00000007020b7224 */ /* 0x000fe200078e0211 */
[----:B------:R-:W-:Y:S01]  /*1130*/  SHF.L.U64.HI R8, R8, 0x6, R9 ;  /* 0x0000000608087819 */ /* 0x000fe20000010209 */
[----:B------:R-:W4:Y:S01]  /*1140*/  LDCU UR9, c[0x0][0x3e0] ;  /* 0x00007c00ff0977ac */ /* 0x000f220008000800 */
[----:B------:R-:W-:Y:S01]  /*1150*/  LEA R20, P0, R10, R196, 0x1 ;  /* 0x000000c40a147211 */ /* 0x000fe200078008ff */
[----:B--2---:R-:W-:Y:S01]  /*1160*/  IMAD.WIDE.U32 R18, R4, UR12, R18 ;  /* 0x0000000c04127c25 */ /* 0x004fe2000f8e0012 */
[----:B------:R-:W-:Y:S01]  /*1170*/  LEA.HI.X R7, R6, R11, R7, 0x6, P1 ;  /* 0x0000000b06077211 */ /* 0x000fe200008f3407 */
[----:B------:R-:W-:Y:S01]  /*1180*/  UIMAD UR13, UR13, UR17, URZ ;  /* 0x000000110d0d72a4 */ /* 0x000fe2000f8e02ff */
[----:B------:R-:W-:Y:S01]  /*1190*/  LEA.HI.X R21, R10, R197, R8, 0x1, P0 ;  /* 0x000000c50a157211 */ /* 0x000fe200000f0c08 */
[----:B------:R-:W-:Y:S01]  /*11a0*/  IMAD R8, R4, UR10, RZ ;  /* 0x0000000a04087c24 */ /* 0x000fe2000f8e02ff */
[----:B-1----:R-:W-:Y:S01]  /*11b0*/  LEA R22, P2, R16, UR6, 0x1 ;  /* 0x0000000610167c11 */ /* 0x002fe2000f8408ff */
[----:B------:R-:W-:Y:S01]  /*11c0*/  USEL UR8, URZ, 0x2000, UP0 ;  /* 0x00002000ff087887 */ /* 0x000fe20008000000 */
[----:B------:R-:W-:Y:S01]  /*11d0*/  LEA R6, P1, R14, UR6, 0x1 ;  /* 0x000000060e067c11 */ /* 0x000fe2000f8208ff */
[----:B------:R-:W-:Y:S01]  /*11e0*/  IMAD R8, R5, UR12, R8 ;  /* 0x0000000c05087c24 */ /* 0x000fe2000f8e0208 */
[----:B------:R-:W-:Y:S01]  /*11f0*/  LEA.HI.X R23, R16, UR7, R11, 0x1, P2 ;  /* 0x0000000710177c11 */ /* 0x000fe200090f0c0b */
[----:B------:R-:W-:Y:S01]  /*1200*/  @P3 BAR.SYNC.DEFER_BLOCKING 0x0 ;  /* 0x0000000000003b1d */ /* 0x000fe20000010000 */
[----:B------:R-:W-:Y:S01]  /*1210*/  LEA.HI.X R7, R14, UR7, R7, 0x1, P1 ;  /* 0x000000070e077c11 */ /* 0x000fe200088f0c07 */
[----:B------:R-:W-:Y:S01]  /*1220*/  UIADD3 UR13, UPT, UPT, UR35, UR13, URZ ;  /* 0x0000000d230d7290 */ /* 0x000fe2000fffe0ff */
[----:B------:R-:W-:Y:S01]  /*1230*/  IADD3 R19, PT, PT, R19, R8, RZ ;  /* 0x0000000813137210 */ /* 0x000fe20007ffe0ff */
[----:B------:R-:W-:-:S02]  /*1240*/  VIADD R207, R181, UR8 ;  /* 0x00000008b5cf7c36 */ /* 0x000fc40008000000 */
[----:B------:R-:W1:Y:S01]  /*1250*/  LDCU.64 UR6, c[0x0][0x388] ;  /* 0x00007100ff0677ac */ /* 0x000e620008000a00 */
[----:B------:R-:W-:Y:S02]  /*1260*/  IMAD.MOV.U32 R192, RZ, RZ, R194 ;  /* 0x000000ffffc07224 */ /* 0x000fe400078e00c2 */
[----:B------:R-:W-:Y:S01]  /*1270*/  IMAD.WIDE.U32 R8, R2, R4, R18 ;  /* 0x0000000402087225 */ /* 0x000fe200078e0012 */
[----:B------:R-:W-:Y:S01]  /*1280*/  @!PT LDS RZ, [RZ] ;  /* 0x00000000fffff984 */ /* 0x000fe20000000800 */
[----:B------:R-:W-:Y:S01]  /*1290*/  @!PT LDS RZ, [RZ] ;  /* 0x00000000fffff984 */ /* 0x000fe20000000800 */
[----:B------:R-:W-:Y:S01]  /*12a0*/  @!PT LDS RZ, [RZ] ;  /* 0x00000000fffff984 */ /* 0x000fe20000000800 */
[----:B------:R-:W-:Y:S02]  /*12b0*/  LDGSTS.E.BYPASS.LTC128B.128 [R181+0x8000], desc[UR20][R22.64] ;  /* 0x0800000016b57fae */ /* 0x000fe4000b981a14 */
[----:B-1----:R-:W-:Y:S02]  /*12c0*/  LEA R10, P1, R8, UR6, 0x1 ;  /* 0x00000006080a7c11 */ /* 0x002fe4000f8208ff */
[----:B------:R1:W-:Y:S01]  /*12d0*/  LDGSTS.E.BYPASS.LTC128B.128 [R181+0x9000], desc[UR20][R6.64] ;  /* 0x0900000006b57fae */ /* 0x0003e2000b981a14 */
[----:B----4-:R-:W-:Y:S02]  /*12e0*/  UIMAD UR13, UR13, UR9, URZ ;  /* 0x000000090d0d72a4 */ /* 0x010fe4000f8e02ff */
[----:B------:R-:W-:Y:S01]  /*12f0*/  UIMAD.WIDE.U32 UR38, UR34, UR9, URZ ;  /* 0x00000009222672a5 */ /* 0x000fe2000f8e00ff */
[----:B------:R-:W0:Y:S01]  /*1300*/  LDGDEPBAR ;  /* 0x00000000000079af */ /* 0x000e220000000000 */
[----:B---3--:R-:W-:-:S03]  /*1310*/  UIMAD UR36, UR22, UR11, URZ ;  /* 0x0000000b162472a4 */ /* 0x008fc6000f8e02ff */
[----:B------:R-:W-:Y:S01]  /*1320*/  LDGSTS.E.BYPASS.LTC128B.128 [R181+0x4000], desc[UR20][R196.64] ;  /* 0x04000000c4b57fae */ /* 0x000fe2000b981a14 */
[----:B-1----:R-:W-:Y:S01]  /*1330*/  IMAD R7, R2, R5, R9 ;  /* 0x0000000502077224 */ /* 0x002fe200078e0209 */
[C---:B------:R-:W-:Y:S02]  /*1340*/  LEA R2, P0, R4.reuse, R8, 0x6 ;  /* 0x0000000804027211 */ /* 0x040fe400078030ff */
[----:B------:R-:W-:Y:S02]  /*1350*/  LDGSTS.E.BYPASS.LTC128B.128 [R181+0x5000], desc[UR20][R20.64] ;  /* 0x0500000014b57fae */ /* 0x000fe4000b981a14 */
[----:B------:R-:W-:Y:S02]  /*1360*/  LEA.HI.X R5, R4, R7, R5, 0x6, P0 ;  /* 0x0000000704057211 */ /* 0x000fe400000f3405 */
[----:B------:R-:W-:Y:S01]  /*1370*/  LDGSTS.E.BYPASS.LTC128B.128 [R207], desc[UR20][R192.64] ;  /* 0x00000000c0cf7fae */ /* 0x000fe2000b981a14 */
[----:B------:R-:W-:Y:S02]  /*1380*/  LEA R6, P0, R2, UR6, 0x1 ;  /* 0x0000000602067c11 */ /* 0x000fe4000f8008ff */
[----:B------:R-:W-:Y:S01]  /*1390*/  LEA.HI.X R11, R8, UR7, R7, 0x1, P1 ;  /* 0x00000007080b7c11 */ /* 0x000fe200088f0c07 */
[----:B------:R-:W-:Y:S01]  /*13a0*/  LDGSTS.E.BYPASS.LTC128B.128 [R207+0x1000], desc[UR20][R12.64] ;  /* 0x010000000ccf7fae */ /* 0x000fe2000b981a14 */
[----:B------:R-:W-:Y:S01]  /*13b0*/  LEA.HI.X R7, R2, UR7, R5, 0x1, P0 ;  /* 0x0000000702077c11 */ /* 0x000fe200080f0c05 */
[----:B------:R-:W1:Y:S01]  /*13c0*/  LDCU.64 UR6, c[0x0][0x460] ;  /* 0x00008c00ff0677ac */ /* 0x000e620008000a00 */
[----:B------:R-:W-:Y:S01]  /*13d0*/  MOV R4, 0x4 ;  /* 0x0000000400047802 */ /* 0x000fe20000000f00 */
[----:B------:R-:W2:Y:S04]  /*13e0*/  S2R R2, SR_CTAID.X ;  /* 0x0000000000027919 */ /* 0x000ea80000002500 */
[----:B------:R-:W-:Y:S01]  /*13f0*/  IMAD.WIDE.U32 R4, R179, R4, UR14 ;  /* 0x0000000eb3047e25 */ /* 0x000fe2000f8e0004 */
[----:B------:R-:W-:Y:S01]  /*1400*/  USHF.R.S32.HI UR37, URZ, 0x1f, UR36 ;  /* 0x0000001fff257899 */ /* 0x000fe20008011424 */
[----:B------:R-:W-:Y:S04]  /*1410*/  LDGSTS.E.BYPASS.LTC128B.128 [R181+0x6000], desc[UR20][R10.64] ;  /* 0x060000000ab57fae */ /* 0x000fe8000b981a14 */
[----:B------:R3:W-:Y:S01]  /*1420*/  LDGSTS.E.BYPASS.LTC128B.128 [R181+0x7000], desc[UR20][R6.64] ;  /* 0x0700000006b57fae */ /* 0x0007e2000b981a14 */
[----:B------:R-:W-:-:S03]  /*1430*/  UIMAD.WIDE.U32 UR36, UR38, UR11, UR36 ;  /* 0x0000000b262472a5 */ /* 0x000fc6000f8e0024 */
[----:B------:R-:W0:Y:S04]  /*1440*/  LDGDEPBAR ;  /* 0x00000000000079af */ /* 0x000e280000000000 */
[----:B------:R-:W5:Y:S01]  /*1450*/  LDG.E R205, desc[UR20][R4.64] ;  /* 0x0000001404cd7981 */ /* 0x000f62000c1e1900 */
[----:B-1----:R-:W-:-:S03]  /*1460*/  UISETP.NE.U32.AND UP0, UPT, UR6, URZ, UPT ;  /* 0x000000ff0600728c */ /* 0x002fc6000bf05070 */
[----:B------:R-:W5:Y:S04]  /*1470*/  LDG.E R204, desc[UR20][R4.64+0x20] ;  /* 0x0000201404cc7981 */ /* 0x000f68000c1e1900 */
[----:B------:R-:W5:Y:S04]  /*1480*/  LDG.E R203, desc[UR20][R4.64+0x100] ;  /* 0x0001001404cb7981 */ /* 0x000f68000c1e1900 */
[----:B------:R1:W5:Y:S01]  /*1490*/  LDG.E R202, desc[UR20][R4.64+0x120] ;  /* 0x0001201404ca7981 */ /* 0x000362000c1e1900 */
[----:B------:R-:W-:Y:S01]  /*14a0*/  USHF.R.S32.HI UR6, URZ, 0x1f, UR9 ;  /* 0x0000001fff067899 */ /* 0x000fe20008011409 */
[----:B------:R-:W-:Y:S01]  /*14b0*/  SHF.R.U32.HI R0, RZ, 0x5, R0 ;  /* 0x00000005ff007819 */ /* 0x000fe20000011600 */
[----:B------:R-:W-:Y:S01]  /*14c0*/  UISETP.NE.AND.EX UP0, UPT, UR7, URZ, UPT, UP0 ;  /* 0x000000ff0700728c */ /* 0x000fe2000bf05300 */
[----:B------:R-:W-:Y:S01]  /*14d0*/  CS2R R98, SRZ ;  /* 0x0000000000627805 */ /* 0x000fe2000001ff00 */
[----:B------:R-:W-:Y:S01]  /*14e0*/  UIMAD UR13, UR6, UR34, UR13 ;  /* 0x00000022060d72a4 */ /* 0x000fe2000f8e020d */
[----:B------:R-:W-:Y:S01]  /*14f0*/  CS2R R96, SRZ ;  /* 0x0000000000607805 */ /* 0x000fe2000001ff00 */
[----:B------:R-:W-:Y:S01]  /*1500*/  USHF.R.S32.HI UR31, URZ, 0x1f, UR11 ;  /* 0x0000001fff1f7899 */ /* 0x000fe2000801140b */
[----:B---3--:R-:W-:Y:S01]  /*1510*/  LOP3.LUT R7, R190, 0x1f, RZ, 0xc0, !PT ;  /* 0x0000001fbe077812 */ /* 0x008fe200078ec0ff */
[----:B------:R-:W-:Y:S01]  /*1520*/  UIADD3 UR13, UPT, UPT, UR39, UR13, URZ ;  /* 0x0000000d270d7290 */ /* 0x000fe2000fffe0ff */
[----:B------:R-:W-:-:S04]  /*1530*/  DEPBAR.LE SB0, 0x1 ;  /* 0x000080400000791a */ /* 0x000fc80000000000 */
[----:B------:R-:W-:Y:S01]  /*1540*/  UIMAD UR13, UR13, UR11, URZ ;  /* 0x0000000b0d0d72a4 */ /* 0x000fe2000f8e02ff */
[----:B------:R-:W-:Y:S01]  /*1550*/  BAR.SYNC.DEFER_BLOCKING 0x0 ;  /* 0x0000000000007b1d */ /* 0x000fe20000010000 */
[----:B------:R-:W-:Y:S01]  /*1560*/  USEL UR26, UR23, URZ, UP0 ;  /* 0x000000ff171a7287 */ /* 0x000fe20008000000 */
[----:B------:R-:W-:Y:S01]  /*1570*/  CS2R R102, SRZ ;  /* 0x0000000000667805 */ /* 0x000fe2000001ff00 */
[----:B------:R-:W-:Y:S01]  /*1580*/  UIMAD UR13, UR31, UR38, UR13 ;  /* 0x000000261f0d72a4 */ /* 0x000fe2000f8e020d */
[----:B------:R-:W-:Y:S01]  /*1590*/  CS2R R100, SRZ ;  /* 0x0000000000647805 */ /* 0x000fe2000001ff00 */
[----:B------:R-:W-:Y:S01]  /*15a0*/  UIMAD.WIDE UR38, UR9, UR11, URZ ;  /* 0x0000000b092672a5 */ /* 0x000fe2000f8e02ff */
[----:B------:R-:W-:Y:S01]  /*15b0*/  CS2R R94, SRZ ;  /* 0x00000000005e7805 */ /* 0x000fe2000001ff00 */
[----:B------:R-:W-:Y:S01]  /*15c0*/  UIADD3 UR26, UP0, UPT, UR29, UR26, URZ ;  /* 0x0000001a1d1a7290 */ /* 0x000fe2000ff1e0ff */
[----:B------:R-:W-:Y:S01]  /*15d0*/  CS2R R92, SRZ ;  /* 0x00000000005c7805 */ /* 0x000fe2000001ff00 */
[----:B------:R-:W-:Y:S01]  /*15e0*/  UIMAD UR34, UR9, UR11, URZ ;  /* 0x0000000b092272a4 */ /* 0x000fe2000f8e02ff */
[----:B-1----:R-:W2:Y:S01]  /*15f0*/  LDC.64 R4, c[0x0][0x5f8] ;  /* 0x00017e00ff047b82 */ /* 0x002ea20000000a00 */
[----:B------:R-:W-:Y:S01]  /*1600*/  UIADD3 UR37, UPT, UPT, UR37, UR13, URZ ;  /* 0x0000000d25257290 */ /* 0x000fe2000fffe0ff */
[----:B------:R-:W-:Y:S01]  /*1610*/  CS2R R90, SRZ ;  /* 0x00000000005a7805 */ /* 0x000fe2000001ff00 */
[----:B------:R-:W-:Y:S01]  /*1620*/  UIADD3.X UR28, UPT, UPT, URZ, UR28, URZ, UP0, !UPT ;  /* 0x0000001cff1c7290 */ /* 0x000fe200087fe4ff */
[----:B------:R-:W-:Y:S01]  /*1630*/  CS2R R88, SRZ ;  /* 0x0000000000587805 */ /* 0x000fe2000001ff00 */
[----:B------:R-:W-:Y:S01]  /*1640*/  UIMAD UR9, UR39, UR26, URZ ;  /* 0x0000001a270972a4 */ /* 0x000fe2000f8e02ff */
[----:B------:R-:W-:Y:S01]  /*1650*/  IMAD R7, R0, UR34, R7 ;  /* 0x0000002200077c24 */ /* 0x000fe2000f8e0207 */
[----:B------:R-:W1:Y:S01]  /*1660*/  LDCU.64 UR6, c[0x0][0x570] ;  /* 0x0000ae00ff0677ac */ /* 0x000e620008000a00 */
[----:B------:R-:W-:-:S02]  /*1670*/  CS2R R82, SRZ ;  /* 0x0000000000527805 */ /* 0x000fc4000001ff00 */
[----:B------:R-:W-:Y:S02]  /*1680*/  CS2R R80, SRZ ;  /* 0x0000000000507805 */ /* 0x000fe4000001ff00 */
[----:B------:R-:W-:Y:S01]  /*1690*/  CS2R R86, SRZ ;  /* 0x0000000000567805 */ /* 0x000fe2000001ff00 */
[----:B------:R-:W-:Y:S01]  /*16a0*/  UIMAD.WIDE.U32 UR36, UR38, UR26, UR36 ;  /* 0x0000001a262472a5 */ /* 0x000fe2000f8e0024 */
[----:B------:R-:W-:Y:S01]  /*16b0*/  CS2R R84, SRZ ;  /* 0x0000000000547805 */ /* 0x000fe2000001ff00 */
[----:B------:R-:W-:Y:S01]  /*16c0*/  UIMAD UR9, UR38, UR28, UR9 ;  /* 0x0000001c260972a4 */ /* 0x000fe2000f8e0209 */
[----:B------:R3:W4:Y:S01]  /*16d0*/  LDSM.16.M88.4 R136, [R175] ;  /* 0x00000000af88783b */ /* 0x0007220000000200 */
[----:B------:R-:W-:Y:S01]  /*16e0*/  USHF.L.U32 UR11, UR34, 0x7, URZ ;  /* 0x00000007220b7899 */ /* 0x000fe200080006ff */
[----:B------:R-:W-:Y:S01]  /*16f0*/  CS2R R78, SRZ ;  /* 0x00000000004e7805 */ /* 0x000fe2000001ff00 */
[----:B------:R-:W-:Y:S01]  /*1700*/  UIADD3 UR9, UPT, UPT, UR37, UR9, URZ ;  /* 0x0000000925097290 */ /* 0x000fe2000fffe0ff */
[----:B------:R3:W1:Y:S01]  /*1710*/  LDSM.16.M88.4 R140, [R175+0x400] ;  /* 0x00040000af8c783b */ /* 0x0006620000000200 */
[----:B------:R-:W-:Y:S01]  /*1720*/  UIADD3 UR29, UPT, UPT, UR29, UR30, URZ ;  /* 0x0000001e1d1d7290 */ /* 0x000fe2000fffe0ff */
[----:B------:R-:W-:-:S02]  /*1730*/  CS2R R76, SRZ ;  /* 0x00000000004c7805 */ /* 0x000fc4000001ff00 */
[----:B------:R-:W-:Y:S01]  /*1740*/  CS2R R74, SRZ ;  /* 0x00000000004a7805 */ /* 0x000fe2000001ff00 */
[----:B------:R3:W1:Y:S01]  /*1750*/  LDSM.16.M88.4 R144, [R175+0x800] ;  /* 0x00080000af90783b */ /* 0x0006620000000200 */
[----:B------:R-:W-:Y:S01]  /*1760*/  CS2R R72, SRZ ;  /* 0x0000000000487805 */ /* 0x000fe2000001ff00 */
[C---:B--2---:R-:W-:Y:S02]  /*1770*/  IMAD.WIDE.U32 R8, R2.reuse, R4, RZ ;  /* 0x0000000402087225 */ /* 0x044fe400078e00ff */
[----:B------:R3:W2:Y:S02]  /*1780*/  LDSM.16.M88.4 R148, [R175+0xc00] ;  /* 0x000c0000af94783b */ /* 0x0006a40000000200 */
[----:B------:R-:W-:Y:S01]  /*1790*/  IMAD R5, R2, R5, R9 ;  /* 0x0000000502057224 */ /* 0x000fe200078e0209 */
[----:B------:R-:W-:-:S04]  /*17a0*/  SEL R0, R8, RZ, P3 ;  /* 0x000000ff08007207 */ /* 0x000fc80001800000 */
[----:B------:R-:W-:Y:S01]  /*17b0*/  IADD3 R0, P1, P0, R7, UR36, R0 ;  /* 0x0000002407007c10 */ /* 0x000fe2000f83e000 */
[----:B------:R-:W4:Y:S01]  /*17c0*/  LDCU.64 UR36, c[0x0][0x5e8] ;  /* 0x0000bd00ff2477ac */ /* 0x000f220008000a00 */
[----:B------:R-:W-:Y:S02]  /*17d0*/  SHF.R.S32.HI R7, RZ, 0x1f, R7 ;  /* 0x0000001fff077819 */ /* 0x000fe40000011407 */
[----:B------:R-:W-:-:S04]  /*17e0*/  SEL R2, R5, RZ, P3 ;  /* 0x000000ff05027207 */ /* 0x000fc80001800000 */
[----:B------:R-:W-:Y:S01]  /*17f0*/  IADD3.X R5, PT, PT, R7, UR9, R2, P1, P0 ;  /* 0x0000000907057c10 */ /* 0x000fe20008fe0402 */
[----:B------:R-:W-:Y:S01]  /*1800*/  IMAD.U32 R2, RZ, RZ, UR11 ;  /* 0x0000000bff027e24 */ /* 0x000fe2000f8e00ff */
[----:B------:R-:W-:-:S04]  /*1810*/  IADD3 R0, P0, PT, R0, UR11, RZ ;  /* 0x0000000b00007c10 */ /* 0x000fc8000ff1e0ff */
[----:B------:R-:W-:Y:S02]  /*1820*/  LEA.HI.X.SX32 R5, R2, R5, 0x1, P0 ;  /* 0x0000000502057211 */ /* 0x000fe400000f0eff */
[C---:B-1----:R-:W-:Y:S01]  /*1830*/  LEA R208, P0, R0.reuse, UR6, 0x2 ;  /* 0x0000000600d07c11 */ /* 0x042fe2000f8010ff */
[----:B------:R-:W1:Y:S01]  /*1840*/  LDCU UR6, c[0x0][0x508] ;  /* 0x0000a100ff0677ac */ /* 0x000e620008000800 */
[----:B------:R-:W-:Y:S02]  /*1850*/  IADD3 R2, PT, PT, R175, R174, RZ ;  /* 0x000000aeaf027210 */ /* 0x000fe40007ffe0ff */
[----:B------:R-:W-:Y:S01]  /*1860*/  LEA.HI.X R209, R0, UR7, R5, 0x2, P0 ;  /* 0x0000000700d17c11 */ /* 0x000fe200080f1405 */
[----:B----4-:R-:W-:Y:S02]  /*1870*/  UIMAD.WIDE UR28, UR29, 0x4, UR36 ;  /* 0x000000041d1c78a5 */ /* 0x010fe4000f8e0224 */
[----:B------:R3:W4:Y:S04]  /*1880*/  LDSM.16.M88.4 R152, [R2] ;  /* 0x000000000298783b */ /* 0x0007280000000200 */
[----:B------:R3:W2:Y:S04]  /*1890*/  LDSM.16.M88.4 R156, [R2+0x400] ;  /* 0x00040000029c783b */ /* 0x0006a80000000200 */
[----:B------:R3:W2:Y:S01]  /*18a0*/  LDSM.16.M88.4 R160, [R2+0x800] ;  /* 0x0008000002a0783b */ /* 0x0006a20000000200 */
[----:B-1----:R-:W-:-:S03]  /*18b0*/  UIADD3 UR6, UPT, UPT, UR33, UR6, URZ ;  /* 0x0000000621067290 */ /* 0x002fc6000fffe0ff */
[----:B------:R3:W1:Y:S01]  /*18c0*/  LDSM.16.M88.4 R164, [R2+0xc00] ;  /* 0x000c000002a4783b */ /* 0x0006620000000200 */
[----:B------:R-:W-:-:S04]  /*18d0*/  UIADD3 UR7, UPT, UPT, -UR6, UR27, UR25 ;  /* 0x0000001b06077290 */ /* 0x000fc8000fffe119 */
[----:B------:R-:W-:-:S04]  /*18e0*/  USHF.R.S32.HI UR6, URZ, 0x1f, UR7 ;  /* 0x0000001fff067899 */ /* 0x000fc80008011407 */
[----:B------:R-:W-:-:S04]  /*18f0*/  ULEA.HI UR6, UR6, UR7, URZ, 0x7 ;  /* 0x0000000706067291 */ /* 0x000fc8000f8f38ff */
[----:B------:R-:W-:-:S04]  /*1900*/  USHF.R.S32.HI UR6, URZ, 0x7, UR6 ;  /* 0x00000007ff067899 */ /* 0x000fc80008011406 */
[----:B------:R-:W-:-:S04]  /*1910*/  UISETP.LT.AND UP0, UPT, URZ, UR6, UPT ;  /* 0x00000006ff00728c */ /* 0x000fc8000bf01270 */
[----:B------:R-:W-:-:S04]  /*1920*/  USEL UR6, URZ, UR6, !UP0 ;  /* 0x00000006ff067287 */ /* 0x000fc8000c000000 */
[----:B------:R-:W-:-:S09]  /*1930*/  UISETP.GT.AND UP0, UPT, UR32, UR6, UPT ;  /* 0x000000062000728c */ /* 0x000fd2000bf04270 */
[----:B--234-:R-:W-:Y:S05]  /*1940*/  BRA.U !UP0, `(.L_x_60) ;  /* 0x0000003908fc7547 */ /* 0x01cfea000b800000 */
[----:B------:R-:W-:Y:S01]  /*1950*/  IMAD.SHL.U32 R7, R190, 0x2, RZ ;  /* 0x00000002be077824 */ /* 0x000fe200078e00ff */
[----:B------:R-:W-:Y:S01]  /*1960*/  SHF.R.U32.HI R192, RZ, 0x1, R190 ;  /* 0x00000001ffc07819 */ /* 0x000fe200000116be */
[----:B------:R-:W2:Y:S01]  /*1970*/  LDC R189, c[0x0][0x44c] ;  /* 0x00011300ffbd7b82 */ /* 0x000ea20000000800 */
[----:B------:R-:W3:Y:S01]  /*1980*/  S2R R190, SR_TID.X ;  /* 0x0000000000be7919 */ /* 0x000ee20000002100 */
[----:B------:R-:W-:Y:S01]  /*1990*/  USHF.L.U32 UR7, UR32, 0x7, URZ ;  /* 0x0000000720077899 */ /* 0x000fe200080006ff */
[----:B------:R-:W-:Y:S01]  /*19a0*/  IMAD.U32 R200, RZ, RZ, UR27 ;  /* 0x0000001bffc87e24 */ /* 0x000fe2000f8e00ff */
[----:B------:R-:W-:Y:S01]  /*19b0*/  LOP3.LUT R7, R7, 0x6, RZ, 0xc0, !PT ;  /* 0x0000000607077812 */ /* 0x000fe200078ec0ff */
[----:B------:R-:W-:Y:S01]  /*19c0*/  IMAD.MOV.U32 R201, RZ, RZ, 0x10 ;  /* 0x00000010ffc97424 */ /* 0x000fe200078e00ff */
[----:B------:R-:W-:Y:S01]  /*19d0*/  ULEA UR27, UR18, UR27, 0x7 ;  /* 0x0000001b121b7291 */ /* 0x000fe2000f8e38ff */
[----:B------:R-:W-:Y:S01]  /*19e0*/  IMAD.MOV.U32 R188, RZ, RZ, 0x40 ;  /* 0x00000040ffbc7424 */ /* 0x000fe200078e00ff */
[----:B------:R-:W-:Y:S01]  /*19f0*/  LOP3.LUT R192, R7, 0x1c0, R192, 0xf8, !PT ;  /* 0x000001c007c07812 */ /* 0x000fe200078ef8c0 */
[----:B------:R-:W-:Y:S01]  /*1a00*/  IMAD.U32 R0, RZ, RZ, UR7 ;  /* 0x00000007ff007e24 */ /* 0x000fe2000f8e00ff */
[----:B------:R-:W-:Y:S01]  /*1a10*/  MOV R185, 0x8 ;  /* 0x0000000800b97802 */ /* 0x000fe20000000f00 */
[----:B------:R-:W-:Y:S01]  /*1a20*/  IMAD.MOV.U32 R187, RZ, RZ, 0x38 ;  /* 0x00000038ffbb7424 */ /* 0x000fe200078e00ff */
[----:B------:R-:W-:Y:S01]  /*1a30*/  MOV R99, RZ ;  /* 0x000000ff00637202 */ /* 0x000fe20000000f00 */
[----:B------:R-:W-:Y:S01]  /*1a40*/  IMAD.MOV.U32 R186, RZ, RZ, 0x4 ;  /* 0x00000004ffba7424 */ /* 0x000fe200078e00ff */
[----:B------:R-:W-:Y:S01]  /*1a50*/  IADD3 R5, PT, PT, R0, UR33, R179 ;  /* 0x0000002100057c10 */ /* 0x000fe2000fffe0b3 */
[----:B------:R-:W-:Y:S01]  /*1a60*/  VIADD R168, R176, UR8 ;  /* 0x00000008b0a87c36 */ /* 0x000fe20008000000 */
[----:B------:R-:W-:Y:S01]  /*1a70*/  IADD3 R0, PT, PT, R177, R174, RZ ;  /* 0x000000aeb1007210 */ /* 0x000fe20007ffe0ff */
[----:B------:R-:W-:Y:S01]  /*1a80*/  USHF.L.U32 UR34, UR34, 0x3, URZ ;  /* 0x0000000322227899 */ /* 0x000fe200080006ff */
[----:B------:R-:W-:Y:S01]  /*1a90*/  IADD3 R200, PT, PT, R5, -0x3f, -R200 ;  /* 0xffffffc105c87810 */ /* 0x000fe20007ffe8c8 */
[----:B------:R-:W4:Y:S01]  /*1aa0*/  LDCU UR9, c[0x0][0x3e0] ;  /* 0x00007c00ff0977ac */ /* 0x000f220008000800 */
[----:B------:R-:W-:Y:S01]  /*1ab0*/  IADD3 R169, PT, PT, R177, UR8, RZ ;  /* 0x00000008b1a97c10 */ /* 0x000fe2000fffe0ff */
[----:B------:R-:W1:Y:S01]  /*1ac0*/  LDCU UR11, c[0x0][0x45c] ;  /* 0x00008b80ff0b77ac */ /* 0x000e620008000800 */
[----:B------:R-:W-:Y:S01]  /*1ad0*/  UIADD3 UR8, UPT, UPT, UR27, 0x80, -UR33 ;  /* 0x000000801b087890 */ /* 0x000fe2000fffe821 */
[----:B---3--:R-:W-:-:S04]  /*1ae0*/  LOP3.LUT P0, RZ, R190, 0x4, RZ, 0xc0, !PT ;  /* 0x00000004beff7812 */ /* 0x008fc8000780c0ff */
[----:B------:R-:W-:Y:S01]  /*1af0*/  SEL R201, R201, 0xfffffff0, !P0 ;  /* 0xfffffff0c9c97807 */ /* 0x000fe20004000000 */
[----:B------:R-:W-:-:S03]  /*1b00*/  VIADD R192, R192, UR25 ;  /* 0x00000019c0c07c36 */ /* 0x000fc60008000000 */
[-C--:B------:R-:W-:Y:S01]  /*1b10*/  IADD3 R198, PT, PT, R183, R201.reuse, RZ ;  /* 0x000000c9b7c67210 */ /* 0x080fe20007ffe0ff */
[----:B------:R-:W-:Y:S01]  /*1b20*/  IMAD.IADD R199, R180, 0x1, R201 ;  /* 0x00000001b4c77824 */ /* 0x000fe200078e02c9 */
[----:B------:R-:W-:Y:S01]  /*1b30*/  IADD3 R191, PT, PT, R184, R201, RZ ;  /* 0x000000c9b8bf7210 */ /* 0x000fe20007ffe0ff */
[----:B------:R-:W-:Y:S01]  /*1b40*/  UMOV UR26, UR28 ;  /* 0x0000001c001a7c82 */ /* 0x000fe20008000000 */
[----:B-1--4-:R-:W-:-:S05]  /*1b50*/  UMOV UR13, UR29 ;  /* 0x0000001d000d7c82 */ /* 0x012fca0008000000 */
.L_x_63:
[----:B------:R-:W0:Y:S01]  /*1b60*/  LDGDEPBAR ;  /* 0x00000000000079af */ /* 0x000e220000000000 */
[----:B------:R-:W-:Y:S01]  /*1b70*/  IMAD.IADD R178, R174, 0x1, R169 ;  /* 0x00000001aeb27824 */ /* 0x000fe200078e02a9 */
[----:B------:R-:W-:Y:S01]  /*1b80*/  UIADD3 UR7, UPT, UPT, UR7, -0x80, URZ ;  /* 0xffffff8007077890 */ /* 0x000fe2000fffe0ff */
[C---:B-----5:R-:W-:Y:S01]  /*1b90*/  FMUL.FTZ R68, R205.reuse, 1.4426950216293334961 ;  /* 0x3fb8aa3bcd447820 */ /* 0x060fe20000410000 */
[----:B------:R-:W-:Y:S01]  /*1ba0*/  FSETP.NEU.FTZ.AND P1, PT, R205, -INF , PT ;  /* 0xff800000cd00780b */ /* 0x000fe20003f3d000 */
[----:B------:R-:W-:Y:S01]  /*1bb0*/  FMUL.FTZ R69, R204, 1.4426950216293334961 ;  /* 0x3fb8aa3bcc457820 */ /* 0x000fe20000410000 */
[----:B------:R-:W-:Y:S02]  /*1bc0*/  UISETP.GE.AND UP0, UPT, UR7, UR8, UPT ;  /* 0x000000080700728c */ /* 0x000fe4000bf06270 */
[----:B------:R-:W-:Y:S04]  /*1bd0*/  UIADD3 UR32, UPT, UPT, UR32, -0x1, URZ ;  /* 0xffffffff20207890 */ /* 0x000fe8000fffe0ff */
[----:B------:R-:W-:Y:S01]  /*1be0*/  PLOP3.LUT P0, PT, PT, PT, UP0, 0x80, 0x8 ;  /* 0x000000000008781c */ /* 0x000fe20003f0f008 */
[----:B------:R-:W-:Y:S01]  /*1bf0*/  UISETP.GT.AND UP0, UPT, UR32, UR6, UPT ;  /* 0x000000062000728c */ /* 0x000fe2000bf04270 */
[----:B------:R-:W-:Y:S04]  /*1c00*/  DEPBAR.LE SB0, 0x0 ;  /* 0x000080000000791a */ /* 0x000fe80000000000 */
[----:B------:R-:W-:Y:S07]  /*1c10*/  BAR.SYNC.DEFER_BLOCKING 0x0 ;  /* 0x0000000000007b1d */ /* 0x000fee0000010000 */
[C---:B------:R-:W-:Y:S02]  /*1c20*/  @!P0 VIADD R221, R192.reuse, 0x8 ;  /* 0x00000008c0dd8836 */ /* 0x040fe40000000000 */
[C---:B------:R-:W-:Y:S02]  /*1c30*/  @!P0 VIADD R222, R192.reuse, 0x9 ;  /* 0x00000009c0de8836 */ /* 0x040fe40000000000 */
[C---:B------:R-:W-:Y:S02]  /*1c40*/  @!P0 VIADD R229, R192.reuse, 0x10 ;  /* 0x00000010c0e58836 */ /* 0x040fe40000000000 */
[----:B------:R-:W-:Y:S01]  /*1c50*/  @!P0 VIADD R230, R192, 0x11 ;  /* 0x00000011c0e68836 */ /* 0x000fe20000000000 */
[----:B------:R-:W-:Y:S08]  /*1c60*/  LDSM.16.M88.4 R104, [R169] ;  /* 0x00000000a968783b */ /* 0x000ff00000000200 */
[----:B------:R-:W1:Y:S08]  /*1c70*/  LDSM.16.M88.4 R108, [R175+-0x2000] ;  /* 0xffe00000af6c783b */ /* 0x000e700000000200 */
[----:B------:R-:W3:Y:S08]  /*1c80*/  LDSM.16.M88.4 R112, [R169+0x1000] ;  /* 0x00100000a970783b */ /* 0x000ef00000000200 */
[----:B------:R-:W4:Y:S08]  /*1c90*/  LDSM.16.M88.4 R116, [R175+-0x1c00] ;  /* 0xffe40000af74783b */ /* 0x000f300000000200 */
[----:B------:R-:W2:Y:S08]  /*1ca0*/  LDSM.16.M88.4 R120, [R175+-0x1800] ;  /* 0xffe80000af78783b */ /* 0x000eb00000000200 */
[----:B------:R-:W2:Y:S01]  /*1cb0*/  LDSM.16.M88.4 R124, [R175+-0x1400] ;  /* 0xffec0000af7c783b */ /* 0x000ea20000000200 */
[-C--:B-1----:R-:W-:Y:S07]  /*1cc0*/  HMMA.16816.F32 R4, R104, R108.reuse, RZ ;  /* 0x0000006c6804723c */ /* 0x082fee00000018ff */
[----:B------:R-:W-:Y:S01]  /*1cd0*/  LDSM.16.M88.4 R128, [R178] ;  /* 0x00000000b280783b */ /* 0x000fe20000000200 */
[C---:B---3--:R-:W-:Y:S07]  /*1ce0*/  HMMA.16816.F32 R8, R112.reuse, R108, RZ ;  /* 0x0000006c7008723c */ /* 0x048fee00000018ff */
[----:B------:R-:W1:Y:S01]  /*1cf0*/  LDSM.16.M88.4 R132, [R2+-0x2000] ;  /* 0xffe000000284783b */ /* 0x000e620000000200 */
[-C--:B------:R-:W-:Y:S08]  /*1d00*/  HMMA.16816.F32 R12, R112, R110.reuse, RZ ;  /* 0x0000006e700c723c */ /* 0x080ff000000018ff */
[C---:B------:R-:W-:Y:S01]  /*1d10*/  HMMA.16816.F32 R16, R104.reuse, R110, RZ ;  /* 0x0000006e6810723c */ /* 0x040fe200000018ff */
[----:B------:R-:W3:Y:S07]  /*1d20*/  LDSM.16.M88.4 R108, [R178+0x1000] ;  /* 0x00100000b26c783b */ /* 0x000eee0000000200 */
[-C--:B----4-:R-:W-:Y:S08]  /*1d30*/  HMMA.16816.F32 R20, R104, R116.reuse, RZ ;  /* 0x000000746814723c */ /* 0x090ff000000018ff */
[C---:B------:R-:W-:Y:S08]  /*1d40*/  HMMA.16816.F32 R24, R112.reuse, R116, RZ ;  /* 0x000000747018723c */ /* 0x040ff000000018ff */
[-C--:B------:R-:W-:Y:S08]  /*1d50*/  HMMA.16816.F32 R28, R112, R118.reuse, RZ ;  /* 0x00000076701c723c */ /* 0x080ff000000018ff */
[C---:B------:R-:W-:Y:S08]  /*1d60*/  HMMA.16816.F32 R32, R104.reuse, R118, RZ ;  /* 0x000000766820723c */ /* 0x040ff000000018ff */
[-C--:B--2---:R-:W-:Y:S08]  /*1d70*/  HMMA.16816.F32 R36, R104, R120.reuse, RZ ;  /* 0x000000786824723c */ /* 0x084ff000000018ff */
[C---:B------:R-:W-:Y:S08]  /*1d80*/  HMMA.16816.F32 R40, R112.reuse, R120, RZ ;  /* 0x000000787028723c */ /* 0x040ff000000018ff */
[-C--:B------:R-:W-:Y:S08]  /*1d90*/  HMMA.16816.F32 R44, R112, R122.reuse, RZ ;  /* 0x0000007a702c723c */ /* 0x080ff000000018ff */
[C---:B------:R-:W-:Y:S02]  /*1da0*/  HMMA.16816.F32 R48, R104.reuse, R122, RZ ;  /* 0x0000007a6830723c */ /* 0x040fe400000018ff */
[----:B------:R-:W-:Y:S04]  /*1db0*/  @!P0 VIADDMNMX R123, R200, -R188, UR33, PT ;  /* 0x00000021c87b8e46 */ /* 0x000fe8000b8009bc */
[----:B------:R-:W-:Y:S02]  /*1dc0*/  @!P0 ISETP.GE.AND P2, PT, R192, R123, PT ;  /* 0x0000007bc000820c */ /* 0x000fe40003f46270 */
[-C--:B------:R-:W-:Y:S08]  /*1dd0*/  HMMA.16816.F32 R52, R104, R124.reuse, RZ ;  /* 0x0000007c6834723c */ /* 0x080ff000000018ff */
[C---:B------:R-:W-:Y:S02]  /*1de0*/  HMMA.16816.F32 R56, R112.reuse, R124, RZ ;  /* 0x0000007c7038723c */ /* 0x040fe400000018ff */
[----:B------:R-:W-:Y:S06]  /*1df0*/  @!P0 VIADDMNMX R125, R200, -R187, UR33, PT ;  /* 0x00000021c87d8e46 */ /* 0x000fec000b8009bb */
[-C--:B------:R-:W-:Y:S01]  /*1e00*/  HMMA.16816.F32 R60, R112, R126.reuse, RZ ;  /* 0x0000007e703c723c */ /* 0x080fe200000018ff */
[----:B------:R-:W-:Y:S01]  /*1e10*/  FSEL R113, R68, RZ, P1 ;  /* 0x000000ff44717208 */ /* 0x000fe20000800000 */
[----:B------:R-:W-:Y:S05]  /*1e20*/  @!P0 VIADD R68, R192, 0x1 ;  /* 0x00000001c0448836 */ /* 0x000fea0000000000 */
[----:B------:R-:W-:Y:S01]  /*1e30*/  @!P0 ISETP.GE.AND P1, PT, R68, R123, PT ;  /* 0x0000007b4400820c */ /* 0x000fe20003f26270 */
[----:B------:R-:W-:Y:S01]  /*1e40*/  HMMA.16816.F32 R64, R104, R126, RZ ;  /* 0x0000007e6840723c */ /* 0x000fe200000018ff */
[----:B------:R-:W-:Y:S07]  /*1e50*/  LDSM.16.M88.4 R104, [R2+-0x1800] ;  /* 0xffe800000268783b */ /* 0x000fee0000000200 */
[-C--:B-1----:R-:W-:Y:S08]  /*1e60*/  HMMA.16816.F32 R4, R128, R132.reuse, R4 ;  /* 0x000000848004723c */ /* 0x082ff00000001804 */
[C---:B---3--:R-:W-:Y:S04]  /*1e70*/  HMMA.16816.F32 R8, R108.reuse, R132, R8 ;  /* 0x000000846c08723c */ /* 0x048fe80000001808 */
[----:B------:R-:W-:Y:S04]  /*1e80*/  @!P0 VIMNMX R132, PT, PT, R200, UR33, PT ;  /* 0x00000021c8848c48 */ /* 0x000fe8000bfe0100 */
[-C--:B------:R-:W-:Y:S03]  /*1e90*/  HMMA.16816.F32 R12, R108, R134.reuse, R12 ;  /* 0x000000866c0c723c */ /* 0x080fe6000000180c */
[----:B------:R-:W-:Y:S02]  /*1ea0*/  @!P0 FSEL R4, R4, -INF , !P2 ;  /* 0xff80000004048808 */ /* 0x000fe40005000000 */
[-C--:B------:R-:W-:Y:S02]  /*1eb0*/  @!P0 ISETP.GE.AND P2, PT, R192, R125.reuse, PT ;  /* 0x0000007dc000820c */ /* 0x080fe40003f46270 */
[----:B------:R-:W-:Y:S01]  /*1ec0*/  @!P0 FSEL R5, R5, -INF , !P1 ;  /* 0xff80000005058808 */ /* 0x000fe20004800000 */
[--C-:B------:R-:W-:Y:S01]  /*1ed0*/  FFMA.FTZ R195, R4, UR11, -R113.reuse ;  /* 0x0000000b04c37c23 */ /* 0x100fe20008010871 */
[----:B------:R-:W-:Y:S01]  /*1ee0*/  @!P0 FSEL R6, R6, -INF , !P2 ;  /* 0xff80000006068808 */ /* 0x000fe20005000000 */
[C---:B------:R-:W-:Y:S04]  /*1ef0*/  HMMA.16816.F32 R16, R128.reuse, R134, R16 ;  /* 0x000000868010723c */ /* 0x040fe80000001810 */
[----:B------:R-:W-:Y:S01]  /*1f00*/  MUFU.EX2 R195, R195 ;  /* 0x000000c300c37308 */ /* 0x000fe20000000800 */
[----:B------:R-:W-:Y:S01]  /*1f10*/  @!P0 ISETP.GE.AND P2, PT, R68, R125, PT ;  /* 0x0000007d4400820c */ /* 0x000fe20003f46270 */
[----:B------:R-:W-:Y:S01]  /*1f20*/  FFMA.FTZ R212, R5, UR11, -R113 ;  /* 0x0000000b05d47c23 */ /* 0x000fe20008010871 */
[----:B------:R-:W-:Y:S02]  /*1f30*/  FSETP.NEU.FTZ.AND P1, PT, R204, -INF , PT ;  /* 0xff800000cc00780b */ /* 0x000fe40003f3d000 */
[----:B------:R-:W-:Y:S02]  /*1f40*/  @!P0 FSEL R7, R7, -INF , !P2 ;  /* 0xff80000007078808 */ /* 0x000fe40005000000 */
[----:B------:R-:W-:Y:S03]  /*1f50*/  FSEL R4, R69, RZ, P1 ;  /* 0x000000ff45047208 */ /* 0x000fe60000800000 */
[----:B------:R-:W-:Y:S01]  /*1f60*/  MUFU.EX2 R212, R212 ;  /* 0x000000d400d47308 */ /* 0x000fe20000000800 */
[-C--:B------:R-:W-:Y:S01]  /*1f70*/  @!P0 ISETP.GE.AND P2, PT, R192, R132.reuse, PT ;  /* 0x00000084c000820c */ /* 0x080fe20003f46270 */
[C---:B------:R-:W-:Y:S01]  /*1f80*/  FMUL.FTZ R69, R203.reuse, 1.4426950216293334961 ;  /* 0x3fb8aa3bcb457820 */ /* 0x040fe20000410000 */
[----:B------:R-:W-:Y:S01]  /*1f90*/  FSETP.NEU.FTZ.AND P1, PT, R203, -INF , PT ;  /* 0xff800000cb00780b */ /* 0x000fe20003f3d000 */
[--C-:B------:R-:W-:Y:S01]  /*1fa0*/  FFMA.FTZ R206, R6, UR11, -R4.reuse ;  /* 0x0000000b06ce7c23 */ /* 0x100fe20008010804 */
[----:B------:R-:W-:Y:S01]  /*1fb0*/  @!P0 FSEL R8, R8, -INF , !P2 ;  /* 0xff80000008088808 */ /* 0x000fe20005000000 */
[--C-:B------:R-:W-:Y:S01]  /*1fc0*/  FFMA.FTZ R211, R7, UR11, -R4.reuse ;  /* 0x0000000b07d37c23 */ /* 0x100fe20008010804 */
[----:B------:R-:W-:Y:S02]  /*1fd0*/  @!P0 ISETP.GE.AND P2, PT, R68, R132, PT ;  /* 0x000000844400820c */ /* 0x000fe40003f46270 */
[----:B------:R-:W-:Y:S01]  /*1fe0*/  FSEL R127, R69, RZ, P1 ;  /* 0x000000ff457f7208 */ /* 0x000fe20000800000 */
[----:B------:R-:W-:Y:S01]  /*1ff0*/  MUFU.EX2 R206, R206 ;  /* 0x000000ce00ce7308 */ /* 0x000fe20000000800 */
[----:B------:R-:W-:Y:S01]  /*2000*/  @!P0 FSEL R9, R9, -INF , !P2 ;  /* 0xff80000009098808 */ /* 0x000fe20005000000 */
[C---:B------:R-:W-:Y:S01]  /*2010*/  FMUL.FTZ R69, R202.reuse, 1.4426950216293334961 ;  /* 0x3fb8aa3bca457820 */ /* 0x040fe20000410000 */
[----:B------:R-:W-:Y:S01]  /*2020*/  FSETP.NEU.FTZ.AND P1, PT, R202, -INF , PT ;  /* 0xff800000ca00780b */ /* 0x000fe20003f3d000 */
[--C-:B------:R-:W-:Y:S01]  /*2030*/  FFMA.FTZ R210, R8, UR11, -R127.reuse ;  /* 0x0000000b08d27c23 */ /* 0x100fe2000801087f */
[----:B------:R-:W-:Y:S01]  /*2040*/  @!P0 VIADDMNMX R8, R200, R185, UR33, PT ;  /* 0x00000021c8088e46 */ /* 0x000fe2000b8001b9 */
[----:B------:R-:W-:Y:S01]  /*2050*/  FFMA.FTZ R213, R9, UR11, -R127 ;  /* 0x0000000b09d57c23 */ /* 0x000fe2000801087f */
[----:B------:R-:W-:Y:S03]  /*2060*/  FSEL R9, R69, RZ, P1 ;  /* 0x000000ff45097208 */ /* 0x000fe60000800000 */
[----:B------:R-:W-:Y:S01]  /*2070*/  MUFU.EX2 R211, R211 ;  /* 0x000000d300d37308 */ /* 0x000fe20000000800 */
[-C--:B------:R-:W-:Y:S02]  /*2080*/  @!P0 ISETP.GE.AND P1, PT, R68, R8.reuse, PT ;  /* 0x000000084400820c */ /* 0x080fe40003f26270 */
[----:B------:R-:W1:Y:S01]  /*2090*/  LDSM.16.M88.4 R68, [R2+-0x1c00] ;  /* 0xffe400000244783b */ /* 0x000e620000000200 */
[----:B------:R-:W-:Y:S02]  /*20a0*/  @!P0 ISETP.GE.AND P2, PT, R192, R8, PT ;  /* 0x00000008c000820c */ /* 0x000fe40003f46270 */
[----:B------:R-:W-:Y:S04]  /*20b0*/  @!P0 FSEL R11, R11, -INF , !P1 ;  /* 0xff8000000b0b8808 */ /* 0x000fe80004800000 */
[----:B------:R-:W-:Y:S01]  /*20c0*/  MUFU.EX2 R210, R210 ;  /* 0x000000d200d27308 */ /* 0x000fe20000000800 */
[-C--:B------:R-:W-:Y:S02]  /*20d0*/  @!P0 ISETP.GE.AND P1, PT, R221, R132.reuse, PT ;  /* 0x00000084dd00820c */ /* 0x080fe40003f26270 */
[----:B------:R-:W-:Y:S01]  /*20e0*/  @!P0 FSEL R10, R10, -INF , !P2 ;  /* 0xff8000000a0a8808 */ /* 0x000fe20005000000 */
[--C-:B------:R-:W-:Y:S01]  /*20f0*/  FFMA.FTZ R215, R11, UR11, -R9.reuse ;  /* 0x0000000b0bd77c23 */ /* 0x100fe20008010809 */
[----:B------:R-:W-:Y:S01]  /*2100*/  @!P0 FSEL R12, R12, -INF , !P1 ;  /* 0xff8000000c0c8808 */ /* 0x000fe20004800000 */
[----:B------:R-:W-:Y:S01]  /*2110*/  @!P0 VIADD R11, R192, 0x29 ;  /* 0x00000029c00b8836 */ /* 0x000fe20000000000 */
[----:B------:R-:W-:Y:S03]  /*2120*/  @!P0 ISETP.GE.AND P1, PT, R222, R132, PT ;  /* 0x00000084de00820c */ /* 0x000fe60003f26270 */
[----:B------:R-:W-:Y:S01]  /*2130*/  MUFU.EX2 R213, R213 ;  /* 0x000000d500d57308 */ /* 0x000fe20000000800 */
[----:B------:R-:W-:Y:S01]  /*2140*/  FFMA.FTZ R214, R10, UR11, -R9 ;  /* 0x0000000b0ad67c23 */ /* 0x000fe20008010809 */
[----:B------:R-:W-:Y:S01]  /*2150*/  @!P0 VIADD R10, R192, 0x28 ;  /* 0x00000028c00a8836 */ /* 0x000fe20000000000 */
[----:B------:R-:W-:Y:S01]  /*2160*/  @!P0 FSEL R13, R13, -INF , !P1 ;  /* 0xff8000000d0d8808 */ /* 0x000fe20004800000 */
[--C-:B------:R-:W-:Y:S01]  /*2170*/  FFMA.FTZ R216, R12, UR11, -R127.reuse ;  /* 0x0000000b0cd87c23 */ /* 0x100fe2000801087f */
[-C--:B------:R-:W-:Y:S05]  /*2180*/  @!P0 ISETP.GE.AND P1, PT, R221, R8.reuse, PT ;  /* 0x00000008dd00820c */ /* 0x080fea0003f26270 */
[----:B------:R-:W-:Y:S01]  /*2190*/  MUFU.EX2 R214, R214 ;  /* 0x000000d600d67308 */ /* 0x000fe20000000800 */
[----:B------:R-:W-:Y:S01]  /*21a0*/  @!P0 FSEL R14, R14, -INF , !P1 ;  /* 0xff8000000e0e8808 */ /* 0x000fe20004800000 */
[----:B------:R-:W-:Y:S01]  /*21b0*/  FFMA.FTZ R217, R13, UR11, -R127 ;  /* 0x0000000b0dd97c23 */ /* 0x000fe2000801087f */
[----:B------:R-:W-:Y:S03]  /*21c0*/  @!P0 ISETP.GE.AND P1, PT, R222, R8, PT ;  /* 0x00000008de00820c */ /* 0x000fe60003f26270 */
        /* <DEDUP_REMOVED lines=9> */
[-C--:B-1----:R-:W-:Y:S03]  /*2260*/  HMMA.16816.F32 R20, R128, R68.reuse, R20 ;  /* 0x000000448014723c */ /* 0x082fe60000001814 */
[----:B------:R-:W-:Y:S05]  /*2270*/  @!P0 FSEL R17, R17, -INF , !P1 ;  /* 0xff80000011118808 */ /* 0x000fea0004800000 */
[----:B------:R-:W-:Y:S01]  /*2280*/  MUFU.EX2 R220, R220 ;  /* 0x000000dc00dc7308 */ /* 0x000fe20000000800 */
[-C--:B------:R-:W-:Y:S01]  /*2290*/  @!P0 ISETP.GE.AND P1, PT, R221, R125.reuse, PT ;  /* 0x0000007ddd00820c */ /* 0x080fe20003f26270 */
[C---:B------:R-:W-:Y:S04]  /*22a0*/  HMMA.16816.F32 R24, R108.reuse, R68, R24 ;  /* 0x000000446c18723c */ /* 0x040fe80000001818 */
[----:B------:R-:W-:Y:S04]  /*22b0*/  @!P0 FSEL R18, R18, -INF , !P1 ;  /* 0xff80000012128808 */ /* 0x000fe80004800000 */
[----:B------:R-:W-:Y:S01]  /*22c0*/  MUFU.EX2 R219, R219 ;  /* 0x000000db00db7308 */ /* 0x000fe20000000800 */
[----:B------:R-:W-:Y:S01]  /*22d0*/  @!P0 ISETP.GE.AND P1, PT, R222, R125, PT ;  /* 0x0000007dde00820c */ /* 0x000fe20003f26270 */
[C---:B------:R-:W-:Y:S01]  /*22e0*/  @!P0 VIADD R68, R192.reuse, 0x18 ;  /* 0x00000018c0448836 */ /* 0x040fe20000000000 */
[-C--:B------:R-:W-:Y:S03]  /*22f0*/  HMMA.16816.F32 R28, R108, R70.reuse, R28 ;  /* 0x000000466c1c723c */ /* 0x080fe6000000181c */
[----:B------:R-:W-:Y:S01]  /*2300*/  @!P0 FSEL R19, R19, -INF , !P1 ;  /* 0xff80000013138808 */ /* 0x000fe20004800000 */
[----:B------:R-:W-:Y:S03]  /*2310*/  @!P0 VIADD R69, R192, 0x19 ;  /* 0x00000019c0458836 */ /* 0x000fe60000000000 */
[----:B------:R-:W-:Y:S01]  /*2320*/  MUFU.EX2 R216, R216 ;  /* 0x000000d800d87308 */ /* 0x000fe20000000800 */
[-C--:B------:R-:W-:Y:S01]  /*2330*/  @!P0 ISETP.GE.AND P1, PT, R229, R123.reuse, PT ;  /* 0x0000007be500820c */ /* 0x080fe20003f26270 */
[--C-:B------:R-:W-:Y:S01]  /*2340*/  FFMA.FTZ R221, R18, UR11, -R4.reuse ;  /* 0x0000000b12dd7c23 */ /* 0x100fe20008010804 */
[C---:B------:R-:W-:Y:S01]  /*2350*/  HMMA.16816.F32 R32, R128.reuse, R70, R32 ;  /* 0x000000468020723c */ /* 0x040fe20000001820 */
[----:B------:R-:W-:Y:S02]  /*2360*/  IMAD.U32 R70, RZ, RZ, UR26 ;  /* 0x0000001aff467e24 */ /* 0x000fe4000f8e00ff */
[----:B------:R-:W-:Y:S01]  /*2370*/  IMAD.U32 R71, RZ, RZ, UR13 ;  /* 0x0000000dff477e24 */ /* 0x000fe2000f8e00ff */
[----:B------:R-:W-:Y:S03]  /*2380*/  @!P0 FSEL R20, R20, -INF , !P1 ;  /* 0xff80000014148808 */ /* 0x000fe60004800000 */
[----:B------:R-:W-:Y:S01]  /*2390*/  MUFU.EX2 R221, R221 ;  /* 0x000000dd00dd7308 */ /* 0x000fe20000000800 */
[----:B------:R-:W-:Y:S01]  /*23a0*/  @!P0 ISETP.GE.AND P1, PT, R230, R123, PT ;  /* 0x0000007be600820c */ /* 0x000fe20003f26270 */
[--C-:B------:R-:W-:Y:S01]  /*23b0*/  FFMA.FTZ R222, R19, UR11, -R4.reuse ;  /* 0x0000000b13de7c23 */ /* 0x100fe20008010804 */
[-C--:B------:R-:W-:Y:S03]  /*23c0*/  HMMA.16816.F32 R36, R128, R104.reuse, R36 ;  /* 0x000000688024723c */ /* 0x080fe60000001824 */
[----:B------:R-:W-:Y:S01]  /*23d0*/  @!P0 FSEL R21, R21, -INF , !P1 ;  /* 0xff80000015158808 */ /* 0x000fe20004800000 */
[--C-:B------:R-:W-:Y:S03]  /*23e0*/  FFMA.FTZ R225, R17, UR11, -R113.reuse ;  /* 0x0000000b11e17c23 */ /* 0x100fe60008010871 */
[----:B------:R-:W1:Y:S01]  /*23f0*/  MUFU.EX2 R222, R222 ;  /* 0x000000de00de7308 */ /* 0x000e620000000800 */
[-C--:B------:R-:W-:Y:S01]  /*2400*/  @!P0 ISETP.GE.AND P1, PT, R229, R125.reuse, PT ;  /* 0x0000007de500820c */ /* 0x080fe20003f26270 */
[--C-:B------:R-:W-:Y:S01]  /*2410*/  FFMA.FTZ R223, R20, UR11, -R113.reuse ;  /* 0x0000000b14df7c23 */ /* 0x100fe20008010871 */
[C---:B------:R-:W-:Y:S04]  /*2420*/  HMMA.16816.F32 R40, R108.reuse, R104, R40 ;  /* 0x000000686c28723c */ /* 0x040fe80000001828 */
[----:B------:R-:W-:Y:S03]  /*2430*/  @!P0 FSEL R22, R22, -INF , !P1 ;  /* 0xff80000016168808 */ /* 0x000fe60004800000 */
[----:B------:R-:W2:Y:S01]  /*2440*/  MUFU.EX2 R225, R225 ;  /* 0x000000e100e17308 */ /* 0x000ea20000000800 */
[----:B------:R-:W-:Y:S01]  /*2450*/  @!P0 ISETP.GE.AND P1, PT, R230, R125, PT ;  /* 0x0000007de600820c */ /* 0x000fe20003f26270 */
[----:B------:R-:W-:Y:S01]  /*2460*/  FFMA.FTZ R224, R21, UR11, -R113 ;  /* 0x0000000b15e07c23 */ /* 0x000fe20008010871 */
[-C--:B------:R-:W-:Y:S03]  /*2470*/  HMMA.16816.F32 R44, R108, R106.reuse, R44 ;  /* 0x0000006a6c2c723c */ /* 0x080fe6000000182c */
[----:B------:R-:W-:Y:S01]  /*2480*/  @!P0 FSEL R23, R23, -INF , !P1 ;  /* 0xff80000017178808 */ /* 0x000fe20004800000 */
[--C-:B------:R-:W-:Y:S03]  /*2490*/  FFMA.FTZ R226, R22, UR11, -R4.reuse ;  /* 0x0000000b16e27c23 */ /* 0x100fe60008010804 */
[----:B------:R-:W-:Y:S01]  /*24a0*/  MUFU.EX2 R223, R223 ;  /* 0x000000df00df7308 */ /* 0x000fe20000000800 */
[-C--:B------:R-:W-:Y:S01]  /*24b0*/  @!P0 ISETP.GE.AND P1, PT, R229, R132.reuse, PT ;  /* 0x00000084e500820c */ /* 0x080fe20003f26270 */
[C---:B------:R-:W-:Y:S04]  /*24c0*/  HMMA.16816.F32 R48, R128.reuse, R106, R48 ;  /* 0x0000006a8030723c */ /* 0x040fe80000001830 */
[----:B------:R-:W-:Y:S04]  /*24d0*/  @!P0 FSEL R24, R24, -INF , !P1 ;  /* 0xff80000018188808 */ /* 0x000fe80004800000 */
[----:B------:R-:W-:Y:S01]  /*24e0*/  MUFU.EX2 R224, R224 ;  /* 0x000000e000e07308 */ /* 0x000fe20000000800 */
[----:B------:R-:W-:Y:S01]  /*24f0*/  @!P0 ISETP.GE.AND P1, PT, R230, R132, PT ;  /* 0x00000084e600820c */ /* 0x000fe20003f26270 */
[--C-:B------:R-:W-:Y:S01]  /*2500*/  FFMA.FTZ R227, R23, UR11, -R4.reuse ;  /* 0x0000000b17e37c23 */ /* 0x100fe20008010804 */
[--C-:B------:R-:W-:Y:S02]  /*2510*/  FFMA.FTZ R228, R24, UR11, -R127.reuse ;  /* 0x0000000b18e47c23 */ /* 0x100fe4000801087f */
[----:B------:R-:W-:Y:S02]  /*2520*/  @!P0 FSEL R25, R25, -INF , !P1 ;  /* 0xff80000019198808 */ /* 0x000fe40004800000 */
[-C--:B------:R-:W-:Y:S03]  /*2530*/  @!P0 ISETP.GE.AND P1, PT, R229, R8.reuse, PT ;  /* 0x00000008e500820c */ /* 0x080fe60003f26270 */
[----:B------:R-:W-:Y:S01]  /*2540*/  MUFU.EX2 R226, R226 ;  /* 0x000000e200e27308 */ /* 0x000fe20000000800 */
[----:B------:R-:W-:Y:S01]  /*2550*/  FFMA.FTZ R229, R25, UR11, -R127 ;  /* 0x0000000b19e57c23 */ /* 0x000fe2000801087f */
[----:B------:R-:W-:Y:S02]  /*2560*/  @!P0 FSEL R26, R26, -INF , !P1 ;  /* 0xff8000001a1a8808 */ /* 0x000fe40004800000 */
[----:B------:R-:W-:Y:S06]  /*2570*/  @!P0 ISETP.GE.AND P1, PT, R230, R8, PT ;  /* 0x00000008e600820c */ /* 0x000fec0003f26270 */
[----:B------:R-:W-:Y:S01]  /*2580*/  MUFU.EX2 R227, R227 ;  /* 0x000000e300e37308 */ /* 0x000fe20000000800 */
[----:B------:R-:W-:Y:S01]  /*2590*/  @!P0 FSEL R27, R27, -INF , !P1 ;  /* 0xff8000001b1b8808 */ /* 0x000fe20004800000 */
[--C-:B------:R-:W-:Y:S01]  /*25a0*/  FFMA.FTZ R230, R26, UR11, -R9.reuse ;  /* 0x0000000b1ae67c23 */ /* 0x100fe20008010809 */
[-C--:B------:R-:W-:Y:S03]  /*25b0*/  @!P0 ISETP.GE.AND P1, PT, R68, R132.reuse, PT ;  /* 0x000000844400820c */ /* 0x080fe60003f26270 */
[----:B------:R-:W-:Y:S01]  /*25c0*/  FFMA.FTZ R231, R27, UR11, -R9 ;  /* 0x0000000b1be77c23 */ /* 0x000fe20008010809 */
[----:B------:R-:W-:Y:S03]  /*25d0*/  @!P0 FSEL R28, R28, -INF , !P1 ;  /* 0xff8000001c1c8808 */ /* 0x000fe60004800000 */
[----:B------:R-:W3:Y:S01]  /*25e0*/  MUFU.EX2 R217, R217 ;  /* 0x000000d900d97308 */ /* 0x000ee20000000800 */
[----:B------:R-:W-:Y:S01]  /*25f0*/  @!P0 ISETP.GE.AND P1, PT, R69, R132, PT ;  /* 0x000000844500820c */ /* 0x000fe20003f26270 */
[--C-:B------:R-:W-:Y:S03]  /*2600*/  FFMA.FTZ R232, R28, UR11, -R127.reuse ;  /* 0x0000000b1ce87c23 */ /* 0x100fe6000801087f */
        /* <DEDUP_REMOVED lines=12> */
[----:B------:R-:W-:Y:S01]  /*26d0*/  MUFU.EX2 R233, R233 ;  /* 0x000000e900e97308 */ /* 0x000fe20000000800 */
[----:B------:R-:W-:Y:S01]  /*26e0*/  @!P0 ISETP.GE.AND P1, PT, R69, R123, PT ;  /* 0x0000007b4500820c */ /* 0x000fe20003f26270 */
[--C-:B------:R-:W-:Y:S03]  /*26f0*/  FFMA.FTZ R236, R32, UR11, -R113.reuse ;  /* 0x0000000b20ec7c23 */ /* 0x100fe60008010871 */
[----:B------:R-:W-:Y:S02]  /*2700*/  @!P0 FSEL R33, R33, -INF , !P1 ;  /* 0xff80000021218808 */ /* 0x000fe40004800000 */
[-C--:B------:R-:W-:Y:S03]  /*2710*/  @!P0 ISETP.GE.AND P1, PT, R68, R125.reuse, PT ;  /* 0x0000007d4400820c */ /* 0x080fe60003f26270 */
[----:B------:R-:W-:Y:S01]  /*2720*/  MUFU.EX2 R234, R234 ;  /* 0x000000ea00ea7308 */ /* 0x000fe20000000800 */
[----:B------:R-:W-:Y:S02]  /*2730*/  @!P0 VIADD R68, R192, 0x21 ;  /* 0x00000021c0448836 */ /* 0x000fe40000000000 */
[--C-:B------:R-:W-:Y:S01]  /*2740*/  FFMA.FTZ R237, R33, UR11, -R113.reuse ;  /* 0x0000000b21ed7c23 */ /* 0x100fe20008010871 */
[----:B------:R-:W-:Y:S02]  /*2750*/  @!P0 FSEL R34, R34, -INF , !P1 ;  /* 0xff80000022228808 */ /* 0x000fe40004800000 */
[----:B------:R-:W-:Y:S01]  /*2760*/  @!P0 ISETP.GE.AND P1, PT, R69, R125, PT ;  /* 0x0000007d4500820c */ /* 0x000fe20003f26270 */
[----:B------:R-:W-:Y:S03]  /*2770*/  @!P0 VIADD R69, R192, 0x20 ;  /* 0x00000020c0458836 */ /* 0x000fe60000000000 */
[----:B------:R-:W-:Y:S01]  /*2780*/  MUFU.EX2 R236, R236 ;  /* 0x000000ec00ec7308 */ /* 0x000fe20000000800 */
[----:B------:R-:W-:Y:S01]  /*2790*/  @!P0 FSEL R35, R35, -INF , !P1 ;  /* 0xff80000023238808 */ /* 0x000fe20004800000 */
[--C-:B------:R-:W-:Y:S01]  /*27a0*/  FFMA.FTZ R238, R34, UR11, -R4.reuse ;  /* 0x0000000b22ee7c23 */ /* 0x100fe20008010804 */
[C---:B------:R-:W-:Y:S02]  /*27b0*/  @!P0 ISETP.GE.AND P1, PT, R69.reuse, R123, PT ;  /* 0x0000007b4500820c */ /* 0x040fe40003f26270 */
[----:B------:R-:W-:Y:S01]  /*27c0*/  @!P0 ISETP.GE.AND P2, PT, R69, R125, PT ;  /* 0x0000007d4500820c */ /* 0x000fe20003f46270 */
[--C-:B------:R-:W-:Y:S01]  /*27d0*/  FFMA.FTZ R239, R35, UR11, -R4.reuse ;  /* 0x0000000b23ef7c23 */ /* 0x100fe20008010804 */
[----:B------:R-:W-:Y:S03]  /*27e0*/  @!P0 FSEL R36, R36, -INF , !P1 ;  /* 0xff80000024248808 */ /* 0x000fe60004800000 */
[----:B------:R-:W4:Y:S01]  /*27f0*/  MUFU.EX2 R237, R237 ;  /* 0x000000ed00ed7308 */ /* 0x000f220000000800 */
[----:B------:R-:W-:Y:S02]  /*2800*/  @!P0 ISETP.GE.AND P1, PT, R68, R123, PT ;  /* 0x0000007b4400820c */ /* 0x000fe40003f26270 */
[----:B------:R-:W-:Y:S01]  /*2810*/  @!P0 FSEL R38, R38, -INF , !P2 ;  /* 0xff80000026268808 */ /* 0x000fe20005000000 */
[--C-:B------:R-:W-:Y:S01]  /*2820*/  FFMA.FTZ R240, R36, UR11, -R113.reuse ;  /* 0x0000000b24f07c23 */ /* 0x100fe20008010871 */
[----:B------:R-:W-:Y:S02]  /*2830*/  @!P0 FSEL R37, R37, -INF , !P1 ;  /* 0xff80000025258808 */ /* 0x000fe40004800000 */
[C---:B------:R-:W-:Y:S03]  /*2840*/  @!P0 ISETP.GE.AND P1, PT, R68.reuse, R125, PT ;  /* 0x0000007d4400820c */ /* 0x040fe60003f26270 */
[----:B------:R-:W-:Y:S01]  /*2850*/  MUFU.EX2 R235, R235 ;  /* 0x000000eb00eb7308 */ /* 0x000fe20000000800 */
[-C--:B------:R-:W-:Y:S01]  /*2860*/  @!P0 ISETP.GE.AND P2, PT, R68, R132.reuse, PT ;  /* 0x000000844400820c */ /* 0x080fe20003f46270 */
[----:B------:R-:W-:Y:S01]  /*2870*/  FFMA.FTZ R241, R37, UR11, -R113 ;  /* 0x0000000b25f17c23 */ /* 0x000fe20008010871 */
[----:B------:R-:W-:Y:S01]  /*2880*/  @!P0 FSEL R39, R39, -INF , !P1 ;  /* 0xff80000027278808 */ /* 0x000fe20004800000 */
[--C-:B------:R-:W-:Y:S01]  /*2890*/  FFMA.FTZ R242, R38, UR11, -R4.reuse ;  /* 0x0000000b26f27c23 */ /* 0x100fe20008010804 */
[----:B------:R-:W-:Y:S02]  /*28a0*/  @!P0 ISETP.GE.AND P1, PT, R69, R132, PT ;  /* 0x000000844500820c */ /* 0x000fe40003f26270 */
[----:B------:R-:W-:Y:S03]  /*28b0*/  @!P0 FSEL R41, R41, -INF , !P2 ;  /* 0xff80000029298808 */ /* 0x000fe60005000000 */
[----:B------:R-:W-:Y:S01]  /*28c0*/  MUFU.EX2 R240, R240 ;  /* 0x000000f000f07308 */ /* 0x000fe20000000800 */
[----:B------:R-:W-:Y:S01]  /*28d0*/  @!P0 FSEL R40, R40, -INF , !P1 ;  /* 0xff80000028288808 */ /* 0x000fe20004800000 */
[--C-:B------:R-:W-:Y:S01]  /*28e0*/  FFMA.FTZ R243, R39, UR11, -R4.reuse ;  /* 0x0000000b27f37c23 */ /* 0x100fe20008010804 */
[----:B------:R-:W-:Y:S01]  /*28f0*/  LEA R14, P1, R179, R70, 0x2 ;  /* 0x00000046b30e7211 */ /* 0x000fe200078210ff */
[--C-:B------:R-:W-:Y:S02]  /*2900*/  FFMA.FTZ R247, R41, UR11, -R127.reuse ;  /* 0x0000000b29f77c23 */ /* 0x100fe4000801087f */
[----:B------:R-:W-:Y:S01]  /*2910*/  FFMA.FTZ R244, R40, UR11, -R127 ;  /* 0x0000000b28f47c23 */ /* 0x000fe2000801087f */
[----:B------:R-:W-:Y:S03]  /*2920*/  LEA.HI.X R15, R179, R71, RZ, 0x2, P1 ;  /* 0x00000047b30f7211 */ /* 0x000fe600008f14ff */
[----:B------:R-:W-:Y:S01]  /*2930*/  MUFU.EX2 R241, R241 ;  /* 0x000000f100f17308 */ /* 0x000fe20000000800 */
[-C--:B------:R-:W-:Y:S01]  /*2940*/  @!P0 ISETP.GE.AND P1, PT, R69, R8.reuse, PT ;  /* 0x000000084500820c */ /* 0x080fe20003f26270 */
[----:B------:R-:W4:Y:S03]  /*2950*/  LDG.E R245, desc[UR20][R14.64] ;  /* 0x000000140ef57981 */ /* 0x000f26000c1e1900 */
[----:B------:R-:W-:Y:S02]  /*2960*/  @!P0 FSEL R42, R42, -INF , !P1 ;  /* 0xff8000002a2a8808 */ /* 0x000fe40004800000 */
[----:B------:R-:W-:Y:S01]  /*2970*/  @!P0 ISETP.GE.AND P1, PT, R68, R8, PT ;  /* 0x000000084400820c */ /* 0x000fe20003f26270 */
[----:B------:R-:W4:Y:S02]  /*2980*/  LDG.E R252, desc[UR20][R14.64+0x20] ;  /* 0x000020140efc7981 */ /* 0x000f24000c1e1900 */
[----:B------:R-:W-:Y:S01]  /*2990*/  MUFU.EX2 R238, R238 ;  /* 0x000000ee00ee7308 */ /* 0x000fe20000000800 */
[--C-:B------:R-:W-:Y:S01]  /*29a0*/  FFMA.FTZ R246, R42, UR11, -R9.reuse ;  /* 0x0000000b2af67c23 */ /* 0x100fe20008010809 */
[----:B------:R-:W-:Y:S01]  /*29b0*/  @!P0 FSEL R43, R43, -INF , !P1 ;  /* 0xff8000002b2b8808 */ /* 0x000fe20004800000 */
[----:B------:R-:W1:Y:S01]  /*29c0*/  LDSM.16.M88.4 R68, [R2+-0x1400] ;  /* 0xffec00000244783b */ /* 0x000e620000000200 */
[-C--:B------:R-:W-:Y:S03]  /*29d0*/  @!P0 ISETP.GE.AND P1, PT, R10, R132.reuse, PT ;  /* 0x000000840a00820c */ /* 0x080fe60003f26270 */
[----:B------:R-:W-:Y:S01]  /*29e0*/  FFMA.FTZ R249, R43, UR11, -R9 ;  /* 0x0000000b2bf97c23 */ /* 0x000fe20008010809 */
[----:B------:R-:W-:Y:S02]  /*29f0*/  @!P0 FSEL R44, R44, -INF , !P1 ;  /* 0xff8000002c2c8808 */ /* 0x000fe40004800000 */
[----:B------:R-:W-:Y:S01]  /*2a00*/  MUFU.EX2 R242, R242 ;  /* 0x000000f200f27308 */ /* 0x000fe20000000800 */
[----:B------:R-:W-:Y:S01]  /*2a10*/  @!P0 ISETP.GE.AND P1, PT, R11, R132, PT ;  /* 0x000000840b00820c */ /* 0x000fe20003f26270 */
        /* <DEDUP_REMOVED lines=8> */
[-C--:B------:R-:W-:Y:S06]  /*2aa0*/  @!P0 ISETP.GE.AND P1, PT, R11, R8.reuse, PT ;  /* 0x000000080b00820c */ /* 0x080fec0003f26270 */
        /* <DEDUP_REMOVED lines=11> */
[----:B------:R3:W-:Y:S01]  /*2b60*/  MUFU.EX2 R5, R13 ;  /* 0x0000000d00057308 */ /* 0x0007e20000000800 */
[----:B------:R-:W-:Y:S01]  /*2b70*/  @!P0 VIADD R10, R192, 0x30 ;  /* 0x00000030c00a8836 */ /* 0x000fe20000000000 */
[-C--:B-1----:R-:W-:Y:S03]  /*2b80*/  HMMA.16816.F32 R52, R128, R68.reuse, R52 ;  /* 0x000000448034723c */ /* 0x082fe60000001834 */
[----:B------:R-:W-:Y:S01]  /*2b90*/  @!P0 FSEL R50, R50, -INF , !P1 ;  /* 0xff80000032328808 */ /* 0x000fe20004800000 */
[--C-:B------:R-:W-:Y:S01]  /*2ba0*/  FFMA.FTZ R18, R49, UR11, -R113.reuse ;  /* 0x0000000b31127c23 */ /* 0x100fe20008010871 */
[----:B------:R-:W-:Y:S01]  /*2bb0*/  @!P0 ISETP.GE.AND P1, PT, R11, R125, PT ;  /* 0x0000007d0b00820c */ /* 0x000fe20003f26270 */
[----:B------:R-:W-:Y:S02]  /*2bc0*/  @!P0 VIADD R11, R192, 0x31 ;  /* 0x00000031c00b8836 */ /* 0x000fe40000000000 */
[----:B------:R-:W-:Y:S01]  /*2bd0*/  MUFU.EX2 R135, R135 ;  /* 0x0000008700877308 */ /* 0x000fe20000000800 */
[C---:B------:R-:W-:Y:S04]  /*2be0*/  HMMA.16816.F32 R56, R108.reuse, R68, R56 ;  /* 0x000000446c38723c */ /* 0x040fe80000001838 */
[----:B------:R-:W-:Y:S01]  /*2bf0*/  @!P0 FSEL R51, R51, -INF , !P1 ;  /* 0xff80000033338808 */ /* 0x000fe20004800000 */
[--C-:B------:R-:W-:Y:S01]  /*2c00*/  FFMA.FTZ R17, R50, UR11, -R4.reuse ;  /* 0x0000000b32117c23 */ /* 0x100fe20008010804 */
[-C--:B------:R-:W-:Y:S03]  /*2c10*/  @!P0 ISETP.GE.AND P1, PT, R10, R123.reuse, PT ;  /* 0x0000007b0a00820c */ /* 0x080fe60003f26270 */
[----:B------:R-:W-:Y:S01]  /*2c20*/  MUFU.EX2 R229, R229 ;  /* 0x000000e500e57308 */ /* 0x000fe20000000800 */
[-C--:B------:R-:W-:Y:S03]  /*2c30*/  HMMA.16816.F32 R60, R108, R70.reuse, R60 ;  /* 0x000000466c3c723c */ /* 0x080fe6000000183c */
[----:B------:R-:W-:Y:S01]  /*2c40*/  @!P0 FSEL R52, R52, -INF , !P1 ;  /* 0xff80000034348808 */ /* 0x000fe20004800000 */
[--C-:B--2---:R-:W-:Y:S01]  /*2c50*/  FFMA.FTZ R14, R51, UR11, -R4.reuse ;  /* 0x0000000b330e7c23 */ /* 0x104fe20008010804 */
[C---:B------:R-:W-:Y:S02]  /*2c60*/  @!P0 ISETP.GE.AND P1, PT, R11.reuse, R123, PT ;  /* 0x0000007b0b00820c */ /* 0x040fe40003f26270 */
[----:B------:R-:W-:Y:S01]  /*2c70*/  @!P0 ISETP.GE.AND P4, PT, R11, R8, PT ;  /* 0x000000080b00820c */ /* 0x000fe20003f86270 */
[----:B------:R-:W-:Y:S01]  /*2c80*/  HMMA.16816.F32 R64, R128, R70, R64 ;  /* 0x000000468040723c */ /* 0x000fe20000001840 */
[----:B------:R1:W-:Y:S03]  /*2c90*/  MUFU.EX2 R118, R14 ;  /* 0x0000000e00767308 */ /* 0x0003e60000000800 */
[----:B------:R-:W-:Y:S01]  /*2ca0*/  @!P0 FSEL R53, R53, -INF , !P1 ;  /* 0xff80000035358808 */ /* 0x000fe20004800000 */
[--C-:B---3--:R-:W-:Y:S01]  /*2cb0*/  FFMA.FTZ R13, R52, UR11, -R113.reuse ;  /* 0x0000000b340d7c23 */ /* 0x108fe20008010871 */
[-C--:B------:R-:W-:Y:S02]  /*2cc0*/  @!P0 ISETP.GE.AND P1, PT, R10, R125.reuse, PT ;  /* 0x0000007d0a00820c */ /* 0x080fe40003f26270 */
[----:B------:R-:W-:Y:S03]  /*2cd0*/  @!P0 FSEL R59, R59, -INF , !P4 ;  /* 0xff8000003b3b8808 */ /* 0x000fe60006000000 */
[----:B------:R2:W-:Y:S01]  /*2ce0*/  MUFU.EX2 R117, R13 ;  /* 0x0000000d00757308 */ /* 0x0005e20000000800 */
[----:B------:R-:W-:Y:S01]  /*2cf0*/  @!P0 FSEL R54, R54, -INF , !P1 ;  /* 0xff80000036368808 */ /* 0x000fe20004800000 */
[----:B------:R-:W-:Y:S01]  /*2d00*/  FFMA.FTZ R15, R53, UR11, -R113 ;  /* 0x0000000b350f7c23 */ /* 0x000fe20008010871 */
[----:B------:R-:W-:Y:S02]  /*2d10*/  @!P0 ISETP.GE.AND P1, PT, R11, R125, PT ;  /* 0x0000007d0b00820c */ /* 0x000fe40003f26270 */
[----:B------:R-:W-:Y:S02]  /*2d20*/  F2FP.F16.F32.PACK_AB R70, R222, R221 ;  /* 0x000000ddde46723e */ /* 0x000fe400000000ff */
[----:B------:R-:W-:Y:S03]  /*2d30*/  @!P0 FSEL R55, R55, -INF , !P1 ;  /* 0xff80000037378808 */ /* 0x000fe60004800000 */
[----:B------:R-:W-:Y:S01]  /*2d40*/  MUFU.EX2 R230, R230 ;  /* 0x000000e600e67308 */ /* 0x000fe20000000800 */
[-C--:B------:R-:W-:Y:S01]  /*2d50*/  @!P0 ISETP.GE.AND P1, PT, R10, R132.reuse, PT ;  /* 0x000000840a00820c */ /* 0x080fe20003f26270 */
[--C-:B-1----:R-:W-:Y:S01]  /*2d60*/  FFMA.FTZ R14, R54, UR11, -R4.reuse ;  /* 0x0000000b360e7c23 */ /* 0x102fe20008010804 */
[--C-:B------:R-:W-:Y:S02]  /*2d70*/  FFMA.FTZ R69, R55, UR11, -R4.reuse ;  /* 0x0000000b37457c23 */ /* 0x100fe40008010804 */
[----:B------:R-:W-:Y:S02]  /*2d80*/  @!P0 FSEL R56, R56, -INF , !P1 ;  /* 0xff80000038388808 */ /* 0x000fe40004800000 */
[----:B------:R-:W-:Y:S03]  /*2d90*/  @!P0 ISETP.GE.AND P1, PT, R11, R132, PT ;  /* 0x000000840b00820c */ /* 0x000fe60003f26270 */
[----:B------:R1:W-:Y:S01]  /*2da0*/  MUFU.EX2 R126, R69 ;  /* 0x00000045007e7308 */ /* 0x0003e20000000800 */
[----:B------:R-:W-:Y:S01]  /*2db0*/  F2FP.F16.F32.PACK_AB R11, R212, R195 ;  /* 0x000000c3d40b723e */ /* 0x000fe200000000ff */
[--C-:B------:R-:W-:Y:S01]  /*2dc0*/  FFMA.FTZ R68, R56, UR11, -R127.reuse ;  /* 0x0000000b38447c23 */ /* 0x100fe2000801087f */
[----:B------:R-:W-:Y:S02]  /*2dd0*/  @!P0 FSEL R57, R57, -INF , !P1 ;  /* 0xff80000039398808 */ /* 0x000fe40004800000 */
[----:B------:R-:W-:Y:S01]  /*2de0*/  @!P0 ISETP.GE.AND P1, PT, R10, R8, PT ;  /* 0x000000080a00820c */ /* 0x000fe20003f26270 */
[----:B------:R3:W-:Y:S04]  /*2df0*/  STS [R180], R11 ;  /* 0x0000000bb4007388 */ /* 0x0007e80000000800 */
[----:B------:R3:W-:Y:S01]  /*2e00*/  MUFU.EX2 R121, R68 ;  /* 0x0000004400797308 */ /* 0x0007e20000000800 */
[----:B------:R-:W-:Y:S01]  /*2e10*/  FFMA.FTZ R10, R57, UR11, -R127 ;  /* 0x0000000b390a7c23 */ /* 0x000fe2000801087f */
[----:B------:R-:W-:Y:S05]  /*2e20*/  @!P0 FSEL R58, R58, -INF , !P1 ;  /* 0xff8000003a3a8808 */ /* 0x000fea0004800000 */
[--C-:B--2---:R-:W-:Y:S03]  /*2e30*/  FFMA.FTZ R13, R58, UR11, -R9.reuse ;  /* 0x0000000b3a0d7c23 */ /* 0x104fe60008010809 */
[----:B------:R2:W4:Y:S01]  /*2e40*/  MUFU.EX2 R178, R10 ;  /* 0x0000000a00b27308 */ /* 0x0005220000000800 */
[C---:B-1----:R-:W-:Y:S05]  /*2e50*/  @!P0 VIADD R69, R192.reuse, 0x39 ;  /* 0x00000039c0458836 */ /* 0x042fea0000000000 */
[C---:B------:R-:W-:Y:S02]  /*2e60*/  @!P0 ISETP.GE.AND P1, PT, R69.reuse, R132, PT ;  /* 0x000000844500820c */ /* 0x040fe40003f26270 */
[-C--:B------:R-:W-:Y:S01]  /*2e70*/  @!P0 ISETP.GE.AND P5, PT, R69, R123.reuse, PT ;  /* 0x0000007b4500820c */ /* 0x080fe20003fa6270 */
[----:B---3--:R-:W-:Y:S01]  /*2e80*/  @!P0 VIADD R68, R192, 0x38 ;  /* 0x00000038c0448836 */ /* 0x008fe20000000000 */
[----:B------:R-:W-:Y:S01]  /*2e90*/  @!P0 FSEL R61, R61, -INF , !P1 ;  /* 0xff8000003d3d8808 */ /* 0x000fe20004800000 */
[----:B------:R-:W-:Y:S01]  /*2ea0*/  MUFU.EX2 R119, R14 ;  /* 0x0000000e00777308 */ /* 0x000fe20000000800 */
[----:B------:R-:W-:Y:S02]  /*2eb0*/  @!P0 ISETP.GE.AND P1, PT, R69, R8, PT ;  /* 0x000000084500820c */ /* 0x000fe40003f26270 */
[C---:B------:R-:W-:Y:S02]  /*2ec0*/  @!P0 ISETP.GE.AND P3, PT, R68.reuse, R132, PT ;  /* 0x000000844400820c */ /* 0x040fe40003f66270 */
[----:B------:R-:W-:Y:S01]  /*2ed0*/  @!P0 ISETP.GE.AND P6, PT, R68, R123, PT ;  /* 0x0000007b4400820c */ /* 0x000fe20003fc6270 */
[----:B--2---:R-:W-:Y:S01]  /*2ee0*/  FFMA.FTZ R10, R59, UR11, -R9 ;  /* 0x0000000b3b0a7c23 */ /* 0x004fe20008010809 */
[----:B------:R-:W-:Y:S03]  /*2ef0*/  @!P0 FSEL R60, R60, -INF , !P3 ;  /* 0xff8000003c3c8808 */ /* 0x000fe60005800000 */
[----:B------:R1:W-:Y:S01]  /*2f00*/  MUFU.EX2 R123, R13 ;  /* 0x0000000d007b7308 */ /* 0x0003e20000000800 */
[-C--:B------:R-:W-:Y:S02]  /*2f10*/  @!P0 ISETP.GE.AND P3, PT, R69, R125.reuse, PT ;  /* 0x0000007d4500820c */ /* 0x080fe40003f66270 */
[----:B------:R-:W-:Y:S01]  /*2f20*/  F2FP.F16.F32.PACK_AB R69, R211, R206 ;  /* 0x000000ced345723e */ /* 0x000fe200000000ff */
[--C-:B------:R-:W-:Y:S01]  /*2f30*/  FFMA.FTZ R71, R60, UR11, -R127.reuse ;  /* 0x0000000b3c477c23 */ /* 0x100fe2000801087f */
[C---:B------:R-:W-:Y:S01]  /*2f40*/  @!P0 ISETP.GE.AND P4, PT, R68.reuse, R125, PT ;  /* 0x0000007d4400820c */ /* 0x040fe20003f86270 */
[----:B------:R-:W-:Y:S01]  /*2f50*/  FFMA.FTZ R127, R61, UR11, -R127 ;  /* 0x0000000b3d7f7c23 */ /* 0x000fe2000801087f */
[----:B------:R-:W-:Y:S01]  /*2f60*/  @!P0 ISETP.GE.AND P2, PT, R68, R8, PT ;  /* 0x000000084400820c */ /* 0x000fe20003f46270 */
[----:B------:R2:W-:Y:S02]  /*2f70*/  STS [R180+0x400], R69 ;  /* 0x00040045b4007388 */ /* 0x0005e40000000800 */
[----:B------:R3:W4:Y:S01]  /*2f80*/  MUFU.EX2 R125, R10 ;  /* 0x0000000a007d7308 */ /* 0x0007220000000800 */
[----:B------:R-:W-:Y:S01]  /*2f90*/  F2FP.F16.F32.PACK_AB R68, R225, R220 ;  /* 0x000000dce144723e */ /* 0x000fe200000000ff */
[----:B------:R2:W-:Y:S01]  /*2fa0*/  STS [R199+0x400], R70 ;  /* 0x00040046c7007388 */ /* 0x0005e20000000800 */
[----:B------:R-:W-:Y:S02]  /*2fb0*/  F2FP.F16.F32.PACK_AB R11, R215, R214 ;  /* 0x000000d6d70b723e */ /* 0x000fe400000000ff */
[----:B------:R-:W-:Y:S01]  /*2fc0*/  @!P0 FSEL R62, R62, -INF , !P2 ;  /* 0xff8000003e3e8808 */ /* 0x000fe20005000000 */
[----:B------:R4:W-:Y:S04]  /*2fd0*/  STS [R199], R68 ;  /* 0x00000044c7007388 */ /* 0x0009e80000000800 */
[----:B------:R2:W-:Y:S01]  /*2fe0*/  MUFU.EX2 R129, R71 ;  /* 0x0000004700817308 */ /* 0x0005e20000000800 */
[----:B-1----:R-:W-:Y:S01]  /*2ff0*/  F2FP.F16.F32.PACK_AB R13, R213, R210 ;  /* 0x000000d2d50d723e */ /* 0x002fe200000000ff */
[----:B------:R1:W-:Y:S01]  /*3000*/  STS [R180+0x2400], R11 ;  /* 0x0024000bb4007388 */ /* 0x0003e20000000800 */
[--C-:B------:R-:W-:Y:S01]  /*3010*/  FFMA.FTZ R14, R62, UR11, -R9.reuse ;  /* 0x0000000b3e0e7c23 */ /* 0x100fe20008010809 */
[----:B------:R-:W-:Y:S02]  /*3020*/  @!P0 FSEL R64, R64, -INF , !P6 ;  /* 0xff80000040408808 */ /* 0x000fe40007000000 */
[----:B------:R1:W-:Y:S04]  /*3030*/  STS [R180+0x2000], R13 ;  /* 0x0020000db4007388 */ /* 0x0003e80000000800 */
[----:B------:R-:W1:Y:S01]  /*3040*/  MUFU.EX2 R231, R231 ;  /* 0x000000e700e77308 */ /* 0x000e620000000800 */
[----:B---3--:R-:W-:Y:S02]  /*3050*/  F2FP.F16.F32.PACK_AB R10, R217, R216 ;  /* 0x000000d8d90a723e */ /* 0x008fe400000000ff */
[----:B------:R-:W-:Y:S02]  /*3060*/  @!P0 FSEL R66, R66, -INF , !P4 ;  /* 0xff80000042428808 */ /* 0x000fe40006000000 */
[----:B------:R-:W-:Y:S01]  /*3070*/  @!P0 FSEL R65, R65, -INF , !P5 ;  /* 0xff80000041418808 */ /* 0x000fe20006800000 */
[----:B------:R3:W-:Y:S01]  /*3080*/  STS [R199+0x2000], R10 ;  /* 0x0020000ac7007388 */ /* 0x0007e20000000800 */
[----:B------:R-:W-:Y:S03]  /*3090*/  @!P0 FSEL R67, R67, -INF , !P3 ;  /* 0xff80000043438808 */ /* 0x000fe60005800000 */
[----:B------:R1:W-:Y:S01]  /*30a0*/  MUFU.EX2 R131, R14 ;  /* 0x0000000e00837308 */ /* 0x0003e20000000800 */
[----:B--2---:R-:W-:Y:S02]  /*30b0*/  F2FP.F16.F32.PACK_AB R69, R219, R218 ;  /* 0x000000dadb45723e */ /* 0x004fe400000000ff */
[----:B------:R-:W-:Y:S02]  /*30c0*/  F2FP.F16.F32.PACK_AB R71, R224, R223 ;  /* 0x000000dfe047723e */ /* 0x000fe400000000ff */
[----:B------:R-:W-:Y:S01]  /*30d0*/  F2FP.F16.F32.PACK_AB R70, R227, R226 ;  /* 0x000000e2e346723e */ /* 0x000fe200000000ff */
[----:B------:R2:W-:Y:S01]  /*30e0*/  STS [R199+0x2400], R69 ;  /* 0x00240045c7007388 */ /* 0x0005e20000000800 */
[----:B------:R-:W-:Y:S03]  /*30f0*/  @!P0 FSEL R63, R63, -INF , !P1 ;  /* 0xff8000003f3f8808 */ /* 0x000fe60004800000 */
[----:B------:R-:W3:Y:S01]  /*3100*/  MUFU.EX2 R130, R127 ;  /* 0x0000007f00827308 */ /* 0x000ee20000000800 */
[----:B----4-:R-:W-:Y:S01]  /*3110*/  F2FP.F16.F32.PACK_AB R68, R237, R236 ;  /* 0x000000eced44723e */ /* 0x010fe200000000ff */
[----:B------:R4:W-:Y:S01]  /*3120*/  STS [R183], R71 ;  /* 0x00000047b7007388 */ /* 0x0009e20000000800 */
[----:B------:R-:W-:Y:S01]  /*3130*/  F2FP.F16.F32.PACK_AB R21, R178, R121 ;  /* 0x00000079b215723e */ /* 0x000fe200000000ff */
[----:B------:R-:W-:Y:S01]  /*3140*/  FFMA.FTZ R9, R63, UR11, -R9 ;  /* 0x0000000b3f097c23 */ /* 0x000fe20008010809 */
[----:B-1----:R-:W-:Y:S01]  /*3150*/  F2FP.F16.F32.PACK_AB R11, R239, R238 ;  /* 0x000000eeef0b723e */ /* 0x002fe200000000ff */
[----:B------:R1:W-:Y:S01]  /*3160*/  STS [R183+0x400], R70 ;  /* 0x00040046b7007388 */ /* 0x0003e20000000800 */
[----:B------:R-:W-:Y:S01]  /*3170*/  F2FP.F16.F32.PACK_AB R25, R125, R123 ;  /* 0x0000007b7d19723e */ /* 0x000fe200000000ff */
[--C-:B------:R-:W-:Y:S01]  /*3180*/  FFMA.FTZ R13, R64, UR11, -R113.reuse ;  /* 0x0000000b400d7c23 */ /* 0x100fe20008010871 */
[----:B------:R-:W-:Y:S01]  /*3190*/  F2FP.F16.F32.PACK_AB R14, R231, R230 ;  /* 0x000000e6e70e723e */ /* 0x000fe200000000ff */
[----:B------:R1:W-:Y:S01]  /*31a0*/  STS [R198], R68 ;  /* 0x00000044c6007388 */ /* 0x0003e20000000800 */
[----:B------:R-:W-:Y:S01]  /*31b0*/  MUFU.EX2 R122, R15 ;  /* 0x0000000f007a7308 */ /* 0x000fe20000000800 */
[----:B------:R-:W-:Y:S02]  /*31c0*/  FFMA.FTZ R113, R65, UR11, -R113 ;  /* 0x0000000b41717c23 */ /* 0x000fe40008010871 */
[----:B------:R-:W-:Y:S01]  /*31d0*/  STS [R198+0x400], R11 ;  /* 0x0004000bc6007388 */ /* 0x000fe20000000800 */
[----:B---3--:R-:W-:Y:S02]  /*31e0*/  F2FP.F16.F32.PACK_AB R10, R229, R228 ;  /* 0x000000e4e50a723e */ /* 0x008fe400000000ff */
[----:B------:R-:W-:Y:S01]  /*31f0*/  F2FP.F16.F32.PACK_AB R30, R130, R129 ;  /* 0x00000081821e723e */ /* 0x000fe200000000ff */
[----:B------:R-:W-:Y:S03]  /*3200*/  STS [R183+0x2400], R14 ;  /* 0x0024000eb7007388 */ /* 0x000fe60000000800 */
[----:B------:R3:W-:Y:S01]  /*3210*/  MUFU.EX2 R127, R13 ;  /* 0x0000000d007f7308 */ /* 0x0007e20000000800 */
[----:B------:R3:W-:Y:S01]  /*3220*/  STS [R183+0x2000], R10 ;  /* 0x0020000ab7007388 */ /* 0x0007e20000000800 */
[----:B--2---:R-:W-:Y:S02]  /*3230*/  F2FP.F16.F32.PACK_AB R69, R235, R234 ;  /* 0x000000eaeb45723e */ /* 0x004fe400000000ff */
[----:B----4-:R-:W-:Y:S03]  /*3240*/  F2FP.F16.F32.PACK_AB R71, R233, R232 ;  /* 0x000000e8e947723e */ /* 0x010fe600000000ff */
[----:B------:R-:W-:Y:S03]  /*3250*/  STS [R198+0x2400], R69 ;  /* 0x00240045c6007388 */ /* 0x000fe60000000800 */
[----:B------:R-:W2:Y:S01]  /*3260*/  MUFU.EX2 R6, R18 ;  /* 0x0000001200067308 */ /* 0x000ea20000000800 */
[----:B-1----:R-:W-:Y:S01]  /*3270*/  F2FP.F16.F32.PACK_AB R70, R241, R240 ;  /* 0x000000f0f146723e */ /* 0x002fe200000000ff */
[----:B------:R1:W-:Y:S01]  /*3280*/  STS [R198+0x2000], R71 ;  /* 0x00200047c6007388 */ /* 0x0003e20000000800 */
[----:B------:R-:W-:Y:S03]  /*3290*/  F2FP.F16.F32.PACK_AB R68, R243, R242 ;  /* 0x000000f2f344723e */ /* 0x000fe600000000ff */
[----:B------:R4:W-:Y:S04]  /*32a0*/  STS [R182], R70 ;  /* 0x00000046b6007388 */ /* 0x0009e80000000800 */
[----:B------:R2:W1:Y:S01]  /*32b0*/  MUFU.EX2 R7, R17 ;  /* 0x0000001100077308 */ /* 0x0004620000000800 */
[--C-:B---3--:R-:W-:Y:S01]  /*32c0*/  FFMA.FTZ R13, R66, UR11, -R4.reuse ;  /* 0x0000000b420d7c23 */ /* 0x108fe20008010804 */
[----:B------:R3:W-:Y:S08]  /*32d0*/  STS [R182+0x400], R68 ;  /* 0x00040044b6007388 */ /* 0x0007f00000000800 */
[----:B------:R-:W-:Y:S01]  /*32e0*/  MUFU.EX2 R244, R244 ;  /* 0x000000f400f47308 */ /* 0x000fe20000000800 */
[----:B------:R-:W-:Y:S01]  /*32f0*/  FFMA.FTZ R10, R67, UR11, -R4 ;  /* 0x0000000b430a7c23 */ /* 0x000fe20008010804 */
[----:B------:R-:W-:Y:S08]  /*3300*/  IMAD.IADD R4, R182, 0x1, R201 ;  /* 0x00000001b6047824 */ /* 0x000ff000078e02c9 */
[----:B------:R-:W3:Y:S01]  /*3310*/  MUFU.EX2 R247, R247 ;  /* 0x000000f700f77308 */ /* 0x000ee20000000800 */
[----:B--2---:R-:W-:Y:S02]  /*3320*/  F2FP.F16.F32.PACK_AB R17, R6, R5 ;  /* 0x000000050611723e */ /* 0x004fe400000000ff */
[----:B-1----:R-:W-:Y:S02]  /*3330*/  F2FP.F16.F32.PACK_AB R15, R118, R7 ;  /* 0x00000007760f723e */ /* 0x002fe400000000ff */
[----:B------:R-:W-:Y:S01]  /*3340*/  F2FP.F16.F32.PACK_AB R71, R122, R117 ;  /* 0x000000757a47723e */ /* 0x000fe200000000ff */
[----:B------:R-:W-:Y:S01]  /*3350*/  STS [R4], R17 ;  /* 0x0000001104007388 */ /* 0x000fe20000000800 */
[----:B------:R-:W-:Y:S03]  /*3360*/  F2FP.F16.F32.PACK_AB R69, R126, R119 ;  /* 0x000000777e45723e */ /* 0x000fe600000000ff */
[----:B------:R-:W-:Y:S01]  /*3370*/  MUFU.EX2 R246, R246 ;  /* 0x000000f600f67308 */ /* 0x000fe20000000800 */
[----:B----4-:R-:W-:Y:S01]  /*3380*/  F2FP.F16.F32.PACK_AB R70, R135, R250 ;  /* 0x000000fa8746723e */ /* 0x010fe200000000ff */
[----:B------:R-:W-:Y:S08]  /*3390*/  STS [R4+0x400], R15 ;  /* 0x0004000f04007388 */ /* 0x000ff00000000800 */
[----:B------:R-:W1:Y:S01]  /*33a0*/  MUFU.EX2 R249, R249 ;  /* 0x000000f900f97308 */ /* 0x000e620000000800 */
[----:B---3--:R-:W-:Y:S05]  /*33b0*/  F2FP.F16.F32.PACK_AB R19, R247, R244 ;  /* 0x000000f4f713723e */ /* 0x008fea00000000ff */
[----:B------:R-:W-:Y:S04]  /*33c0*/  STS [R182+0x2000], R19 ;  /* 0x00200013b6007388 */ /* 0x000fe80000000800 */
[----:B------:R1:W-:Y:S10]  /*33d0*/  MUFU.EX2 R128, R13 ;  /* 0x0000000d00807308 */ /* 0x0003f40000000800 */
[----:B------:R-:W-:Y:S10]  /*33e0*/  MUFU.EX2 R248, R248 ;  /* 0x000000f800f87308 */ /* 0x000ff40000000800 */
[----:B------:R-:W2:Y:S01]  /*33f0*/  MUFU.EX2 R251, R251 ;  /* 0x000000fb00fb7308 */ /* 0x000ea20000000800 */
[----:B-1----:R-:W-:Y:S05]  /*3400*/  F2FP.F16.F32.PACK_AB R13, R249, R246 ;  /* 0x000000f6f90d723e */ /* 0x002fea00000000ff */
[----:B------:R-:W-:Y:S04]  /*3410*/  STS [R182+0x2400], R13 ;  /* 0x0024000db6007388 */ /* 0x000fe80000000800 */
[----:B------:R-:W1:Y:S01]  /*3420*/  MUFU.EX2 R132, R113 ;  /* 0x0000007100847308 */ /* 0x000e620000000800 */
[----:B------:R-:W-:Y:S09]  /*3430*/  STS [R4+0x2400], R70 ;  /* 0x0024004604007388 */ /* 0x000ff20000000800 */
[----:B------:R-:W3:Y:S01]  /*3440*/  MUFU.EX2 R116, R10 ;  /* 0x0000000a00747308 */ /* 0x000ee20000000800 */
[----:B--2---:R-:W-:Y:S05]  /*3450*/  F2FP.F16.F32.PACK_AB R11, R251, R248 ;  /* 0x000000f8fb0b723e */ /* 0x004fea00000000ff */
[----:B------:R-:W-:Y:S04]  /*3460*/  STS [R4+0x2000], R11 ;  /* 0x0020000b04007388 */ /* 0x000fe80000000800 */
[----:B------:R-:W2:Y:S01]  /*3470*/  MUFU.EX2 R120, R9 ;  /* 0x0000000900787308 */ /* 0x000ea20000000800 */
[----:B-1----:R-:W-:Y:S01]  /*3480*/  F2FP.F16.F32.PACK_AB R68, R132, R127 ;  /* 0x0000007f8444723e */ /* 0x002fe200000000ff */
[----:B------:R-:W-:Y:S04]  /*3490*/  STS [R184], R71 ;  /* 0x00000047b8007388 */ /* 0x000fe80000000800 */
[----:B------:R-:W-:Y:S01]  /*34a0*/  STS [R184+0x400], R69 ;  /* 0x00040045b8007388 */ /* 0x000fe20000000800 */
[----:B---3--:R-:W-:Y:S03]  /*34b0*/  F2FP.F16.F32.PACK_AB R18, R116, R128 ;  /* 0x000000807412723e */ /* 0x008fe600000000ff */
[----:B------:R-:W-:Y:S04]  /*34c0*/  STS [R191], R68 ;  /* 0x00000044bf007388 */ /* 0x000fe80000000800 */
[----:B------:R-:W-:Y:S01]  /*34d0*/  STS [R191+0x400], R18 ;  /* 0x00040012bf007388 */ /* 0x000fe20000000800 */
[----:B--2---:R-:W-:Y:S03]  /*34e0*/  F2FP.F16.F32.PACK_AB R34, R120, R131 ;  /* 0x000000837822723e */ /* 0x004fe600000000ff */
[----:B------:R-:W-:Y:S04]  /*34f0*/  STS [R184+0x2000], R21 ;  /* 0x00200015b8007388 */ /* 0x000fe80000000800 */
[----:B------:R-:W-:Y:S04]  /*3500*/  STS [R184+0x2400], R25 ;  /* 0x00240019b8007388 */ /* 0x000fe80000000800 */
[----:B------:R-:W-:Y:S04]  /*3510*/  STS [R191+0x2000], R30 ;  /* 0x0020001ebf007388 */ /* 0x000fe80000000800 */
[----:B------:R-:W-:Y:S04]  /*3520*/  STS [R191+0x2400], R34 ;  /* 0x00240022bf007388 */ /* 0x000fe80000000800 */
[----:B------:R-:W1:Y:S08]  /*3530*/  LDSM.16.M88.4 R68, [R177+0x4000] ;  /* 0x00400000b144783b */ /* 0x000e700000000200 */
[----:B------:R-:W2:Y:S08]  /*3540*/  LDSM.16.M88.4 R104, [R177+0x5000] ;  /* 0x00500000b168783b */ /* 0x000eb00000000200 */
[----:B------:R-:W3:Y:S08]  /*3550*/  LDSM.16.M88.4 R108, [R0+0x4000] ;  /* 0x00400000006c783b */ /* 0x000ef00000000200 */
        /* <DEDUP_REMOVED lines=21> */
[----:B------:R-:W-:Y:S03]  /*36b0*/  FADD.FTZ R9, -R245, R9 ;  /* 0x00000009f5097221 */ /* 0x000fe60000010100 */
[----:B------:R-:W-:Y:S01]  /*36c0*/  FMUL.FTZ R195, R195, R8 ;  /* 0x00000008c3c37220 */ /* 0x000fe20000410000 */
[C---:B------:R-:W-:Y:S04]  /*36d0*/  HMMA.16816.F32 R20, R108.reuse, R154, R20 ;  /* 0x0000009a6c14723c */ /* 0x040fe80000001814 */
[----:B------:R-:W-:Y:S04]  /*36e0*/  FMUL.FTZ R212, R212, R9 ;  /* 0x00000009d4d47220 */ /* 0x000fe80000410000 */
[-C--:B------:R-:W-:Y:S03]  /*36f0*/  HMMA.16816.F32 R24, R108, R156.reuse, R24 ;  /* 0x0000009c6c18723c */ /* 0x080fe60000001818 */
[----:B------:R-:W-:Y:S05]  /*3700*/  F2FP.F16.F32.PACK_AB R212, R212, R195 ;  /* 0x000000c3d4d4723e */ /* 0x000fea00000000ff */
[C---:B------:R-:W-:Y:S04]  /*3710*/  HMMA.16816.F32 R28, R112.reuse, R156, R28 ;  /* 0x0000009c701c723c */ /* 0x040fe8000000181c */
[C---:B------:R-:W-:Y:S01]  /*3720*/  FADD.FTZ R20, -R245.reuse, R20 ;  /* 0x00000014f5147221 */ /* 0x040fe20000010100 */
[----:B------:R-:W-:Y:S03]  /*3730*/  FADD.FTZ R21, -R245, R21 ;  /* 0x00000015f5157221 */ /* 0x000fe60000010100 */
[-C--:B------:R-:W-:Y:S03]  /*3740*/  HMMA.16816.F32 R32, R112, R158.reuse, R32 ;  /* 0x0000009e7020723c */ /* 0x080fe60000001820 */
[----:B------:R-:W-:Y:S01]  /*3750*/  FMUL.FTZ R220, R220, R20 ;  /* 0x00000014dcdc7220 */ /* 0x000fe20000410000 */
[----:B------:R-:W-:Y:S01]  /*3760*/  FMUL.FTZ R225, R225, R21 ;  /* 0x00000015e1e17220 */ /* 0x000fe20000410000 */
[C---:B------:R-:W-:Y:S01]  /*3770*/  FADD.FTZ R9, -R245.reuse, R24 ;  /* 0x00000018f5097221 */ /* 0x040fe20000010100 */
[----:B------:R-:W-:Y:S02]  /*3780*/  FADD.FTZ R25, -R245, R25 ;  /* 0x00000019f5197221 */ /* 0x000fe40000010100 */
[C---:B------:R-:W-:Y:S04]  /*3790*/  HMMA.16816.F32 R36, R108.reuse, R158, R36 ;  /* 0x0000009e6c24723c */ /* 0x040fe80000001824 */
[----:B------:R-:W-:Y:S01]  /*37a0*/  F2FP.F16.F32.PACK_AB R220, R225, R220 ;  /* 0x000000dce1dc723e */ /* 0x000fe200000000ff */
[----:B------:R-:W-:Y:S01]  /*37b0*/  FMUL.FTZ R223, R223, R9 ;  /* 0x00000009dfdf7220 */ /* 0x000fe20000410000 */
[----:B------:R-:W-:Y:S02]  /*37c0*/  FMUL.FTZ R224, R224, R25 ;  /* 0x00000019e0e07220 */ /* 0x000fe40000410000 */
        /* <DEDUP_REMOVED lines=11> */
[----:B------:R-:W-:Y:S01]  /*3880*/  FMUL.FTZ R225, R241, R225 ;  /* 0x000000e1f1e17220 */ /* 0x000fe20000410000 */
[----:B------:R-:W-:Y:S01]  /*3890*/  F2FP.F16.F32.PACK_AB R241, R236, R195 ;  /* 0x000000c3ecf1723e */ /* 0x000fe200000000ff */
[----:B------:R-:W-:Y:S02]  /*38a0*/  FMUL.FTZ R223, R240, R223 ;  /* 0x000000dff0df7220 */ /* 0x000fe40000410000 */
[-C--:B------:R-:W-:Y:S03]  /*38b0*/  HMMA.16816.F32 R56, R108, R164.reuse, R56 ;  /* 0x000000a46c38723c */ /* 0x080fe60000001838 */
[----:B------:R-:W-:Y:S05]  /*38c0*/  F2FP.F16.F32.PACK_AB R223, R225, R223 ;  /* 0x000000dfe1df723e */ /* 0x000fea00000000ff */
[C---:B------:R-:W-:Y:S04]  /*38d0*/  HMMA.16816.F32 R60, R112.reuse, R164, R60 ;  /* 0x000000a4703c723c */ /* 0x040fe8000000183c */
[C---:B------:R-:W-:Y:S01]  /*38e0*/  FADD.FTZ R240, -R245.reuse, R52 ;  /* 0x00000034f5f07221 */ /* 0x040fe20000010100 */
[C---:B------:R-:W-:Y:S03]  /*38f0*/  FADD.FTZ R237, -R245.reuse, R53 ;  /* 0x00000035f5ed7221 */ /* 0x040fe60000010100 */
[-C--:B------:R-:W-:Y:S03]  /*3900*/  HMMA.16816.F32 R64, R112, R166.reuse, R64 ;  /* 0x000000a67040723c */ /* 0x080fe60000001840 */
[C---:B------:R-:W-:Y:S01]  /*3910*/  FADD.FTZ R236, -R245.reuse, R56 ;  /* 0x00000038f5ec7221 */ /* 0x040fe20000010100 */
[----:B------:R-:W-:Y:S01]  /*3920*/  FADD.FTZ R195, -R245, R57 ;  /* 0x00000039f5c37221 */ /* 0x000fe20000010100 */
[----:B------:R-:W-:Y:S01]  /*3930*/  FMUL.FTZ R240, R5, R240 ;  /* 0x000000f005f07220 */ /* 0x000fe20000410000 */
[----:B------:R-:W-:Y:S01]  /*3940*/  FMUL.FTZ R237, R6, R237 ;  /* 0x000000ed06ed7220 */ /* 0x000fe20000410000 */
[----:B------:R-:W-:Y:S01]  /*3950*/  FMUL.FTZ R236, R117, R236 ;  /* 0x000000ec75ec7220 */ /* 0x000fe20000410000 */
[----:B------:R-:W-:Y:S04]  /*3960*/  HMMA.16816.F32 R68, R108, R166, R68 ;  /* 0x000000a66c44723c */ /* 0x000fe80000001844 */
[----:B------:R-:W-:Y:S01]  /*3970*/  FMUL.FTZ R195, R122, R195 ;  /* 0x000000c37ac37220 */ /* 0x000fe20000410000 */
[----:B------:R-:W-:Y:S04]  /*3980*/  F2FP.F16.F32.PACK_AB R237, R237, R240 ;  /* 0x000000f0eded723e */ /* 0x000fe800000000ff */
[----:B------:R-:W-:Y:S01]  /*3990*/  F2FP.F16.F32.PACK_AB R225, R195, R236 ;  /* 0x000000ecc3e1723e */ /* 0x000fe200000000ff */
[----:B------:R-:W-:Y:S09]  /*39a0*/  FADD.FTZ R236, -R252, R11 ;  /* 0x0000000bfcec7221 */ /* 0x000ff20000010100 */
[C---:B------:R-:W-:Y:S01]  /*39b0*/  FADD.FTZ R68, -R245.reuse, R68 ;  /* 0x00000044f5447221 */ /* 0x040fe20000010100 */
[----:B------:R-:W-:Y:S03]  /*39c0*/  FADD.FTZ R69, -R245, R69 ;  /* 0x00000045f5457221 */ /* 0x000fe60000010100 */
[----:B------:R-:W-:Y:S01]  /*39d0*/  FMUL.FTZ R68, R127, R68 ;  /* 0x000000447f447220 */ /* 0x000fe20000410000 */
[----:B------:R-:W-:Y:S05]  /*39e0*/  FMUL.FTZ R69, R132, R69 ;  /* 0x0000004584457220 */ /* 0x000fea0000410000 */
[----:B------:R-:W-:Y:S01]  /*39f0*/  F2FP.F16.F32.PACK_AB R68, R69, R68 ;  /* 0x000000444544723e */ /* 0x000fe200000000ff */
[----:B------:R-:W-:Y:S01]  /*3a00*/  FADD.FTZ R69, -R252, R10 ;  /* 0x0000000afc457221 */ /* 0x000fe20000010100 */
[----:B------:R-:W-:Y:S06]  /*3a10*/  BRA.U !UP0, `(.L_x_61) ;  /* 0x0000000108587547 */ /* 0x000fec000b800000 */
[----:B------:R-:W1:Y:S01]  /*3a20*/  LDC R5, c[0x0][0x3b0] ;  /* 0x0000ec00ff057b82 */ /* 0x000e620000000800 */
[----:B------:R-:W-:Y:S01]  /*3a30*/  IADD3 R9, P0, PT, RZ, -UR4, RZ ;  /* 0x80000004ff097c10 */ /* 0x000fe2000ff1e0ff */
[----:B------:R-:W-:Y:S04]  /*3a40*/  ULOP3.LUT UR25, UR32, 0x1, URZ, 0xc0, !UPT ;  /* 0x0000000120197892 */ /* 0x000fe8000f8ec0ff */
[----:B------:R-:W-:Y:S02]  /*3a50*/  UISETP.NE.U32.AND UP1, UPT, UR25, 0x1, UPT ;  /* 0x000000011900788c */ /* 0x000fe4000bf25070 */
[----:B------:R-:W2:Y:S02]  /*3a60*/  LDC R6, c[0x0][0x3b4] ;  /* 0x0000ed00ff067b82 */ /* 0x000ea40000000800 */
[----:B------:R-:W-:Y:S06]  /*3a70*/  USEL UR25, UR16, 0x2000, !UP1 ;  /* 0x0000200010197887 */ /* 0x000fec000c800000 */
[----:B------:R-:W-:Y:S02]  /*3a80*/  VIADD R207, R207, UR25 ;  /* 0x00000019cfcf7c36 */ /* 0x000fe40008000000 */
[----:B------:R-:W-:Y:S02]  /*3a90*/  VIADD R169, R169, UR25 ;  /* 0x00000019a9a97c36 */ /* 0x000fe40008000000 */
[----:B-1----:R-:W-:Y:S04]  /*3aa0*/  IMAD.SHL.U32 R8, R5, 0x80, RZ ;  /* 0x0000008005087824 */ /* 0x002fe800078e00ff */
[----:B------:R-:W-:Y:S05]  /*3ab0*/  IMAD.X R8, RZ, RZ, ~R8, P0 ;  /* 0x000000ffff087224 */ /* 0x000fea00000e0e08 */
[----:B------:R-:W-:Y:S04]  /*3ac0*/  SHF.R.S64 R9, R9, 0x1f, R8 ;  /* 0x0000001f09097819 */ /* 0x000fe80000001008 */
[----:B------:R-:W-:Y:S04]  /*3ad0*/  IADD3 R194, P0, PT, R9, R194, RZ ;  /* 0x000000c209c27210 */ /* 0x000fe80007f1e0ff */
[----:B------:R-:W-:Y:S02]  /*3ae0*/  LEA.HI.X.SX32 R193, R8, R193, 0x1, P0 ;  /* 0x000000c108c17211 */ /* 0x000fe400000f0eff */
[C---:B------:R-:W-:Y:S03]  /*3af0*/  LEA R10, P0, R5.reuse, R194, 0x7 ;  /* 0x000000c2050a7211 */ /* 0x040fe600078038ff */
[----:B------:R-:W-:Y:S01]  /*3b00*/  IMAD.MOV.U32 R195, RZ, RZ, R193 ;  /* 0x000000ffffc37224 */ /* 0x000fe200078e00c1 */
[----:B--2---:R-:W-:Y:S04]  /*3b10*/  LEA.HI.X R11, R5, R193, R6, 0x7, P0 ;  /* 0x000000c1050b7211 */ /* 0x004fe800000f3c06 */
[----:B------:R-:W-:Y:S01]  /*3b20*/  @!PT LDS RZ, [RZ] ;  /* 0x00000000fffff984 */ /* 0x000fe20000000800 */
[----:B------:R-:W-:Y:S01]  /*3b30*/  @!PT LDS RZ, [RZ] ;  /* 0x00000000fffff984 */ /* 0x000fe20000000800 */
[----:B------:R-:W-:Y:S01]  /*3b40*/  @!PT LDS RZ, [RZ] ;  /* 0x00000000fffff984 */ /* 0x000fe20000000800 */
[----:B------:R1:W-:Y:S05]  /*3b50*/  LDGSTS.E.BYPASS.LTC128B.128 [R207], desc[UR20][R194.64] ;  /* 0x00000000c2cf7fae */ /* 0x0003ea000b981a14 */
[----:B------:R1:W-:Y:S05]  /*3b60*/  LDGSTS.E.BYPASS.LTC128B.128 [R207+0x1000], desc[UR20][R10.64] ;  /* 0x010000000acf7fae */ /* 0x0003ea000b981a14 */
[----:B------:R-:W0:Y:S02]  /*3b70*/  LDGDEPBAR ;  /* 0x00000000000079af */ /* 0x000e240000000000 */
.L_x_61:
[C---:B------:R-:W-:Y:S01]  /*3b80*/  FADD.FTZ R5, -R252.reuse, R26 ;  /* 0x0000001afc057221 */ /* 0x040fe20000010100 */
[C---:B------:R-:W-:Y:S01]  /*3b90*/  FADD.FTZ R6, -R252.reuse, R27 ;  /* 0x0000001bfc067221 */ /* 0x040fe20000010100 */
[C---:B------:R-:W-:Y:S01]  /*3ba0*/  FADD.FTZ R54, -R252.reuse, R54 ;  /* 0x00000036fc367221 */ /* 0x040fe20000010100 */
[----:B------:R-:W-:Y:S01]  /*3bb0*/  FADD.FTZ R9, -R252, R38 ;  /* 0x00000026fc097221 */ /* 0x000fe20000010100 */
[----:B------:R-:W-:Y:S01]  /*3bc0*/  FMUL.FTZ R5, R226, R5 ;  /* 0x00000005e2057220 */ /* 0x000fe20000410000 */
[----:B------:R-:W-:Y:S01]  /*3bd0*/  FMUL.FTZ R6, R227, R6 ;  /* 0x00000006e3067220 */ /* 0x000fe20000410000 */
[----:B------:R-:W-:Y:S01]  /*3be0*/  FMUL.FTZ R54, R7, R54 ;  /* 0x0000003607367220 */ /* 0x000fe20000410000 */
[C---:B------:R-:W-:Y:S01]  /*3bf0*/  FADD.FTZ R8, -R252.reuse, R39 ;  /* 0x00000027fc087221 */ /* 0x040fe20000010100 */
[C---:B-1----:R-:W-:Y:S01]  /*3c00*/  FADD.FTZ R10, -R252.reuse, R43 ;  /* 0x0000002bfc0a7221 */ /* 0x042fe20000010100 */
[----:B------:R-:W-:Y:S01]  /*3c10*/  FADD.FTZ R7, -R252, R70 ;  /* 0x00000046fc077221 */ /* 0x000fe20000010100 */
[----:B------:R-:W-:Y:S01]  /*3c20*/  F2FP.F16.F32.PACK_AB R6, R6, R5 ;  /* 0x000000050606723e */ /* 0x000fe200000000ff */
[C---:B------:R-:W-:Y:S01]  /*3c30*/  FADD.FTZ R5, -R252.reuse, R42 ;  /* 0x0000002afc057221 */ /* 0x040fe20000010100 */
[----:B------:R-:W-:Y:S01]  /*3c40*/  FADD.FTZ R71, -R252, R71 ;  /* 0x00000047fc477221 */ /* 0x000fe20000010100 */
[----:B------:R-:W-:Y:S01]  /*3c50*/  FMUL.FTZ R9, R238, R9 ;  /* 0x00000009ee097220 */ /* 0x000fe20000410000 */
[----:B------:R-:W-:Y:S01]  /*3c60*/  FMUL.FTZ R8, R239, R8 ;  /* 0x00000008ef087220 */ /* 0x000fe20000410000 */
[----:B------:R-:W-:Y:S01]  /*3c70*/  FMUL.FTZ R5, R242, R5 ;  /* 0x00000005f2057220 */ /* 0x000fe20000410000 */
[----:B------:R-:W-:Y:S01]  /*3c80*/  FMUL.FTZ R10, R243, R10 ;  /* 0x0000000af30a7220 */ /* 0x000fe20000410000 */
[----:B------:R-:W-:Y:S01]  /*3c90*/  FMUL.FTZ R7, R128, R7 ;  /* 0x0000000780077220 */ /* 0x000fe20000410000 */
[----:B------:R-:W-:Y:S01]  /*3ca0*/  FMUL.FTZ R116, R116, R71 ;  /* 0x0000004774747220 */ /* 0x000fe20000410000 */
[----:B------:R-:W-:Y:S01]  /*3cb0*/  FADD.FTZ R23, -R252, R23 ;  /* 0x00000017fc177221 */ /* 0x000fe20000010100 */
[----:B------:R-:W-:Y:S01]  /*3cc0*/  FMUL.FTZ R69, R206, R69 ;  /* 0x00000045ce457220 */ /* 0x000fe20000410000 */
[----:B------:R-:W-:Y:S01]  /*3cd0*/  FMUL.FTZ R236, R211, R236 ;  /* 0x000000ecd3ec7220 */ /* 0x000fe20000410000 */
[----:B------:R-:W-:Y:S01]  /*3ce0*/  FADD.FTZ R22, -R252, R22 ;  /* 0x00000016fc167221 */ /* 0x000fe20000010100 */
[----:B------:R-:W-:Y:S01]  /*3cf0*/  F2FP.F16.F32.PACK_AB R9, R8, R9 ;  /* 0x000000090809723e */ /* 0x000fe200000000ff */
[C---:B-----5:R-:W-:Y:S01]  /*3d00*/  FADD.FTZ R8, -R133.reuse, R13 ;  /* 0x0000000d85087221 */ /* 0x060fe20000010100 */
[----:B------:R-:W-:Y:S01]  /*3d10*/  F2FP.F16.F32.PACK_AB R5, R10, R5 ;  /* 0x000000050a05723e */ /* 0x000fe200000000ff */
[C---:B------:R-:W-:Y:S01]  /*3d20*/  FADD.FTZ R11, -R133.reuse, R16 ;  /* 0x00000010850b7221 */ /* 0x040fe20000010100 */
[----:B------:R-:W-:Y:S01]  /*3d30*/  F2FP.F16.F32.PACK_AB R116, R116, R7 ;  /* 0x000000077474723e */ /* 0x000fe200000000ff */
[C---:B------:R-:W-:Y:S01]  /*3d40*/  FADD.FTZ R7, -R133.reuse, R12 ;  /* 0x0000000c85077221 */ /* 0x040fe20000010100 */
[----:B------:R-:W-:Y:S01]  /*3d50*/  FADD.FTZ R10, -R133, R17 ;  /* 0x00000011850a7221 */ /* 0x000fe20000010100 */
[----:B------:R-:W-:Y:S01]  /*3d60*/  FMUL.FTZ R23, R222, R23 ;  /* 0x00000017de177220 */ /* 0x000fe20000410000 */
[----:B------:R-:W-:Y:S01]  /*3d70*/  FMUL.FTZ R22, R221, R22 ;  /* 0x00000016dd167220 */ /* 0x000fe20000410000 */
[----:B------:R-:W-:Y:S01]  /*3d80*/  F2FP.F16.F32.PACK_AB R69, R236, R69 ;  /* 0x00000045ec45723e */ /* 0x000fe200000000ff */
[----:B------:R-:W-:Y:S01]  /*3d90*/  FMUL.FTZ R7, R210, R7 ;  /* 0x00000007d2077220 */ /* 0x000fe20000410000 */
[----:B------:R-:W-:Y:S01]  /*3da0*/  FMUL.FTZ R8, R213, R8 ;  /* 0x00000008d5087220 */ /* 0x000fe20000410000 */
[----:B------:R-:W-:Y:S01]  /*3db0*/  FMUL.FTZ R11, R216, R11 ;  /* 0x0000000bd80b7220 */ /* 0x000fe20000410000 */
[----:B------:R-:W-:Y:S01]  /*3dc0*/  FMUL.FTZ R10, R217, R10 ;  /* 0x0000000ad90a7220 */ /* 0x000fe20000410000 */
[----:B------:R-:W-:Y:S01]  /*3dd0*/  F2FP.F16.F32.PACK_AB R22, R23, R22 ;  /* 0x000000161716723e */ /* 0x000fe200000000ff */
[----:B------:R-:W-:Y:S01]  /*3de0*/  STS [R180+-0x8000], R212 ;  /* 0xff8000d4b4007388 */ /* 0x000fe20000000800 */
[----:B------:R-:W-:Y:S01]  /*3df0*/  F2FP.F16.F32.PACK_AB R7, R8, R7 ;  /* 0x000000070807723e */ /* 0x000fe200000000ff */
[C---:B------:R-:W-:Y:S01]  /*3e00*/  FADD.FTZ R8, -R133.reuse, R45 ;  /* 0x0000002d85087221 */ /* 0x040fe20000010100 */
[----:B------:R-:W-:Y:S01]  /*3e10*/  F2FP.F16.F32.PACK_AB R10, R10, R11 ;  /* 0x0000000b0a0a723e */ /* 0x000fe200000000ff */
[----:B------:R-:W-:Y:S01]  /*3e20*/  STS [R180+-0x7c00], R69 ;  /* 0xff840045b4007388 */ /* 0x000fe20000000800 */
[----:B------:R-:W-:Y:S01]  /*3e30*/  FADD.FTZ R11, -R133, R44 ;  /* 0x0000002c850b7221 */ /* 0x000fe20000010100 */
[----:B------:R-:W-:Y:S01]  /*3e40*/  FMUL.FTZ R8, R247, R8 ;  /* 0x00000008f7087220 */ /* 0x000fe20000410000 */
[C---:B------:R-:W-:Y:S01]  /*3e50*/  FADD.FTZ R13, -R133.reuse, R28 ;  /* 0x0000001c850d7221 */ /* 0x040fe20000010100 */
[----:B------:R-:W-:Y:S01]  /*3e60*/  STS [R199+-0x8000], R220 ;  /* 0xff8000dcc7007388 */ /* 0x000fe20000000800 */
[----:B------:R-:W-:Y:S01]  /*3e70*/  FMUL.FTZ R11, R244, R11 ;  /* 0x0000000bf40b7220 */ /* 0x000fe20000410000 */
[C---:B------:R-:W-:Y:S01]  /*3e80*/  FADD.FTZ R12, -R133.reuse, R29 ;  /* 0x0000001d850c7221 */ /* 0x040fe20000010100 */
[C---:B------:R-:W-:Y:S01]  /*3e90*/  FADD.FTZ R17, -R133.reuse, R32 ;  /* 0x0000002085117221 */ /* 0x040fe20000010100 */
[----:B------:R-:W-:Y:S01]  /*3ea0*/  STS [R199+-0x7c00], R22 ;  /* 0xff840016c7007388 */ /* 0x000fe20000000800 */
[----:B------:R-:W-:Y:S01]  /*3eb0*/  FADD.FTZ R16, -R133, R33 ;  /* 0x0000002185107221 */ /* 0x000fe20000010100 */
[----:B------:R-:W-:Y:S01]  /*3ec0*/  F2FP.F16.F32.PACK_AB R11, R8, R11 ;  /* 0x0000000b080b723e */ /* 0x000fe200000000ff */
[----:B------:R-:W-:Y:S01]  /*3ed0*/  FMUL.FTZ R13, R228, R13 ;  /* 0x0000000de40d7220 */ /* 0x000fe20000410000 */
[----:B------:R1:W-:Y:S01]  /*3ee0*/  STS [R180+-0x6000], R7 ;  /* 0xffa00007b4007388 */ /* 0x0003e20000000800 */
[----:B------:R-:W-:Y:S01]  /*3ef0*/  FMUL.FTZ R12, R229, R12 ;  /* 0x0000000ce50c7220 */ /* 0x000fe20000410000 */
[----:B------:R-:W-:Y:S01]  /*3f00*/  FMUL.FTZ R17, R232, R17 ;  /* 0x00000011e8117220 */ /* 0x000fe20000410000 */
[----:B------:R-:W-:Y:S01]  /*3f10*/  FMUL.FTZ R16, R233, R16 ;  /* 0x00000010e9107220 */ /* 0x000fe20000410000 */
[C---:B------:R-:W-:Y:S01]  /*3f20*/  FADD.FTZ R21, -R134.reuse, R14 ;  /* 0x0000000e86157221 */ /* 0x040fe20000010100 */
[C---:B------:R-:W-:Y:S01]  /*3f30*/  FADD.FTZ R8, -R134.reuse, R15 ;  /* 0x0000000f86087221 */ /* 0x040fe20000010100 */
[C---:B------:R-:W-:Y:S01]  /*3f40*/  FADD.FTZ R15, -R134.reuse, R18 ;  /* 0x00000012860f7221 */ /* 0x040fe20000010100 */
[----:B------:R-:W-:Y:S01]  /*3f50*/  FADD.FTZ R14, -R134, R19 ;  /* 0x00000013860e7221 */ /* 0x000fe20000010100 */
[----:B------:R-:W-:Y:S01]  /*3f60*/  FMUL.FTZ R21, R214, R21 ;  /* 0x00000015d6157220 */ /* 0x000fe20000410000 */
[----:B------:R-:W-:Y:S01]  /*3f70*/  FMUL.FTZ R8, R215, R8 ;  /* 0x00000008d7087220 */ /* 0x000fe20000410000 */
[----:B------:R-:W-:Y:S01]  /*3f80*/  F2FP.F16.F32.PACK_AB R12, R12, R13 ;  /* 0x0000000d0c0c723e */ /* 0x000fe200000000ff */
[C---:B------:R-:W-:Y:S01]  /*3f90*/  FADD.FTZ R13, -R133.reuse, R48 ;  /* 0x00000030850d7221 */ /* 0x040fe20000010100 */
[----:B------:R-:W-:Y:S01]  /*3fa0*/  F2FP.F16.F32.PACK_AB R17, R16, R17 ;  /* 0x000000111011723e */ /* 0x000fe200000000ff */
[----:B------:R-:W-:Y:S01]  /*3fb0*/  FADD.FTZ R16, -R133, R49 ;  /* 0x0000003185107221 */ /* 0x000fe20000010100 */
[----:B------:R-:W-:Y:S01]  /*3fc0*/  FMUL.FTZ R15, R218, R15 ;  /* 0x0000000fda0f7220 */ /* 0x000fe20000410000 */
[----:B------:R-:W-:Y:S01]  /*3fd0*/  FMUL.FTZ R14, R219, R14 ;  /* 0x0000000edb0e7220 */ /* 0x000fe20000410000 */
[----:B------:R-:W-:Y:S01]  /*3fe0*/  F2FP.F16.F32.PACK_AB R21, R8, R21 ;  /* 0x000000150815723e */ /* 0x000fe200000000ff */
[----:B------:R-:W-:Y:S01]  /*3ff0*/  FMUL.FTZ R13, R248, R13 ;  /* 0x0000000df80d7220 */ /* 0x000fe20000410000 */
[----:B------:R-:W-:Y:S01]  /*4000*/  FMUL.FTZ R16, R251, R16 ;  /* 0x00000010fb107220 */ /* 0x000fe20000410000 */
[----:B------:R-:W-:Y:S01]  /*4010*/  FADD.FTZ R19, -R134, R30 ;  /* 0x0000001e86137221 */ /* 0x000fe20000010100 */
[----:B------:R-:W-:Y:S01]  /*4020*/  F2FP.F16.F32.PACK_AB R14, R14, R15 ;  /* 0x0000000f0e0e723e */ /* 0x000fe200000000ff */
[----:B------:R-:W-:Y:S01]  /*4030*/  STS [R180+-0x5c00], R21 ;  /* 0xffa40015b4007388 */ /* 0x000fe20000000800 */
[----:B------:R-:W-:Y:S01]  /*4040*/  FADD.FTZ R18, -R134, R35 ;  /* 0x0000002386127221 */ /* 0x000fe20000010100 */
[----:B------:R-:W-:Y:S01]  /*4050*/  F2FP.F16.F32.PACK_AB R13, R16, R13 ;  /* 0x0000000d100d723e */ /* 0x000fe200000000ff */
[C---:B------:R-:W-:Y:S01]  /*4060*/  FADD.FTZ R16, -R134.reuse, R31 ;  /* 0x0000001f86107221 */ /* 0x040fe20000010100 */
[----:B------:R-:W-:Y:S01]  /*4070*/  STS [R199+-0x6000], R10 ;  /* 0xffa0000ac7007388 */ /* 0x000fe20000000800 */
[----:B-1----:R-:W-:Y:S01]  /*4080*/  FADD.FTZ R7, -R134, R34 ;  /* 0x0000002286077221 */ /* 0x002fe20000010100 */
[----:B------:R-:W-:Y:S01]  /*4090*/  FMUL.FTZ R19, R230, R19 ;  /* 0x00000013e6137220 */ /* 0x000fe20000410000 */
[----:B------:R-:W-:Y:S01]  /*40a0*/  FMUL.FTZ R16, R231, R16 ;  /* 0x00000010e7107220 */ /* 0x000fe20000410000 */
[----:B------:R-:W-:Y:S01]  /*40b0*/  STS [R199+-0x5c00], R14 ;  /* 0xffa4000ec7007388 */ /* 0x000fe20000000800 */
[----:B------:R-:W-:Y:S01]  /*40c0*/  FMUL.FTZ R18, R235, R18 ;  /* 0x00000012eb127220 */ /* 0x000fe20000410000 */
[----:B------:R-:W-:Y:S01]  /*40d0*/  FMUL.FTZ R7, R234, R7 ;  /* 0x00000007ea077220 */ /* 0x000fe20000410000 */
[----:B------:R-:W-:Y:S01]  /*40e0*/  FADD.FTZ R55, -R252, R55 ;  /* 0x00000037fc377221 */ /* 0x000fe20000010100 */
[----:B------:R-:W-:Y:S01]  /*40f0*/  STS [R183+-0x8000], R224 ;  /* 0xff8000e0b7007388 */ /* 0x000fe20000000800 */
[----:B------:R-:W-:Y:S01]  /*4100*/  F2FP.F16.F32.PACK_AB R16, R16, R19 ;  /* 0x000000131010723e */ /* 0x000fe200000000ff */
[----:B------:R-:W-:Y:S01]  /*4110*/  FADD.FTZ R8, -R134, R47 ;  /* 0x0000002f86087221 */ /* 0x000fe20000010100 */
[----:B------:R-:W-:Y:S01]  /*4120*/  F2FP.F16.F32.PACK_AB R7, R18, R7 ;  /* 0x000000071207723e */ /* 0x000fe200000000ff */
[----:B------:R-:W-:Y:S01]  /*4130*/  STS [R183+-0x7c00], R6 ;  /* 0xff840006b7007388 */ /* 0x000fe20000000800 */
[----:B------:R-:W-:Y:S01]  /*4140*/  FMUL.FTZ R55, R118, R55 ;  /* 0x0000003776377220 */ /* 0x000fe20000410000 */
[C---:B------:R-:W-:Y:S01]  /*4150*/  FADD.FTZ R15, -R134.reuse, R46 ;  /* 0x0000002e860f7221 */ /* 0x040fe20000010100 */
[----:B------:R-:W-:Y:S01]  /*4160*/  FMUL.FTZ R8, R249, R8 ;  /* 0x00000008f9087220 */ /* 0x000fe20000410000 */
[----:B------:R-:W-:Y:S01]  /*4170*/  STS [R198+-0x8000], R241 ;  /* 0xff8000f1c6007388 */ /* 0x000fe20000000800 */
[----:B------:R-:W-:Y:S01]  /*4180*/  FADD.FTZ R20, -R134, R51 ;  /* 0x0000003386147221 */ /* 0x000fe20000010100 */
[----:B------:R-:W-:Y:S01]  /*4190*/  FMUL.FTZ R15, R246, R15 ;  /* 0x0000000ff60f7220 */ /* 0x000fe20000410000 */
[----:B------:R-:W-:Y:S01]  /*41a0*/  FADD.FTZ R19, -R134, R50 ;  /* 0x0000003286137221 */ /* 0x000fe20000010100 */
[----:B------:R-:W-:Y:S01]  /*41b0*/  STS [R198+-0x7c00], R9 ;  /* 0xff840009c6007388 */ /* 0x000fe20000000800 */
[----:B------:R-:W-:Y:S01]  /*41c0*/  F2FP.F16.F32.PACK_AB R55, R55, R54 ;  /* 0x000000363737723e */ /* 0x000fe200000000ff */
[----:B------:R-:W-:Y:S01]  /*41d0*/  FMUL.FTZ R20, R135, R20 ;  /* 0x0000001487147220 */ /* 0x000fe20000410000 */
[----:B------:R-:W-:Y:S01]  /*41e0*/  FMUL.FTZ R19, R250, R19 ;  /* 0x00000013fa137220 */ /* 0x000fe20000410000 */
[----:B------:R-:W-:Y:S01]  /*41f0*/  STS [R183+-0x6000], R12 ;  /* 0xffa0000cb7007388 */ /* 0x000fe20000000800 */
[C---:B------:R-:W-:Y:S01]  /*4200*/  FADD.FTZ R58, -R252.reuse, R58 ;  /* 0x0000003afc3a7221 */ /* 0x040fe20000010100 */
[----:B------:R-:W-:Y:S01]  /*4210*/  FADD.FTZ R59, -R252, R59 ;  /* 0x0000003bfc3b7221 */ /* 0x000fe20000010100 */
[----:B------:R-:W-:Y:S01]  /*4220*/  F2FP.F16.F32.PACK_AB R15, R8, R15 ;  /* 0x0000000f080f723e */ /* 0x000fe200000000ff */
[----:B------:R-:W-:Y:S01]  /*4230*/  STS [R183+-0x5c00], R16 ;  /* 0xffa40010b7007388 */ /* 0x000fe20000000800 */
[----:B------:R-:W-:Y:S01]  /*4240*/  FMUL.FTZ R58, R119, R58 ;  /* 0x0000003a773a7220 */ /* 0x000fe20000410000 */
[----:B------:R-:W-:Y:S01]  /*4250*/  FMUL.FTZ R59, R126, R59 ;  /* 0x0000003b7e3b7220 */ /* 0x000fe20000410000 */
[----:B------:R-:W-:Y:S01]  /*4260*/  F2FP.F16.F32.PACK_AB R19, R20, R19 ;  /* 0x000000131413723e */ /* 0x000fe200000000ff */
[----:B------:R-:W-:Y:S01]  /*4270*/  STS [R198+-0x6000], R17 ;  /* 0xffa00011c6007388 */ /* 0x000fe20000000800 */
[C---:B------:R-:W-:Y:S01]  /*4280*/  FADD.FTZ R22, -R134.reuse, R63 ;  /* 0x0000003f86167221 */ /* 0x040fe20000010100 */
[C---:B------:R-:W-:Y:S01]  /*4290*/  FADD.FTZ R60, -R133.reuse, R60 ;  /* 0x0000003c853c7221 */ /* 0x040fe20000010100 */
[----:B------:R-:W-:Y:S01]  /*42a0*/  FADD.FTZ R61, -R133, R61 ;  /* 0x0000003d853d7221 */ /* 0x000fe20000010100 */
[----:B------:R-:W-:Y:S01]  /*42b0*/  STS [R198+-0x5c00], R7 ;  /* 0xffa40007c6007388 */ /* 0x000fe20000000800 */
[----:B------:R-:W-:Y:S01]  /*42c0*/  FADD.FTZ R62, -R134, R62 ;  /* 0x0000003e863e7221 */ /* 0x000fe20000010100 */
[----:B------:R-:W-:Y:S01]  /*42d0*/  F2FP.F16.F32.PACK_AB R59, R59, R58 ;  /* 0x0000003a3b3b723e */ /* 0x000fe200000000ff */
[----:B------:R-:W-:Y:S01]  /*42e0*/  FMUL.FTZ R125, R125, R22 ;  /* 0x000000167d7d7220 */ /* 0x000fe20000410000 */
[----:B------:R-:W-:Y:S01]  /*42f0*/  STS [R182+-0x8000], R223 ;  /* 0xff8000dfb6007388 */ /* 0x000fe20000000800 */
[----:B------:R-:W-:Y:S01]  /*4300*/  FMUL.FTZ R60, R121, R60 ;  /* 0x0000003c793c7220 */ /* 0x000fe20000410000 */
[----:B------:R-:W-:Y:S01]  /*4310*/  FMUL.FTZ R61, R178, R61 ;  /* 0x0000003db23d7220 */ /* 0x000fe20000410000 */
[----:B------:R-:W-:Y:S01]  /*4320*/  FMUL.FTZ R62, R123, R62 ;  /* 0x0000003e7b3e7220 */ /* 0x000fe20000410000 */
[----:B------:R-:W-:Y:S01]  /*4330*/  STS [R182+-0x7c00], R5 ;  /* 0xff840005b6007388 */ /* 0x000fe20000000800 */
[C---:B------:R-:W-:Y:S01]  /*4340*/  FADD.FTZ R64, -R133.reuse, R64 ;  /* 0x0000004085407221 */ /* 0x040fe20000010100 */
[----:B------:R-:W-:Y:S01]  /*4350*/  FADD.FTZ R65, -R133, R65 ;  /* 0x0000004185417221 */ /* 0x000fe20000010100 */
[C---:B------:R-:W-:Y:S01]  /*4360*/  FADD.FTZ R66, -R134.reuse, R66 ;  /* 0x0000004286427221 */ /* 0x040fe20000010100 */
[----:B------:R-:W-:Y:S01]  /*4370*/  STS [R4+-0x8000], R237 ;  /* 0xff8000ed04007388 */ /* 0x000fe20000000800 */
[----:B------:R-:W-:Y:S01]  /*4380*/  FADD.FTZ R67, -R134, R67 ;  /* 0x0000004386437221 */ /* 0x000fe20000010100 */
[----:B------:R-:W-:Y:S01]  /*4390*/  FMUL.FTZ R64, R129, R64 ;  /* 0x0000004081407220 */ /* 0x000fe20000410000 */
[----:B------:R-:W-:Y:S01]  /*43a0*/  FMUL.FTZ R65, R130, R65 ;  /* 0x0000004182417220 */ /* 0x000fe20000410000 */
[----:B------:R-:W-:Y:S01]  /*43b0*/  STS [R4+-0x7c00], R55 ;  /* 0xff84003704007388 */ /* 0x000fe20000000800 */
[----:B------:R-:W-:Y:S01]  /*43c0*/  FMUL.FTZ R66, R131, R66 ;  /* 0x0000004283427220 */ /* 0x000fe20000410000 */
[----:B------:R-:W-:Y:S01]  /*43d0*/  FMUL.FTZ R67, R120, R67 ;  /* 0x0000004378437220 */ /* 0x000fe20000410000 */
[----:B------:R-:W-:Y:S01]  /*43e0*/  F2FP.F16.F32.PACK_AB R61, R61, R60 ;  /* 0x0000003c3d3d723e */ /* 0x000fe200000000ff */
[----:B------:R-:W-:Y:S01]  /*43f0*/  STS [R182+-0x6000], R11 ;  /* 0xffa0000bb6007388 */ /* 0x000fe20000000800 */
[----:B------:R-:W-:Y:S01]  /*4400*/  F2FP.F16.F32.PACK_AB R125, R125, R62 ;  /* 0x0000003e7d7d723e */ /* 0x000fe200000000ff */
[----:B------:R-:W-:Y:S01]  /*4410*/  IMAD R52, R189, UR9, RZ ;  /* 0x00000009bd347c24 */ /* 0x000fe2000f8e02ff */
[----:B------:R-:W-:Y:S01]  /*4420*/  F2FP.F16.F32.PACK_AB R64, R65, R64 ;  /* 0x000000404140723e */ /* 0x000fe200000000ff */
[----:B------:R-:W-:Y:S01]  /*4430*/  STS [R182+-0x5c00], R15 ;  /* 0xffa4000fb6007388 */ /* 0x000fe20000000800 */
[----:B------:R-:W-:Y:S03]  /*4440*/  F2FP.F16.F32.PACK_AB R66, R67, R66 ;  /* 0x000000424342723e */ /* 0x000fe600000000ff */
        /* <DEDUP_REMOVED lines=9> */
[----:B------:R-:W-:Y:S01]  /*44e0*/  STS [R191+-0x5c00], R66 ;  /* 0xffa40042bf007388 */ /* 0x000fe20000000800 */
[----:B------:R-:W-:Y:S06]  /*44f0*/  BAR.SYNC.DEFER_BLOCKING 0x0 ;  /* 0x0000000000007b1d */ /* 0x000fec0000010000 */
        /* <DEDUP_REMOVED lines=53> */
[----:B------:R-:W-:Y:S04]  /*4850*/  LEA R5, -R52, RZ, 0x7 ;  /* 0x000000ff34057211 */ /* 0x000fe800078e39ff */
[-C--:B--2---:R-:W-:Y:S05]  /*4860*/  HMMA.16816.F32 R72, R16, R20.reuse, R72 ;  /* 0x000000141048723c */ /* 0x084fea0000001848 */
[C---:B------:R-:W-:Y:S03]  /*4870*/  LEA R208, P0, R5.reuse, R208, 0x2 ;  /* 0x000000d005d07211 */ /* 0x040fe600078010ff */
[C---:B------:R-:W-:Y:S04]  /*4880*/  HMMA.16816.F32 R76, R24.reuse, R20, R76 ;  /* 0x00000014184c723c */ /* 0x040fe8000000184c */
[----:B------:R-:W-:Y:S04]  /*4890*/  LEA.HI.X.SX32 R209, R5, R209, 0x2, P0 ;  /* 0x000000d105d17211 */ /* 0x000fe800000f16ff */
[-C--:B------:R-:W-:Y:S08]  /*48a0*/  HMMA.16816.F32 R80, R24, R22.reuse, R80 ;  /* 0x000000161850723c */ /* 0x080ff00000001850 */
[----:B------:R-:W-:Y:S01]  /*48b0*/  HMMA.16816.F32 R84, R16, R22, R84 ;  /* 0x000000161054723c */ /* 0x000fe20000001854 */
[----:B------:R-:W-:Y:S08]  /*48c0*/  @!UPT UIADD3 URZ, UPT, UPT, URZ, URZ, URZ ;  /* 0x000000fffffff290 */ /* 0x000ff0000fffe0ff */
[----:B------:R-:W-:Y:S11]  /*48d0*/  BRA.U !UP0, `(.L_x_62) ;  /* 0x0000000108407547 */ /* 0x000ff6000b800000 */
[----:B------:R-:W1:Y:S01]  /*48e0*/  LDC R5, c[0x0][0x590] ;  /* 0x00016400ff057b82 */ /* 0x000e620000000800 */
[----:B------:R-:W-:Y:S07]  /*48f0*/  IADD3 R7, P0, PT, RZ, -UR24, RZ ;  /* 0x80000018ff077c10 */ /* 0x000fee000ff1e0ff */
[----:B------:R-:W2:Y:S01]  /*4900*/  LDC R4, c[0x0][0x594] ;  /* 0x00016500ff047b82 */ /* 0x000ea20000000800 */
[----:B-1----:R-:W-:Y:S04]  /*4910*/  IMAD.SHL.U32 R6, R5, 0x80, RZ ;  /* 0x0000008005067824 */ /* 0x002fe800078e00ff */
[----:B------:R-:W-:Y:S05]  /*4920*/  IMAD.X R6, RZ, RZ, ~R6, P0 ;  /* 0x000000ffff067224 */ /* 0x000fea00000e0e06 */
[----:B------:R-:W-:Y:S04]  /*4930*/  SHF.R.S64 R7, R7, 0x1f, R6 ;  /* 0x0000001f07077819 */ /* 0x000fe80000001006 */
[----:B------:R-:W-:Y:S04]  /*4940*/  IADD3 R196, P0, PT, R7, R196, RZ ;  /* 0x000000c407c47210 */ /* 0x000fe80007f1e0ff */
[----:B------:R-:W-:Y:S02]  /*4950*/  LEA.HI.X.SX32 R197, R6, R197, 0x1, P0 ;  /* 0x000000c506c57211 */ /* 0x000fe400000f0eff */
[C---:B------:R-:W-:Y:S03]  /*4960*/  LEA R8, P0, R5.reuse, R196, 0x7 ;  /* 0x000000c405087211 */ /* 0x040fe600078038ff */
[----:B------:R-:W-:Y:S01]  /*4970*/  @!PT LDS RZ, [RZ] ;  /* 0x00000000fffff984 */ /* 0x000fe20000000800 */
[----:B------:R-:W-:Y:S01]  /*4980*/  @!PT LDS RZ, [RZ] ;  /* 0x00000000fffff984 */ /* 0x000fe20000000800 */
[----:B------:R-:W-:Y:S01]  /*4990*/  @!PT LDS RZ, [RZ] ;  /* 0x00000000fffff984 */ /* 0x000fe20000000800 */
[----:B------:R1:W-:Y:S01]  /*49a0*/  LDGSTS.E.BYPASS.LTC128B.128 [R181+0x4000], desc[UR20][R196.64] ;  /* 0x04000000c4b57fae */ /* 0x0003e2000b981a14 */
[----:B--2---:R-:W-:Y:S05]  /*49b0*/  LEA.HI.X R9, R5, R197, R4, 0x7, P0 ;  /* 0x000000c505097211 */ /* 0x004fea00000f3c04 */
[----:B------:R1:W-:Y:S04]  /*49c0*/  LDGSTS.E.BYPASS.LTC128B.128 [R181+0x5000], desc[UR20][R8.64] ;  /* 0x0500000008b57fae */ /* 0x0003e8000b981a14 */
[----:B------:R-:W0:Y:S02]  /*49d0*/  LDGDEPBAR ;  /* 0x00000000000079af */ /* 0x000e240000000000 */
.L_x_62:
[----:B------:R-:W-:Y:S01]  /*49e0*/  LDSM.16.M88.4 R20, [R172] ;  /* 0x00000000ac14783b */ /* 0x000fe20000000200 */
[----:B------:R-:W-:Y:S01]  /*49f0*/  PLOP3.LUT P1, PT, PT, PT, UP0, 0x80, 0x8 ;  /* 0x000000000008781c */ /* 0x000fe20003f2f008 */
[----:B------:R-:W-:Y:S01]  /*4a00*/  ULOP3.LUT UR25, UR32, 0x1, URZ, 0xc0, !UPT ;  /* 0x0000000120197892 */ /* 0x000fe2000f8ec0ff */
[----:B------:R-:W-:Y:S01]  /*4a10*/  VIADD R200, R200, 0xffffff80 ;  /* 0xffffff80c8c87836 */ /* 0x000fe20000000000 */
[----:B------:R-:W2:Y:S01]  /*4a20*/  LDSM.16.MT88.4 R16, [R176+0x6000] ;  /* 0x00600000b010783b */ /* 0x000ea20000004200 */
[----:B------:R-:W-:Y:S02]  /*4a30*/  @UP0 UIADD3 UR27, UP2, UPT, UR14, -0x200, URZ ;  /* 0xfffffe000e1b0890 */ /* 0x000fe4000ff5e0ff */
[----:B------:R-:W-:Y:S01]  /*4a40*/  UISETP.NE.U32.AND UP1, UPT, UR25, 0x1, UPT ;  /* 0x000000011900788c */ /* 0x000fe2000bf25070 */
[----:B------:R-:W1:Y:S01]  /*4a50*/  LDSM.16.M88.4 R12, [R172+0x2000] ;  /* 0x00200000ac0c783b */ /* 0x000e620000000200 */
[----:B------:R-:W-:Y:S03]  /*4a60*/  @UP0 UIADD3.X UR25, UPT, UPT, UR15, -0x1, URZ, UP2, !UPT ;  /* 0xffffffff0f190890 */ /* 0x000fe600097fe4ff */
[----:B------:R-:W-:Y:S04]  /*4a70*/  LDSM.16.M88.4 R24, [R171] ;  /* 0x00000000ab18783b */ /* 0x000fe80000000200 */
[----:B------:R-:W3:Y:S04]  /*4a80*/  LDSM.16.MT88.4 R28, [R176+0x6400] ;  /* 0x00640000b01c783b */ /* 0x000ee80000004200 */
[----:B------:R-:W4:Y:S04]  /*4a90*/  LDSM.16.M88.4 R32, [R171+0x2000] ;  /* 0x00200000ab20783b */ /* 0x000f280000000200 */
[----:B------:R-:W-:Y:S04]  /*4aa0*/  LDSM.16.M88.4 R36, [R170] ;  /* 0x00000000aa24783b */ /* 0x000fe80000000200 */
[----:B------:R-:W4:Y:S04]  /*4ab0*/  LDSM.16.MT88.4 R40, [R176+0x6800] ;  /* 0x00680000b028783b */ /* 0x000f280000004200 */
[----:B------:R-:W4:Y:S04]  /*4ac0*/  LDSM.16.M88.4 R44, [R170+0x2000] ;  /* 0x00200000aa2c783b */ /* 0x000f280000000200 */
[----:B------:R-:W-:Y:S01]  /*4ad0*/  LDSM.16.MT88.4 R48, [R176+0x6c00] ;  /* 0x006c0000b030783b */ /* 0x000fe20000004200 */
[-C--:B--2---:R-:W-:Y:S08]  /*4ae0*/  HMMA.16816.F32 R4, R20, R16.reuse, RZ ;  /* 0x000000101404723c */ /* 0x084ff000000018ff */
[C---:B-1----:R-:W-:Y:S08]  /*4af0*/  HMMA.16816.F32 R8, R12.reuse, R16, RZ ;  /* 0x000000100c08723c */ /* 0x042ff000000018ff */
[-C--:B------:R-:W-:Y:S08]  /*4b00*/  HMMA.16816.F32 R12, R12, R18.reuse, RZ ;  /* 0x000000120c0c723c */ /* 0x080ff000000018ff */
[----:B------:R-:W-:Y:S01]  /*4b10*/  HMMA.16816.F32 R16, R20, R18, RZ ;  /* 0x000000121410723c */ /* 0x000fe200000018ff */
[----:B------:R-:W1:Y:S07]  /*4b20*/  LDSM.16.M88.4 R20, [R3] ;  /* 0x000000000314783b */ /* 0x000e6e0000000200 */
[-C--:B---3--:R-:W-:Y:S08]  /*4b30*/  HMMA.16816.F32 R4, R24, R28.reuse, R4 ;  /* 0x0000001c1804723c */ /* 0x088ff00000001804 */
[C---:B----4-:R-:W-:Y:S08]  /*4b40*/  HMMA.16816.F32 R8, R32.reuse, R28, R8 ;  /* 0x0000001c2008723c */ /* 0x050ff00000001808 */
[-C--:B------:R-:W-:Y:S01]  /*4b50*/  HMMA.16816.F32 R12, R32, R30.reuse, R12 ;  /* 0x0000001e200c723c */ /* 0x080fe2000000180c */
[----:B------:R-:W2:Y:S07]  /*4b60*/  LDSM.16.M88.4 R32, [R3+0x2000] ;  /* 0x002000000320783b */ /* 0x000eae0000000200 */
[----:B------:R-:W-:Y:S01]  /*4b70*/  HMMA.16816.F32 R16, R24, R30, R16 ;  /* 0x0000001e1810723c */ /* 0x000fe20000001810 */
[----:B------:R-:W-:Y:S04]  /*4b80*/  LDSM.16.M88.4 R24, [R172+0x4000] ;  /* 0x00400000ac18783b */ /* 0x000fe80000000200 */
[----:B------:R-:W3:Y:S03]  /*4b90*/  LDSM.16.MT88.4 R28, [R176+0x7000] ;  /* 0x00700000b01c783b */ /* 0x000ee60000004200 */
[-C--:B------:R-:W-:Y:S08]  /*4ba0*/  HMMA.16816.F32 R4, R36, R40.reuse, R4 ;  /* 0x000000282404723c */ /* 0x080ff00000001804 */
[C---:B------:R-:W-:Y:S01]  /*4bb0*/  HMMA.16816.F32 R8, R44.reuse, R40, R8 ;  /* 0x000000282c08723c */ /* 0x040fe20000001808 */
[----:B------:R-:W-:Y:S07]  /*4bc0*/  IMAD.U32 R41, RZ, RZ, UR34 ;  /* 0x00000022ff297e24 */ /* 0x000fee000f8e00ff */
[-C--:B------:R-:W-:Y:S01]  /*4bd0*/  HMMA.16816.F32 R12, R44, R42.reuse, R12 ;  /* 0x0000002a2c0c723c */ /* 0x080fe2000000180c */
[----:B------:R-:W4:Y:S07]  /*4be0*/  LDSM.16.M88.4 R44, [R172+0x6000] ;  /* 0x00600000ac2c783b */ /* 0x000f2e0000000200 */
[----:B------:R-:W-:Y:S01]  /*4bf0*/  HMMA.16816.F32 R16, R36, R42, R16 ;  /* 0x0000002a2410723c */ /* 0x000fe20000001810 */
[----:B------:R-:W-:Y:S07]  /*4c00*/  LDSM.16.MT88.4 R36, [R176+0x7400] ;  /* 0x00740000b024783b */ /* 0x000fee0000004200 */
[-C--:B-1----:R-:W-:Y:S08]  /*4c10*/  HMMA.16816.F32 R4, R20, R48.reuse, R4 ;  /* 0x000000301404723c */ /* 0x082ff00000001804 */
[C---:B--2---:R-:W-:Y:S01]  /*4c20*/  HMMA.16816.F32 R8, R32.reuse, R48, R8 ;  /* 0x000000302008723c */ /* 0x044fe20000001808 */
[----:B------:R-:W-:Y:S05]  /*4c30*/  IMAD.U32 R49, RZ, RZ, UR34 ;  /* 0x00000022ff317e24 */ /* 0x000fea000f8e00ff */
[----:B------:R-:W-:Y:S02]  /*4c40*/  LEA R48, P0, R49, R208, 0x2 ;  /* 0x000000d031307211 */ /* 0x000fe400078010ff */
[-C--:B------:R-:W-:Y:S01]  /*4c50*/  HMMA.16816.F32 R12, R32, R50.reuse, R12 ;  /* 0x00000032200c723c */ /* 0x080fe2000000180c */
[----:B------:R-:W1:Y:S02]  /*4c60*/  LDSM.16.M88.4 R32, [R171+0x4000] ;  /* 0x00400000ab20783b */ /* 0x000e640000000200 */
[----:B------:R-:W-:Y:S02]  /*4c70*/  LEA.HI.X.SX32 R49, R41, R209, 0x2, P0 ;  /* 0x000000d129317211 */ /* 0x000fe400000f16ff */
[----:B------:R-:W-:Y:S03]  /*4c80*/  LDSM.16.M88.4 R40, [R170+0x4000] ;  /* 0x00400000aa28783b */ /* 0x000fe60000000200 */
[----:B------:R-:W-:Y:S01]  /*4c90*/  HMMA.16816.F32 R16, R20, R50, R16 ;  /* 0x000000321410723c */ /* 0x000fe20000001810 */
[----:B------:R-:W2:Y:S03]  /*4ca0*/  LDSM.16.M88.4 R20, [R171+0x6000] ;  /* 0x00600000ab14783b */ /* 0x000ea60000000200 */
[C---:B------:R-:W-:Y:S04]  /*4cb0*/  LEA R50, P0, R52.reuse, R48, 0x5 ;  /* 0x0000003034327211 */ /* 0x040fe800078028ff */
[-C--:B---3--:R-:W-:Y:S05]  /*4cc0*/  HMMA.16816.F32 R4, R24, R28.reuse, R4 ;  /* 0x0000001c1804723c */ /* 0x088fea0000001804 */
[C---:B------:R-:W-:Y:S02]  /*4cd0*/  LEA.HI.X.SX32 R51, R52.reuse, R49, 0x5, P0 ;  /* 0x0000003134337211 */ /* 0x040fe400000f2eff */
[C---:B------:R-:W-:Y:S01]  /*4ce0*/  LEA R54, P0, R52.reuse, R50, 0x5 ;  /* 0x0000003234367211 */ /* 0x040fe200078028ff */
[C---:B----4-:R-:W-:Y:S04]  /*4cf0*/  HMMA.16816.F32 R8, R44.reuse, R28, R8 ;  /* 0x0000001c2c08723c */ /* 0x050fe80000001808 */
[C---:B------:R-:W-:Y:S02]  /*4d00*/  LEA.HI.X.SX32 R55, R52.reuse, R51, 0x5, P0 ;  /* 0x0000003334377211 */ /* 0x040fe400000f2eff */
[C---:B------:R-:W-:Y:S02]  /*4d10*/  LEA R56, P0, R52.reuse, R54, 0x5 ;  /* 0x0000003634387211 */ /* 0x040fe400078028ff */
[-C--:B------:R-:W-:Y:S01]  /*4d20*/  HMMA.16816.F32 R12, R44, R30.reuse, R12 ;  /* 0x0000001e2c0c723c */ /* 0x080fe2000000180c */
[----:B------:R-:W3:Y:S02]  /*4d30*/  LDSM.16.MT88.4 R44, [R176+0x7800] ;  /* 0x00780000b02c783b */ /* 0x000ee40000004200 */
[C---:B------:R-:W-:Y:S05]  /*4d40*/  LEA.HI.X.SX32 R57, R52.reuse, R55, 0x5, P0 ;  /* 0x0000003734397211 */ /* 0x040fea00000f2eff */
[----:B------:R-:W-:Y:S01]  /*4d50*/  HMMA.16816.F32 R16, R24, R30, R16 ;  /* 0x0000001e1810723c */ /* 0x000fe20000001810 */
[----:B------:R-:W4:Y:S04]  /*4d60*/  LDSM.16.M88.4 R24, [R170+0x6000] ;  /* 0x00600000aa18783b */ /* 0x000f280000000200 */
[----:B------:R-:W-:Y:S03]  /*4d70*/  LDSM.16.MT88.4 R28, [R176+0x7c00] ;  /* 0x007c0000b01c783b */ /* 0x000fe60000004200 */
[-C--:B-1----:R-:W-:Y:S08]  /*4d80*/  HMMA.16816.F32 R4, R32, R36.reuse, R4 ;  /* 0x000000242004723c */ /* 0x082ff00000001804 */
[C---:B--2---:R-:W-:Y:S04]  /*4d90*/  HMMA.16816.F32 R8, R20.reuse, R36, R8 ;  /* 0x000000241408723c */ /* 0x044fe80000001808 */
[C---:B------:R-:W-:Y:S04]  /*4da0*/  LEA R36, P0, R52.reuse, R56, 0x5 ;  /* 0x0000003834247211 */ /* 0x040fe800078028ff */
[-C--:B------:R-:W-:Y:S01]  /*4db0*/  HMMA.16816.F32 R12, R20, R38.reuse, R12 ;  /* 0x00000026140c723c */ /* 0x080fe2000000180c */
[----:B------:R-:W1:Y:S02]  /*4dc0*/  LDSM.16.M88.4 R20, [R3+0x4000] ;  /* 0x004000000314783b */ /* 0x000e640000000200 */
[C---:B------:R-:W-:Y:S02]  /*4dd0*/  LEA.HI.X.SX32 R37, R52.reuse, R57, 0x5, P0 ;  /* 0x0000003934257211 */ /* 0x040fe400000f2eff */
[C---:B------:R-:W-:Y:S03]  /*4de0*/  LEA R58, P0, R52.reuse, R36, 0x5 ;  /* 0x00000024343a7211 */ /* 0x040fe600078028ff */
[----:B------:R-:W-:Y:S01]  /*4df0*/  HMMA.16816.F32 R16, R32, R38, R16 ;  /* 0x000000262010723c */ /* 0x000fe20000001810 */
[----:B------:R-:W2:Y:S03]  /*4e00*/  LDSM.16.M88.4 R32, [R3+0x6000] ;  /* 0x006000000320783b */ /* 0x000ea60000000200 */
[C---:B------:R-:W-:Y:S02]  /*4e10*/  LEA.HI.X.SX32 R59, R52.reuse, R37, 0x5, P0 ;  /* 0x00000025343b7211 */ /* 0x040fe400000f2eff */
[C---:B------:R-:W-:Y:S02]  /*4e20*/  LEA R38, P0, R52.reuse, R58, 0x5 ;  /* 0x0000003a34267211 */ /* 0x040fe400078028ff */
[-C--:B---3--:R-:W-:Y:S05]  /*4e30*/  HMMA.16816.F32 R4, R40, R44.reuse, R4 ;  /* 0x0000002c2804723c */ /* 0x088fea0000001804 */
[C---:B------:R-:W-:Y:S03]  /*4e40*/  LEA.HI.X.SX32 R39, R52.reuse, R59, 0x5, P0 ;  /* 0x0000003b34277211 */ /* 0x040fe600000f2eff */
[C---:B----4-:R-:W-:Y:S04]  /*4e50*/  HMMA.16816.F32 R8, R24.reuse, R44, R8 ;  /* 0x0000002c1808723c */ /* 0x050fe80000001808 */
[C---:B------:R-:W-:Y:S04]  /*4e60*/  LEA R44, P0, R52.reuse, R38, 0x5 ;  /* 0x00000026342c7211 */ /* 0x040fe800078028ff */
[-C--:B------:R-:W-:Y:S03]  /*4e70*/  HMMA.16816.F32 R12, R24, R46.reuse, R12 ;  /* 0x0000002e180c723c */ /* 0x080fe6000000180c */
[----:B------:R-:W-:Y:S01]  /*4e80*/  @P1 IMAD.WIDE.U32 R26, R179, R186, UR14 ;  /* 0x0000000eb31a1e25 */ /* 0x000fe2000f8e00ba */
[C---:B------:R-:W-:Y:S01]  /*4e90*/  LEA.HI.X.SX32 R45, R52.reuse, R39, 0x5, P0 ;  /* 0x00000027342d7211 */ /* 0x040fe200000f2eff */
[----:B------:R-:W-:Y:S01]  /*4ea0*/  @UP0 UMOV UR14, UR27 ;  /* 0x0000001b000e0c82 */ /* 0x000fe20008000000 */
[C---:B------:R-:W-:Y:S01]  /*4eb0*/  LEA R24, P0, R52.reuse, R44, 0x5 ;  /* 0x0000002c34187211 */ /* 0x040fe200078028ff */
[----:B------:R-:W-:Y:S01]  /*4ec0*/  @UP0 UMOV UR15, UR25 ;  /* 0x00000019000f0c82 */ /* 0x000fe20008000000 */
[----:B------:R-:W-:Y:S01]  /*4ed0*/  HMMA.16816.F32 R16, R40, R46, R16 ;  /* 0x0000002e2810723c */ /* 0x000fe20000001810 */
[----:B------:R-:W5:Y:S03]  /*4ee0*/  @P1 LDG.E R205, desc[UR20][R26.64+-0x200] ;  /* 0xfffe00141acd1981 */ /* 0x000f66000c1e1900 */
[C---:B------:R-:W-:Y:S01]  /*4ef0*/  LEA.HI.X.SX32 R25, R52.reuse, R45, 0x5, P0 ;  /* 0x0000002d34197211 */ /* 0x040fe200000f2eff */
[----:B------:R-:W5:Y:S01]  /*4f00*/  @P1 LDG.E R204, desc[UR20][R26.64+-0x1e0] ;  /* 0xfffe20141acc1981 */ /* 0x000f62000c1e1900 */
[C---:B------:R-:W-:Y:S02]  /*4f10*/  LEA R40, P0, R52.reuse, R24, 0x5 ;  /* 0x0000001834287211 */ /* 0x040fe400078028ff */
[-C--:B-1----:R-:W-:Y:S01]  /*4f20*/  HMMA.16816.F32 R4, R20, R28.reuse, R4 ;  /* 0x0000001c1404723c */ /* 0x082fe20000001804 */
[----:B------:R-:W5:Y:S04]  /*4f30*/  @P1 LDG.E R203, desc[UR20][R26.64+-0x100] ;  /* 0xffff00141acb1981 */ /* 0x000f68000c1e1900 */
[----:B------:R1:W5:Y:S01]  /*4f40*/  @P1 LDG.E R202, desc[UR20][R26.64+-0xe0] ;  /* 0xffff20141aca1981 */ /* 0x000362000c1e1900 */
[C---:B------:R-:W-:Y:S02]  /*4f50*/  LEA.HI.X.SX32 R41, R52.reuse, R25, 0x5, P0 ;  /* 0x0000001934297211 */ /* 0x040fe400000f2eff */
[C---:B--2---:R-:W-:Y:S04]  /*4f60*/  HMMA.16816.F32 R8, R32.reuse, R28, R8 ;  /* 0x0000001c2008723c */ /* 0x044fe80000001808 */
[C---:B------:R-:W-:Y:S04]  /*4f70*/  LEA R42, P0, R52.reuse, R40, 0x5 ;  /* 0x00000028342a7211 */ /* 0x040fe800078028ff */
[-C--:B------:R-:W-:Y:S01]  /*4f80*/  HMMA.16816.F32 R12, R32, R30.reuse, R12 ;  /* 0x0000001e200c723c */ /* 0x080fe2000000180c */
[----:B------:R-:W-:Y:S02]  /*4f90*/  LDSM.16.MT88.4 R32, [R173+UR5+0xc800] ;  /* 0x00c80005ad20783b */ /* 0x000fe40008004200 */
[C---:B------:R-:W-:Y:S02]  /*4fa0*/  LEA.HI.X.SX32 R43, R52.reuse, R41, 0x5, P0 ;  /* 0x00000029342b7211 */ /* 0x040fe400000f2eff */
[----:B------:R-:W-:Y:S01]  /*4fb0*/  REDG.E.ADD.F32.FTZ.RN.STRONG.GPU desc[UR20][R208.64], R4 ;  /* 0x00000004d00079a6 */ /* 0x000fe2000c12f314 */
[C---:B------:R-:W-:Y:S02]  /*4fc0*/  LEA R46, P0, R52.reuse, R42, 0x5 ;  /* 0x0000002a342e7211 */ /* 0x040fe400078028ff */
[----:B------:R-:W-:Y:S01]  /*4fd0*/  HMMA.16816.F32 R16, R20, R30, R16 ;  /* 0x0000001e1410723c */ /* 0x000fe20000001810 */
[----:B------:R-:W-:Y:S03]  /*4fe0*/  REDG.E.ADD.F32.FTZ.RN.STRONG.GPU desc[UR20][R48.64], R5 ;  /* 0x00000005300079a6 */ /* 0x000fe6000c12f314 */
[C---:B------:R-:W-:Y:S01]  /*4ff0*/  LEA.HI.X.SX32 R47, R52.reuse, R43, 0x5, P0 ;  /* 0x0000002b342f7211 */ /* 0x040fe200000f2eff */
[----:B------:R-:W-:Y:S01]  /*5000*/  REDG.E.ADD.F32.FTZ.RN.STRONG.GPU desc[UR20][R50.64], R6 ;  /* 0x00000006320079a6 */ /* 0x000fe2000c12f314 */
[C---:B------:R-:W-:Y:S03]  /*5010*/  LEA R60, P0, R52.reuse, R46, 0x5 ;  /* 0x0000002e343c7211 */ /* 0x040fe600078028ff */
[----:B------:R-:W-:Y:S01]  /*5020*/  REDG.E.ADD.F32.FTZ.RN.STRONG.GPU desc[UR20][R54.64], R7 ;  /* 0x00000007360079a6 */ /* 0x000fe2000c12f314 */
[C---:B------:R-:W-:Y:S02]  /*5030*/  LEA.HI.X.SX32 R61, R52.reuse, R47, 0x5, P0 ;  /* 0x0000002f343d7211 */ /* 0x040fe400000f2eff */
[C---:B------:R-:W-:Y:S01]  /*5040*/  LEA R62, P0, R52.reuse, R60, 0x5 ;  /* 0x0000003c343e7211 */ /* 0x040fe200078028ff */
[----:B------:R-:W-:Y:S03]  /*5050*/  REDG.E.ADD.F32.FTZ.RN.STRONG.GPU desc[UR20][R56.64], R8 ;  /* 0x00000008380079a6 */ /* 0x000fe6000c12f314 */
[C---:B------:R-:W-:Y:S01]  /*5060*/  LEA.HI.X.SX32 R63, R52.reuse, R61, 0x5, P0 ;  /* 0x0000003d343f7211 */ /* 0x040fe200000f2eff */
[----:B------:R-:W-:Y:S01]  /*5070*/  REDG.E.ADD.F32.FTZ.RN.STRONG.GPU desc[UR20][R36.64], R9 ;  /* 0x00000009240079a6 */ /* 0x000fe2000c12f314 */
[C---:B------:R-:W-:Y:S03]  /*5080*/  LEA R64, P0, R52.reuse, R62, 0x5 ;  /* 0x0000003e34407211 */ /* 0x040fe600078028ff */
[----:B------:R-:W-:Y:S01]  /*5090*/  REDG.E.ADD.F32.FTZ.RN.STRONG.GPU desc[UR20][R58.64], R10 ;  /* 0x0000000a3a0079a6 */ /* 0x000fe2000c12f314 */
[----:B------:R-:W-:Y:S02]  /*50a0*/  LEA.HI.X.SX32 R65, R52, R63, 0x5, P0 ;  /* 0x0000003f34417211 */ /* 0x000fe400000f2eff */
[----:B------:R-:W-:Y:S01]  /*50b0*/  PLOP3.LUT P0, PT, PT, PT, UP1, 0x80, 0x8 ;  /* 0x000000000008781c */ /* 0x000fe20003f0f018 */
[----:B------:R-:W-:Y:S01]  /*50c0*/  REDG.E.ADD.F32.FTZ.RN.STRONG.GPU desc[UR20][R38.64], R11 ;  /* 0x0000000b260079a6 */ /* 0x000fe2000c12f314 */
[----:B------:R-:W-:Y:S03]  /*50d0*/  @UP0 UIADD3 UR26, UP1, UPT, UR26, -0x200, URZ ;  /* 0xfffffe001a1a0890 */ /* 0x000fe6000ff3e0ff */
[----:B------:R-:W-:Y:S01]  /*50e0*/  REDG.E.ADD.F32.FTZ.RN.STRONG.GPU desc[UR20][R44.64], R16 ;  /* 0x000000102c0079a6 */ /* 0x000fe2000c12f314 */
[----:B------:R-:W-:Y:S02]  /*50f0*/  @UP0 UIADD3.X UR13, UPT, UPT, UR13, -0x1, URZ, UP1, !UPT ;  /* 0xffffffff0d0d0890 */ /* 0x000fe40008ffe4ff */
[----:B------:R-:W-:Y:S01]  /*5100*/  UISETP.GT.AND UP1, UPT, UR32, UR6, UPT ;  /* 0x000000062000728c */ /* 0x000fe2000bf24270 */
[----:B------:R-:W-:Y:S04]  /*5110*/  REDG.E.ADD.F32.FTZ.RN.STRONG.GPU desc[UR20][R24.64], R17 ;  /* 0x00000011180079a6 */ /* 0x000fe8000c12f314 */
[----:B------:R-:W-:Y:S04]  /*5120*/  REDG.E.ADD.F32.FTZ.RN.STRONG.GPU desc[UR20][R40.64], R18 ;  /* 0x00000012280079a6 */ /* 0x000fe8000c12f314 */
[----:B------:R-:W-:Y:S04]  /*5130*/  REDG.E.ADD.F32.FTZ.RN.STRONG.GPU desc[UR20][R42.64], R19 ;  /* 0x000000132a0079a6 */ /* 0x000fe8000c12f314 */
[----:B------:R-:W-:Y:S04]  /*5140*/  REDG.E.ADD.F32.FTZ.RN.STRONG.GPU desc[UR20][R46.64], R12 ;  /* 0x0000000c2e0079a6 */ /* 0x000fe8000c12f314 */
[----:B------:R-:W-:Y:S04]  /*5150*/  LDSM.16.MT88.4 R4, [R173+UR5+0x8000] ;  /* 0x00800005ad04783b */ /* 0x000fe80008004200 */
[----:B------:R-:W2:Y:S04]  /*5160*/  LDSM.16.MT88.4 R8, [R168] ;  /* 0x00000000a808783b */ /* 0x000ea80000004200 */
[----:B------:R-:W-:Y:S04]  /*5170*/  REDG.E.ADD.F32.FTZ.RN.STRONG.GPU desc[UR20][R60.64], R13 ;  /* 0x0000000d3c0079a6 */ /* 0x000fe8000c12f314 */
[----:B------:R-:W-:Y:S04]  /*5180*/  REDG.E.ADD.F32.FTZ.RN.STRONG.GPU desc[UR20][R62.64], R14 ;  /* 0x0000000e3e0079a6 */ /* 0x000fe8000c12f314 */
[----:B------:R-:W3:Y:S04]  /*5190*/  LDSM.16.MT88.4 R20, [R173+UR5+0xc000] ;  /* 0x00c00005ad14783b */ /* 0x000ee80008004200 */
[----:B------:R-:W-:Y:S04]  /*51a0*/  REDG.E.ADD.F32.FTZ.RN.STRONG.GPU desc[UR20][R64.64], R15 ;  /* 0x0000000f400079a6 */ /* 0x000fe8000c12f314 */
[----:B-1----:R-:W-:Y:S04]  /*51b0*/  LDSM.16.MT88.4 R24, [R173+UR5+0x8800] ;  /* 0x00880005ad18783b */ /* 0x002fe80008004200 */
[----:B------:R-:W1:Y:S04]  /*51c0*/  LDSM.16.MT88.4 R28, [R168+0x400] ;  /* 0x00040000a81c783b */ /* 0x000e680000004200 */
[----:B------:R-:W-:Y:S04]  /*51d0*/  LDSM.16.MT88.4 R16, [R173+UR5+0x9000] ;  /* 0x00900005ad10783b */ /* 0x000fe80008004200 */
[----:B------:R-:W4:Y:S04]  /*51e0*/  LDSM.16.MT88.4 R36, [R168+0x800] ;  /* 0x00080000a824783b */ /* 0x000f280000004200 */
[----:B------:R-:W4:Y:S01]  /*51f0*/  LDSM.16.MT88.4 R12, [R173+UR5+0xd000] ;  /* 0x00d00005ad0c783b */ /* 0x000f220008004200 */
[-C--:B--2---:R-:W-:Y:S08]  /*5200*/  HMMA.16816.F32 R88, R4, R8.reuse, R88 ;  /* 0x000000080458723c */ /* 0x084ff00000001858 */
[C---:B---3--:R-:W-:Y:S08]  /*5210*/  HMMA.16816.F32 R92, R20.reuse, R8, R92 ;  /* 0x00000008145c723c */ /* 0x048ff0000000185c */
[-C--:B------:R-:W-:Y:S01]  /*5220*/  HMMA.16816.F32 R96, R20, R10.reuse, R96 ;  /* 0x0000000a1460723c */ /* 0x080fe20000001860 */
[----:B------:R-:W-:Y:S07]  /*5230*/  LDSM.16.MT88.4 R20, [R173+UR5+0xd800] ;  /* 0x00d80005ad14783b */ /* 0x000fee0008004200 */
[----:B------:R-:W-:Y:S01]  /*5240*/  HMMA.16816.F32 R100, R4, R10, R100 ;  /* 0x0000000a0464723c */ /* 0x000fe20000001864 */
[----:B------:R-:W-:Y:S04]  /*5250*/  LDSM.16.MT88.4 R4, [R173+UR5+0x9800] ;  /* 0x00980005ad04783b */ /* 0x000fe80008004200 */
[----:B------:R-:W2:Y:S03]  /*5260*/  LDSM.16.MT88.4 R8, [R168+0xc00] ;  /* 0x000c0000a808783b */ /* 0x000ea60000004200 */
[-C--:B-1----:R-:W-:Y:S08]  /*5270*/  HMMA.16816.F32 R88, R24, R28.reuse, R88 ;  /* 0x0000001c1858723c */ /* 0x082ff00000001858 */
[C---:B------:R-:W-:Y:S08]  /*5280*/  HMMA.16816.F32 R92, R32.reuse, R28, R92 ;  /* 0x0000001c205c723c */ /* 0x040ff0000000185c */
[-C--:B------:R-:W-:Y:S01]  /*5290*/  HMMA.16816.F32 R96, R32, R30.reuse, R96 ;  /* 0x0000001e2060723c */ /* 0x080fe20000001860 */
[----:B------:R-:W-:Y:S07]  /*52a0*/  LDSM.16.MT88.4 R32, [R173+UR5+0xe000] ;  /* 0x00e00005ad20783b */ /* 0x000fee0008004200 */
[----:B------:R-:W-:Y:S01]  /*52b0*/  HMMA.16816.F32 R100, R24, R30, R100 ;  /* 0x0000001e1864723c */ /* 0x000fe20000001864 */
[----:B------:R-:W-:Y:S04]  /*52c0*/  LDSM.16.MT88.4 R24, [R173+UR5+0xa000] ;  /* 0x00a00005ad18783b */ /* 0x000fe80008004200 */
[----:B------:R-:W1:Y:S03]  /*52d0*/  LDSM.16.MT88.4 R28, [R168+0x1000] ;  /* 0x00100000a81c783b */ /* 0x000e660000004200 */
[-C--:B----4-:R-:W-:Y:S08]  /*52e0*/  HMMA.16816.F32 R88, R16, R36.reuse, R88 ;  /* 0x000000241058723c */ /* 0x090ff00000001858 */
[C---:B------:R-:W-:Y:S08]  /*52f0*/  HMMA.16816.F32 R92, R12.reuse, R36, R92 ;  /* 0x000000240c5c723c */ /* 0x040ff0000000185c */
[-C--:B------:R-:W-:Y:S01]  /*5300*/  HMMA.16816.F32 R96, R12, R38.reuse, R96 ;  /* 0x000000260c60723c */ /* 0x080fe20000001860 */
[----:B------:R-:W-:Y:S07]  /*5310*/  LDSM.16.MT88.4 R12, [R173+UR5+0xa800] ;  /* 0x00a80005ad0c783b */ /* 0x000fee0008004200 */
[----:B------:R-:W-:Y:S01]  /*5320*/  HMMA.16816.F32 R100, R16, R38, R100 ;  /* 0x000000261064723c */ /* 0x000fe20000001864 */
[----:B------:R-:W3:Y:S04]  /*5330*/  LDSM.16.MT88.4 R16, [R168+0x1400] ;  /* 0x00140000a810783b */ /* 0x000ee80000004200 */
[----:B------:R-:W4:Y:S03]  /*5340*/  LDSM.16.MT88.4 R36, [R173+UR5+0xe800] ;  /* 0x00e80005ad24783b */ /* 0x000f260008004200 */
[-C--:B--2---:R-:W-:Y:S08]  /*5350*/  HMMA.16816.F32 R88, R4, R8.reuse, R88 ;  /* 0x000000080458723c */ /* 0x084ff00000001858 */
[C---:B------:R-:W-:Y:S08]  /*5360*/  HMMA.16816.F32 R92, R20.reuse, R8, R92 ;  /* 0x00000008145c723c */ /* 0x040ff0000000185c */
        /* <DEDUP_REMOVED lines=12> */
[-C--:B---3--:R-:W-:Y:S08]  /*5430*/  HMMA.16816.F32 R88, R12, R16.reuse, R88 ;  /* 0x000000100c58723c */ /* 0x088ff00000001858 */
[C---:B----4-:R-:W-:Y:S08]  /*5440*/  HMMA.16816.F32 R92, R36.reuse, R16, R92 ;  /* 0x00000010245c723c */ /* 0x050ff0000000185c */
[-C--:B------:R-:W-:Y:S08]  /*5450*/  HMMA.16816.F32 R96, R36, R18.reuse, R96 ;  /* 0x000000122460723c */ /* 0x080ff00000001860 */
[----:B------:R-:W-:Y:S08]  /*5460*/  HMMA.16816.F32 R100, R12, R18, R100 ;  /* 0x000000120c64723c */ /* 0x000ff00000001864 */
[-C--:B--2---:R-:W-:Y:S08]  /*5470*/  HMMA.16816.F32 R88, R4, R8.reuse, R88 ;  /* 0x000000080458723c */ /* 0x084ff00000001858 */
[C---:B------:R-:W-:Y:S08]  /*5480*/  HMMA.16816.F32 R92, R20.reuse, R8, R92 ;  /* 0x00000008145c723c */ /* 0x040ff0000000185c */
[-C--:B------:R-:W-:Y:S08]  /*5490*/  HMMA.16816.F32 R96, R20, R10.reuse, R96 ;  /* 0x0000000a1460723c */ /* 0x080ff00000001860 */
[----:B------:R-:W-:Y:S04]  /*54a0*/  HMMA.16816.F32 R100, R4, R10, R100 ;  /* 0x0000000a0464723c */ /* 0x000fe80000001864 */
[C---:B------:R-:W-:Y:S02]  /*54b0*/  VIADD R4, R168.reuse, 0xffffe000 ;  /* 0xffffe000a8047836 */ /* 0x040fe40000000000 */
[----:B------:R-:W-:Y:S02]  /*54c0*/  @P0 VIADD R4, R168, 0x2000 ;  /* 0x00002000a8040836 */ /* 0x000fe40000000000 */
[-C--:B-1----:R-:W-:Y:S05]  /*54d0*/  HMMA.16816.F32 R88, R24, R28.reuse, R88 ;  /* 0x0000001c1858723c */ /* 0x082fea0000001858 */
[----:B------:R-:W-:Y:S03]  /*54e0*/  IMAD.MOV.U32 R168, RZ, RZ, R4 ;  /* 0x000000ffffa87224 */ /* 0x000fe600078e0004 */
[C---:B------:R-:W-:Y:S08]  /*54f0*/  HMMA.16816.F32 R92, R32.reuse, R28, R92 ;  /* 0x0000001c205c723c */ /* 0x040ff0000000185c */
[-C--:B------:R-:W-:Y:S08]  /*5500*/  HMMA.16816.F32 R96, R32, R30.reuse, R96 ;  /* 0x0000001e2060723c */ /* 0x080ff00000001860 */
[----:B------:R-:W-:Y:S01]  /*5510*/  HMMA.16816.F32 R100, R24, R30, R100 ;  /* 0x0000001e1864723c */ /* 0x000fe20000001864 */
[----:B------:R-:W-:Y:S08]  /*5520*/  @!UPT UIADD3 URZ, UPT, UPT, URZ, URZ, URZ ;  /* 0x000000fffffff290 */ /* 0x000ff0000fffe0ff */
[----:B------:R-:W-:Y:S11]  /*5530*/  BRA.U UP1, `(.L_x_63) ;  /* 0xffffffc501887547 */ /* 0x000ff6000b83ffff */
.L_x_60:
[----:B------:R-:W2:Y:S01]  /*5540*/  S2R R0, SR_TID.X ;  /* 0x0000000000007919 */ /* 0x000ea20000002100 */
[----:B------:R-:W3:Y:S01]  /*5550*/  LDCU UR8, c[0x0][0x500] ;  /* 0x0000a000ff0877ac */ /* 0x000ee20008000800 */
[----:B------:R-:W-:Y:S01]  /*5560*/  IMAD.MOV.U32 R9, RZ, RZ, RZ ;  /* 0x000000ffff097224 */ /* 0x000fe200078e00ff */
[----:B------:R-:W-:Y:S01]  /*5570*/  F2FP.F16.F32.PACK_AB R72, R73, R72 ;  /* 0x000000484948723e */ /* 0x000fe200000000ff */
[----:B------:R-:W4:Y:S01]  /*5580*/  LDCU.64 UR6, c[0x0][0x5a8] ;  /* 0x0000b500ff0677ac */ /* 0x000f220008000a00 */
[----:B------:R-:W-:Y:S02]  /*5590*/  F2FP.F16.F32.PACK_AB R74, R75, R74 ;  /* 0x0000004a4b4a723e */ /* 0x000fe400000000ff */
[----:B------:R-:W-:Y:S01]  /*55a0*/  F2FP.F16.F32.PACK_AB R84, R85, R84 ;  /* 0x000000545554723e */ /* 0x000fe200000000ff */
[----:B------:R-:W1:Y:S01]  /*55b0*/  LDCU.64 UR14, c[0x0][0x5d8] ;  /* 0x0000bb00ff0e77ac */ /* 0x000e620008000a00 */
[----:B------:R-:W-:Y:S02]  /*55c0*/  F2FP.F16.F32.PACK_AB R86, R87, R86 ;  /* 0x000000565756723e */ /* 0x000fe400000000ff */
[----:B------:R-:W-:-:S02]  /*55d0*/  F2FP.F16.F32.PACK_AB R76, R77, R76 ;  /* 0x0000004c4d4c723e */ /* 0x000fc400000000ff */
[----:B------:R-:W-:Y:S02]  /*55e0*/  F2FP.F16.F32.PACK_AB R78, R79, R78 ;  /* 0x0000004e4f4e723e */ /* 0x000fe400000000ff */
[----:B------:R-:W-:Y:S02]  /*55f0*/  F2FP.F16.F32.PACK_AB R80, R81, R80 ;  /* 0x000000505150723e */ /* 0x000fe400000000ff */
[----:B------:R-:W-:Y:S01]  /*5600*/  F2FP.F16.F32.PACK_AB R82, R83, R82 ;  /* 0x000000525352723e */ /* 0x000fe200000000ff */
[----:B---3--:R-:W-:Y:S01]  /*5610*/  FMUL.FTZ R88, R88, UR8 ;  /* 0x0000000858587c20 */ /* 0x008fe20008410000 */
        /* <DEDUP_REMOVED lines=15> */
[----:B------:R-:W3:Y:S01]  /*5710*/  LDCU.64 UR8, c[0x0][0x5b0] ;  /* 0x0000b600ff0877ac */ /* 0x000ee20008000a00 */
[C---:B--2---:R-:W-:Y:S01]  /*5720*/  IMAD.SHL.U32 R5, R0.reuse, 0x10, RZ ;  /* 0x0000001000057824 */ /* 0x044fe200078e00ff */
[C---:B------:R-:W-:Y:S01]  /*5730*/  SHF.L.U32 R2, R0.reuse, 0x1, RZ ;  /* 0x0000000100027819 */ /* 0x040fe200000006ff */
[----:B------:R-:W-:Y:S01]  /*5740*/  IMAD.SHL.U32 R8, R0, 0x8, RZ ;  /* 0x0000000800087824 */ /* 0x000fe200078e00ff */
[----:B----4-:R-:W-:Y:S01]  /*5750*/  MOV R4, UR6 ;  /* 0x0000000600047c02 */ /* 0x010fe20008000f00 */
[----:B-1----:R-:W-:Y:S01]  /*5760*/  IMAD.U32 R29, RZ, RZ, UR15 ;  /* 0x0000000fff1d7e24 */ /* 0x002fe2000f8e00ff */
[----:B------:R-:W-:-:S02]  /*5770*/  LOP3.LUT R5, R5, 0x600, RZ, 0xc0, !PT ;  /* 0x0000060005057812 */ /* 0x000fc400078ec0ff */
[C---:B------:R-:W-:Y:S02]  /*5780*/  LOP3.LUT R7, R8.reuse, 0xc0, RZ, 0xc0, !PT ;  /* 0x000000c008077812 */ /* 0x040fe400078ec0ff */
[----:B------:R-:W-:Y:S01]  /*5790*/  LOP3.LUT R5, R5, 0x6, R2, 0xf8, !PT ;  /* 0x0000000605057812 */ /* 0x000fe200078ef802 */
[----:B------:R-:W-:Y:S01]  /*57a0*/  IMAD.U32 R2, RZ, RZ, UR7 ;  /* 0x00000007ff027e24 */ /* 0x000fe2000f8e00ff */
[----:B------:R-:W-:Y:S01]  /*57b0*/  LOP3.LUT R6, R7, 0x18, R0, 0xf8, !PT ;  /* 0x0000001807067812 */ /* 0x000fe200078ef800 */
[----:B------:R-:W1:Y:S01]  /*57c0*/  LDCU.64 UR6, c[0x0][0x5e0] ;  /* 0x0000bc00ff0677ac */ /* 0x000e620008000a00 */
[----:B------:R-:W-:Y:S02]  /*57d0*/  LOP3.LUT R5, R5, 0x20, R8, 0xf8, !PT ;  /* 0x0000002005057812 */ /* 0x000fe400078ef808 */
[----:B------:R-:W-:Y:S02]  /*57e0*/  LOP3.LUT R8, R8, 0x18, RZ, 0xc0, !PT ;  /* 0x0000001808087812 */ /* 0x000fe400078ec0ff */
[----:B------:R-:W-:-:S02]  /*57f0*/  SHF.R.U32.HI R7, RZ, 0x4, R0 ;  /* 0x00000004ff077819 */ /* 0x000fc40000011600 */
[----:B---3--:R-:W-:Y:S01]  /*5800*/  MOV R0, UR8 ;  /* 0x0000000800007c02 */ /* 0x008fe20008000f00 */
[--C-:B------:R-:W-:Y:S01]  /*5810*/  IMAD.WIDE.U32 R10, R4, UR17, R8.reuse ;  /* 0x00000011040a7c25 */ /* 0x100fe2000f8e0008 */
[----:B------:R-:W-:Y:S02]  /*5820*/  LOP3.LUT R7, R7, 0x8, RZ, 0xc0, !PT ;  /* 0x0000000807077812 */ /* 0x000fe400078ec0ff */
[----:B------:R-:W-:Y:S01]  /*5830*/  MOV R4, UR9 ;  /* 0x0000000900047c02 */ /* 0x000fe20008000f00 */
[----:B------:R-:W-:Y:S01]  /*5840*/  IMAD.WIDE.U32 R8, R0, UR17, R8 ;  /* 0x0000001100087c25 */ /* 0x000fe2000f8e0008 */
[----:B------:R-:W-:Y:S02]  /*5850*/  LOP3.LUT R5, R5, R6, R7, 0xf6, !PT ;  /* 0x0000000605057212 */ /* 0x000fe400078ef607 */
[----:B------:R-:W-:Y:S01]  /*5860*/  F2FP.F16.F32.PACK_AB R88, R89, R88 ;  /* 0x000000585958723e */ /* 0x000fe200000000ff */
[----:B------:R-:W-:Y:S01]  /*5870*/  IMAD R7, R4, UR17, R9 ;  /* 0x0000001104077c24 */ /* 0x000fe2000f8e0209 */
[----:B------:R-:W-:Y:S01]  /*5880*/  LEA R9, R5, UR19, 0x1 ;  /* 0x0000001305097c11 */ /* 0x000fe2000f8e08ff */
[----:B------:R-:W-:Y:S01]  /*5890*/  BAR.SYNC.DEFER_BLOCKING 0x0 ;  /* 0x0000000000007b1d */ /* 0x000fe20000010000 */
[----:B------:R-:W-:Y:S01]  /*58a0*/  IMAD.SHL.U32 R0, R190, 0x4, RZ ;  /* 0x00000004be007824 */ /* 0x000fe200078e00ff */
[----:B------:R-:W-:Y:S01]  /*58b0*/  F2FP.F16.F32.PACK_AB R90, R91, R90 ;  /* 0x0000005a5b5a723e */ /* 0x000fe200000000ff */
[----:B------:R-:W-:Y:S01]  /*58c0*/  IMAD R11, R2, UR17, R11 ;  /* 0x00000011020b7c24 */ /* 0x000fe2000f8e020b */
[----:B------:R-:W-:Y:S01]  /*58d0*/  F2FP.F16.F32.PACK_AB R100, R101, R100 ;  /* 0x000000646564723e */ /* 0x000fe200000000ff */
[----:B------:R-:W-:Y:S01]  /*58e0*/  VIADD R27, R9, 0x6000 ;  /* 0x00006000091b7836 */ /* 0x000fe20000000000 */
[----:B------:R-:W-:Y:S01]  /*58f0*/  LOP3.LUT R0, R0, 0x40, RZ, 0xc0, !PT ;  /* 0x0000004000007812 */ /* 0x000fe200078ec0ff */
[----:B-1----:R-:W-:Y:S01]  /*5900*/  IMAD.U32 R24, RZ, RZ, UR6 ;  /* 0x00000006ff187e24 */ /* 0x002fe2000f8e00ff */
[----:B------:R-:W-:-:S02]  /*5910*/  F2FP.F16.F32.PACK_AB R102, R103, R102 ;  /* 0x000000666766723e */ /* 0x000fc400000000ff */
[----:B------:R-:W-:Y:S02]  /*5920*/  IADD3 R27, PT, PT, R27, -R0, RZ ;  /* 0x800000001b1b7210 */ /* 0x000fe40007ffe0ff */
[----:B------:R-:W-:Y:S02]  /*5930*/  F2FP.F16.F32.PACK_AB R92, R93, R92 ;  /* 0x0000005c5d5c723e */ /* 0x000fe400000000ff */
[----:B------:R-:W-:Y:S02]  /*5940*/  F2FP.F16.F32.PACK_AB R94, R95, R94 ;  /* 0x0000005e5f5e723e */ /* 0x000fe400000000ff */
[----:B------:R-:W-:Y:S02]  /*5950*/  F2FP.F16.F32.PACK_AB R96, R97, R96 ;  /* 0x000000606160723e */ /* 0x000fe400000000ff */
[----:B------:R-:W-:Y:S02]  /*5960*/  F2FP.F16.F32.PACK_AB R98, R99, R98 ;  /* 0x000000626362723e */ /* 0x000fe400000000ff */
[----:B------:R-:W-:-:S02]  /*5970*/  MOV R6, R8 ;  /* 0x0000000800067202 */ /* 0x000fc40000000f00 */
[----:B------:R-:W-:Y:S01]  /*5980*/  MOV R5, UR14 ;  /* 0x0000000e00057c02 */ /* 0x000fe20008000f00 */
[----:B------:R-:W-:Y:S02]  /*5990*/  STS [R9+0x6000], R88 ;  /* 0x0060005809007388 */ /* 0x000fe40000000800 */
[----:B------:R-:W-:Y:S01]  /*59a0*/  IMAD.WIDE.U32 R24, R24, UR22, R6 ;  /* 0x0000001618187c25 */ /* 0x000fe2000f8e0006 */
[----:B------:R-:W-:Y:S01]  /*59b0*/  MOV R13, UR7 ;  /* 0x00000007000d7c02 */ /* 0x000fe20008000f00 */
[----:B------:R-:W1:Y:S01]  /*59c0*/  LDC.64 R6, c[0x0][0x5c0] ;  /* 0x00017000ff067b82 */ /* 0x000e620000000a00 */
[----:B------:R-:W-:Y:S01]  /*59d0*/  STS [R9+0x6200], R90 ;  /* 0x0062005a09007388 */ /* 0x000fe20000000800 */
[----:B------:R-:W-:Y:S01]  /*59e0*/  IMAD.WIDE.U32 R10, R5, UR22, R10 ;  /* 0x00000016050a7c25 */ /* 0x000fe2000f8e000a */
[----:B------:R-:W-:Y:S02]  /*59f0*/  SHF.R.U32.HI R190, RZ, 0x2, R190 ;  /* 0x00000002ffbe7819 */ /* 0x000fe400000116be */
[----:B------:R-:W-:Y:S01]  /*5a00*/  STS [R27+0x20], R100 ;  /* 0x000020641b007388 */ /* 0x000fe20000000800 */
[----:B------:R-:W-:-:S02]  /*5a10*/  IMAD R25, R13, UR22, R25 ;  /* 0x000000160d197c24 */ /* 0x000fc4000f8e0219 */
[----:B------:R-:W2:Y:S01]  /*5a20*/  LDC.64 R4, c[0x0][0x5c8] ;  /* 0x00017200ff047b82 */ /* 0x000ea20000000a00 */
[----:B------:R-:W-:Y:S01]  /*5a30*/  STS [R27+0x220], R102 ;  /* 0x000220661b007388 */ /* 0x000fe20000000800 */
[----:B------:R-:W-:Y:S02]  /*5a40*/  IMAD R29, R29, UR22, R11 ;  /* 0x000000161d1d7c24 */ /* 0x000fe4000f8e020b */
[----:B------:R-:W-:Y:S01]  /*5a50*/  IMAD.MOV.U32 R28, RZ, RZ, R10 ;  /* 0x000000ffff1c7224 */ /* 0x000fe200078e000a */
[----:B------:R-:W-:Y:S04]  /*5a60*/  STS [R9+0x7000], R92 ;  /* 0x0070005c09007388 */ /* 0x000fe80000000800 */
[----:B------:R-:W-:Y:S04]  /*5a70*/  STS [R9+0x7200], R94 ;  /* 0x0072005e09007388 */ /* 0x000fe80000000800 */
[----:B------:R-:W-:Y:S01]  /*5a80*/  STS [R27+0x1020], R96 ;  /* 0x001020601b007388 */ /* 0x000fe20000000800 */
[----:B-1----:R-:W-:-:S03]  /*5a90*/  IMAD R0, R6, UR10, RZ ;  /* 0x0000000a06007c24 */ /* 0x002fc6000f8e02ff */
[----:B------:R-:W-:Y:S01]  /*5aa0*/  STS [R27+0x1220], R98 ;  /* 0x001220621b007388 */ /* 0x000fe20000000800 */
[----:B------:R-:W-:-:S03]  /*5ab0*/  IMAD.WIDE.U32 R28, R6, UR12, R28 ;  /* 0x0000000c061c7c25 */ /* 0x000fc6000f8e001c */
[----:B------:R-:W-:Y:S01]  /*5ac0*/  STS [R9+0x8000], R72 ;  /* 0x0080004809007388 */ /* 0x000fe20000000800 */
[----:B------:R-:W-:Y:S02]  /*5ad0*/  IMAD R0, R7, UR12, R0 ;  /* 0x0000000c07007c24 */ /* 0x000fe4000f8e0200 */
[C---:B--2---:R-:W-:Y:S01]  /*5ae0*/  IMAD R2, R4.reuse, UR10, RZ ;  /* 0x0000000a04027c24 */ /* 0x044fe2000f8e02ff */
[----:B------:R-:W-:Y:S01]  /*5af0*/  STS [R9+0x8200], R74 ;  /* 0x0082004a09007388 */ /* 0x000fe20000000800 */
[----:B------:R-:W1:Y:S01]  /*5b00*/  LDCU.128 UR8, c[0x0][0x560] ;  /* 0x0000ac00ff0877ac */ /* 0x000e620008000c00 */
[----:B------:R-:W-:Y:S01]  /*5b10*/  IMAD.WIDE.U32 R24, R4, UR12, R24 ;  /* 0x0000000c04187c25 */ /* 0x000fe2000f8e0018 */
[----:B------:R-:W-:Y:S01]  /*5b20*/  IADD3 R29, PT, PT, R29, R0, RZ ;  /* 0x000000001d1d7210 */ /* 0x000fe20007ffe0ff */
[----:B------:R-:W-:Y:S02]  /*5b30*/  STS [R27+0x2020], R84 ;  /* 0x002020541b007388 */ /* 0x000fe40000000800 */
[----:B------:R-:W-:-:S02]  /*5b40*/  IMAD R2, R5, UR12, R2 ;  /* 0x0000000c05027c24 */ /* 0x000fc4000f8e0202 */
[----:B------:R-:W-:Y:S02]  /*5b50*/  STS [R27+0x2220], R86 ;  /* 0x002220561b007388 */ /* 0x000fe40000000800 */
[----:B------:R-:W-:Y:S02]  /*5b60*/  IMAD.IADD R25, R25, 0x1, R2 ;  /* 0x0000000119197824 */ /* 0x000fe400078e0202 */
[----:B------:R-:W-:Y:S01]  /*5b70*/  STS [R9+0x9000], R76 ;  /* 0x0090004c09007388 */ /* 0x000fe20000000800 */
[----:B------:R-:W-:-:S03]  /*5b80*/  IMAD.WIDE.U32 R24, R190, R4, R24 ;  /* 0x00000004be187225 */ /* 0x000fc600078e0018 */
[----:B------:R-:W-:Y:S01]  /*5b90*/  STS [R9+0x9200], R78 ;  /* 0x0092004e09007388 */ /* 0x000fe20000000800 */
[----:B-1----:R-:W-:-:S03]  /*5ba0*/  LEA R30, P0, R24, UR10, 0x1 ;  /* 0x0000000a181e7c11 */ /* 0x002fc6000f8008ff */
[----:B------:R-:W-:Y:S04]  /*5bb0*/  STS [R27+0x3020], R80 ;  /* 0x003020501b007388 */ /* 0x000fe80000000800 */
[----:B------:R1:W-:Y:S01]  /*5bc0*/  STS [R27+0x3220], R82 ;  /* 0x003220521b007388 */ /* 0x0003e20000000800 */
[----:B------:R-:W-:Y:S01]  /*5bd0*/  BAR.SYNC.DEFER_BLOCKING 0x0 ;  /* 0x0000000000007b1d */ /* 0x000fe20000010000 */
[----:B-1----:R-:W-:-:S05]  /*5be0*/  IMAD.WIDE.U32 R26, R190, R6, R28 ;  /* 0x00000006be1a7225 */ /* 0x002fca00078e001c */
[----:B------:R-:W1:Y:S01]  /*5bf0*/  LDS.128 R20, [R181+0x6000] ;  /* 0x00600000b5147984 */ /* 0x000e620000000c00 */
[----:B------:R-:W-:Y:S01]  /*5c00*/  IMAD R0, R190, R7, R27 ;  /* 0x00000007be007224 */ /* 0x000fe200078e021b */
[----:B------:R-:W-:Y:S01]  /*5c10*/  LEA R28, P1, R26, UR8, 0x1 ;  /* 0x000000081a1c7c11 */ /* 0x000fe2000f8208ff */
[----:B------:R-:W-:Y:S01]  /*5c20*/  IMAD R190, R190, R5, R25 ;  /* 0x00000005bebe7224 */ /* 0x000fe200078e0219 */
[----:B------:R-:W2:Y:S02]  /*5c30*/  LDS.128 R16, [R181+0x7000] ;  /* 0x00700000b5107984 */ /* 0x000ea40000000c00 */
[----:B------:R-:W-:Y:S02]  /*5c40*/  LEA.HI.X R29, R26, UR9, R0, 0x1, P1 ;  /* 0x000000091a1d7c11 */ /* 0x000fe400088f0c00 */
[----:B------:R-:W3:Y:S01]  /*5c50*/  LDS.128 R12, [R181+0x8000] ;  /* 0x00800000b50c7984 */ /* 0x000ee20000000c00 */
[----:B------:R-:W-:Y:S02]  /*5c60*/  LEA R26, P1, R6, R28, 0x7 ;  /* 0x0000001c061a7211 */ /* 0x000fe400078238ff */
[----:B------:R-:W-:Y:S01]  /*5c70*/  LEA.HI.X R31, R24, UR11, R190, 0x1, P0 ;  /* 0x0000000b181f7c11 */ /* 0x000fe200080f0cbe */
[----:B------:R-:W4:Y:S01]  /*5c80*/  LDS.128 R8, [R181+0x9000] ;  /* 0x00900000b5087984 */ /* 0x000f220000000c00 */
[----:B------:R-:W-:-:S02]  /*5c90*/  LEA R24, P0, R4, R30, 0x7 ;  /* 0x0000001e04187211 */ /* 0x000fc400078038ff */
[----:B------:R-:W-:Y:S02]  /*5ca0*/  LEA.HI.X R27, R6, R29, R7, 0x7, P1 ;  /* 0x0000001d061b7211 */ /* 0x000fe400008f3c07 */
[----:B------:R-:W-:Y:S01]  /*5cb0*/  LEA.HI.X R25, R4, R31, R5, 0x7, P0 ;  /* 0x0000001f04197211 */ /* 0x000fe200000f3c05 */
[----:B-1----:R1:W-:Y:S04]  /*5cc0*/  STG.E.128 desc[UR20][R28.64], R20 ;  /* 0x000000141c007986 */ /* 0x0023e8000c101d14 */
[----:B--2---:R1:W-:Y:S04]  /*5cd0*/  STG.E.128 desc[UR20][R26.64], R16 ;  /* 0x000000101a007986 */ /* 0x0043e8000c101d14 */
[----:B---3--:R1:W-:Y:S04]  /*5ce0*/  STG.E.128 desc[UR20][R30.64], R12 ;  /* 0x0000000c1e007986 */ /* 0x0083e8000c101d14 */
[----:B----4-:R1:W-:Y:S02]  /*5cf0*/  STG.E.128 desc[UR20][R24.64], R8 ;  /* 0x0000000818007986 */ /* 0x0103e4000c101d14 */
.L_x_57:
[----:B------:R-:W2:Y:S01]  /*5d00*/  LDCU UR7, c[0x0][0x438] ;  /* 0x00008700ff0777ac */ /* 0x000ea20008000800 */
[----:B------:R-:W3:Y:S01]  /*5d10*/  LDCU UR8, c[0x0][0x370] ;  /* 0x00006e00ff0877ac */ /* 0x000ee20008000800 */
[----:B--2---:R-:W-:-:S04]  /*5d20*/  UIADD3 UR7, UPT, UPT, UR7, 0x7f, URZ ;  /* 0x0000007f07077890 */ /* 0x004fc8000fffe0ff */
[----:B------:R-:W-:Y:S02]  /*5d30*/  USHF.R.S32.HI UR6, URZ, 0x1f, UR7 ;  /* 0x0000001fff067899 */ /* 0x000fe40008011407 */
[----:B---3--:R-:W-:Y:S02]  /*5d40*/  UIADD3 UR18, UPT, UPT, UR8, UR18, URZ ;  /* 0x0000001208127290 */ /* 0x008fe4000fffe0ff */
[----:B------:R-:W-:-:S04]  /*5d50*/  ULEA.HI UR6, UR6, UR7, URZ, 0x7 ;  /* 0x0000000706067291 */ /* 0x000fc8000f8f38ff */
[----:B------:R-:W-:-:S04]  /*5d60*/  USHF.R.S32.HI UR6, URZ, 0x7, UR6 ;  /* 0x00000007ff067899 */ /* 0x000fc80008011406 */
[----:B------:R-:W-:-:S09]  /*5d70*/  UISETP.GE.AND UP0, UPT, UR18, UR6, UPT ;  /* 0x000000061200728c */ /* 0x000fd2000bf06270 */
[----:B------:R-:W-:Y:S05]  /*5d80*/  BRA.U !UP0, `(.L_x_64) ;  /* 0xffffffa908107547 */ /* 0x000fea000b83ffff */
[----:B------:R-:W-:Y:S05]  /*5d90*/  EXIT ;  /* 0x000000000000794d */ /* 0x000fea0003800000 */
.L_x_65:
        /* <DEDUP_REMOVED lines=14> */
.L_x_813:


//--------------------- .text._ZN5flash44flash_bwd_dq_dk_dv_loop_seqk_parallel_kernelI23Flash_bwd_kernel_traitsILi32ELi128ELi128ELi8ELi4ELi4ELi4ELb1ELb0EN7cutlass6half_tE19Flash_kernel_traitsILi32ELi128ELi128ELi8ES3_EELb0ELb1ELb0ELb0ELb0ELb1ELb0EEEvNS_16Flash_bwd_paramsE --------------------------
	.section	.text._ZN5flash44flash_bwd_dq_dk_dv_loop_seqk_parallel_kernelI23Flash_bwd_kernel_traitsILi32ELi128ELi128ELi8ELi4ELi4ELi4ELb1ELb0EN7cutlass6half_tE19Flash_kernel_traitsILi32ELi128ELi128ELi8ES3_EELb0ELb1ELb0ELb0ELb0ELb1ELb0EEEvNS_16Flash_bwd_paramsE,"ax",@progbits
	.align	128
        .global         _ZN5flash44flash_bwd_dq_dk_dv_loop_seqk_parallel_kernelI23Flash_bwd_kernel_traitsILi32ELi128ELi128ELi8ELi4ELi4ELi4ELb1ELb0EN7cutlass6half_tE19Flash_kernel_traitsILi32ELi128ELi128ELi8ES3_EELb0ELb1ELb0ELb0ELb0ELb1ELb0EEEvNS_16Flash_bwd_paramsE
        .type           _ZN5flash44flash_bwd_dq_dk_dv_loop_seqk_parallel_kernelI23Flash_bwd_kernel_traitsILi32ELi128ELi128ELi8ELi4ELi4ELi4ELb1ELb0EN7cutlass6half_tE19Flash_kernel_traitsILi32ELi128ELi128ELi8ES3_EELb0ELb1ELb0ELb0ELb0ELb1ELb0EEEvNS_16Flash_bwd_paramsE,@function
        .size           _ZN5flash44flash_bwd_dq_dk_dv_loop_seqk_parallel_kernelI23Flash_bwd_kernel_traitsILi32ELi128ELi128ELi8ELi4ELi4ELi4ELb1ELb0EN7cutlass6half_tE19Flash_kernel_traitsILi32ELi128ELi128ELi8ES3_EELb0ELb1ELb0ELb0ELb0ELb1ELb0EEEvNS_16Flash_bwd_paramsE,(.L_x_814 - _ZN5flash44flash_bwd_dq_dk_dv_loop_seqk_parallel_kernelI23Flash_bwd_kernel_traitsILi32ELi128ELi128ELi8ELi4ELi4ELi4ELb1ELb0EN7cutlass6half_tE19Flash_kernel_traitsILi32ELi128ELi128ELi8ES3_EELb0ELb1ELb0ELb0ELb0ELb1ELb0EEEvNS_16Flash_bwd_paramsE)
        .other          _ZN5flash44flash_bwd_dq_dk_dv_loop_seqk_parallel_kernelI23Flash_bwd_kernel_traitsILi32ELi128ELi128ELi8ELi4ELi4ELi4ELb1ELb0EN7cutlass6half_tE19Flash_kernel_traitsILi32ELi128ELi128ELi8ES3_EELb0ELb1ELb0ELb0ELb0ELb1ELb0EEEvNS_16Flash_bwd_paramsE,@"STO_CUDA_ENTRY STV_DEFAULT"
_ZN5flash44flash_bwd_dq_dk_dv_loop_seqk_parallel_kernelI23Flash_bwd_kernel_traitsILi32ELi128ELi128ELi8ELi4ELi4ELi4ELb1ELb0EN7cutlass6half_tE19Flash_kernel_traitsILi32ELi128ELi128ELi8ES3_EELb0ELb1ELb0ELb0ELb0ELb1ELb0EEEvNS_16Flash_bwd_paramsE:
.text._ZN5flash44flash_bwd_dq_dk_dv_loop_seqk_parallel_kernelI23Flash_bwd_kernel_traitsILi32ELi128ELi128ELi8ELi4ELi4ELi4ELb1ELb0EN7cutlass6half_tE19Flash_kernel_traitsILi32ELi128ELi128ELi8ES3_EELb0ELb1ELb0ELb0ELb0ELb1ELb0EEEvNS_16Flash_bwd_paramsE:
        /* <DEDUP_REMOVED lines=13> */
[----:B------:R-:W-:Y:S01]  /*00d0*/  UMOV UR12, 0x400 ;  /* 0x00000400000c7882 */ /* 0x000fe20000000000 */
[----:B------:R-:W3:Y:S01]  /*00e0*/  LDCU UR10, c[0x0][0x438] ;  /* 0x00008700ff0a77ac */ /* 0x000ee20008000800 */
[----:B------:R-:W-:Y:S02]  /*00f0*/  IMAD.MOV.U32 R199, RZ, RZ, 0x20 ;  /* 0x00000020ffc77424 */ /* 0x000fe400078e00ff */
[----:B------:R-:W-:Y:S01]  /*0100*/  IMAD.MOV.U32 R108, RZ, RZ, 0x10 ;  /* 0x00000010ff6c7424 */ /* 0x000fe200078e00ff */
[----:B------:R-:W4:Y:S01]  /*0110*/  LDCU.64 UR24, c[0x0][0x358] ;  /* 0x00006b00ff1877ac */ /* 0x000f220008000a00 */
[----:B------:R-:W5:Y:S01]  /*0120*/  S2UR UR23, SR_CgaCtaId ;  /* 0x00000000001779c3 */ /* 0x000f620000008800 */
[----:B------:R-:W-:Y:S01]  /*0130*/  IMAD.U32 R252, RZ, RZ, UR11 ;  /* 0x0000000bfffc7e24 */ /* 0x000fe2000f8e00ff */
[----:B------:R-:W1:Y:S01]  /*0140*/  LDCU.64 UR8, c[0x0][0x460] ;  /* 0x00008c00ff0877ac */ /* 0x000e620008000a00 */
[----:B------:R-:W1:Y:S05]  /*0150*/  LDCU.64 UR6, c[0x0][0x470] ;  /* 0x00008e00ff0677ac */ /* 0x000e6a0008000a00 */
[----:B------:R-:W3:Y:S01]  /*0160*/  S2UR UR22, SR_CTAID.X ;  /* 0x00000000001679c3 */ /* 0x000ee20000002500 */
[----:B------:R-:W-:-:S07]  /*0170*/  UMOV UR26, URZ ;  /* 0x000000ff001a7c82 */ /* 0x000fce0008000000 */
[----:B------:R-:W3:Y:S01]  /*0180*/  S2UR UR21, SR_CTAID.Y ;  /* 0x00000000001579c3 */ /* 0x000ee20000002600 */
[----:B--2---:R-:W-:-:S04]  /*0190*/  ULEA UR5, UR5, UR4, 0x18 ;  /* 0x0000000405057291 */ /* 0x004fc8000f8ec0ff */
[----:B------:R-:W-:Y:S01]  /*01a0*/  UIADD3 UR4, UPT, UPT, UR5, 0x8000, URZ ;  /* 0x0000800005047890 */ /* 0x000fe2000fffe0ff */
[C---:B-1----:R-:W-:Y:S01]  /*01b0*/  IMAD.SHL.U32 R5, R149.reuse, 0x10, RZ ;  /* 0x0000001095057824 */ /* 0x042fe200078e00ff */
[----:B------:R-:W-:Y:S01]  /*01c0*/  SHF.R.U32.HI R6, RZ, 0x4, R149 ;  /* 0x00000004ff067819 */ /* 0x000fe20000011695 */
[C---:B------:R-:W-:Y:S01]  /*01d0*/  IMAD.SHL.U32 R0, R149.reuse, 0x2, RZ ;  /* 0x0000000295007824 */ /* 0x040fe200078e00ff */
[C---:B------:R-:W-:Y:S01]  /*01e0*/  LOP3.LUT P0, R3, R149.reuse, 0x10, RZ, 0xc0, !PT ;  /* 0x0000001095037812 */ /* 0x040fe2000780c0ff */
[----:B------:R-:W-:Y:S01]  /*01f0*/  IMAD.SHL.U32 R10, R149, 0x20, RZ ;  /* 0x00000020950a7824 */ /* 0x000fe200078e00ff */
[----:B------:R-:W-:Y:S01]  /*0200*/  LOP3.LUT R2, R5, 0x1c0, RZ, 0xc0, !PT ;  /* 0x000001c005027812 */ /* 0x000fe200078ec0ff */
[C---:B------:R-:W-:Y:S01]  /*0210*/  IMAD.SHL.U32 R11, R149.reuse, 0x40, RZ ;  /* 0x00000040950b7824 */ /* 0x040fe200078e00ff */
[----:B------:R-:W-:Y:S01]  /*0220*/  LOP3.LUT R6, R6, 0x8, RZ, 0xc0, !PT ;  /* 0x0000000806067812 */ /* 0x000fe200078ec0ff */
[C---:B------:R-:W-:Y:S01]  /*0230*/  IMAD.SHL.U32 R9, R149.reuse, 0x4, RZ ;  /* 0x0000000495097824 */ /* 0x040fe200078e00ff */
[----:B------:R-:W-:Y:S01]  /*0240*/  LOP3.LUT R2, R2, 0x38, R0, 0xf8, !PT ;  /* 0x0000003802027812 */ /* 0x000fe200078ef800 */
[----:B------:R-:W-:Y:S01]  /*0250*/  IMAD.SHL.U32 R12, R149, 0x8, RZ ;  /* 0x00000008950c7824 */ /* 0x000fe200078e00ff */
[----:B------:R-:W-:Y:S01]  /*0260*/  LOP3.LUT R4, R10, 0x20, RZ, 0xc0, !PT ;  /* 0x000000200a047812 */ /* 0x000fe200078ec0ff */
[----:B------:R-:W1:Y:S01]  /*0270*/  S2UR UR20, SR_CTAID.Z ;  /* 0x00000000001479c3 */ /* 0x000e620000002700 */
[----:B------:R-:W-:Y:S01]  /*0280*/  LOP3.LUT R0, R0, 0xe006, R11, 0xc8, !PT ;  /* 0x0000e00600007812 */ /* 0x000fe200078ec80b */
[----:B-----5:R-:W-:Y:S01]  /*0290*/  ULEA UR23, UR23, UR12, 0x18 ;  /* 0x0000000c17177291 */ /* 0x020fe2000f8ec0ff */
[----:B------:R-:W-:Y:S01]  /*02a0*/  LOP3.LUT R7, R10, 0x120, RZ, 0xc0, !PT ;  /* 0x000001200a077812 */ /* 0x000fe200078ec0ff */
[----:B------:R-:W-:Y:S01]  /*02b0*/  UIADD3 UR12, UPT, UPT, UR5, 0x10000, URZ ;  /* 0x00010000050c7890 */ /* 0x000fe2000fffe0ff */
[----:B------:R-:W-:-:S02]  /*02c0*/  LOP3.LUT R4, R4, 0x3800, R5, 0xf8, !PT ;  /* 0x0000380004047812 */ /* 0x000fc400078ef805 */
[----:B------:R-:W-:Y:S02]  /*02d0*/  LOP3.LUT R0, R0, 0xc00, R10, 0xf8, !PT ;  /* 0x00000c0000007812 */ /* 0x000fe400078ef80a */
[----:B------:R-:W-:Y:S02]  /*02e0*/  SHF.R.U32.HI R8, RZ, 0x1, R149 ;  /* 0x00000001ff087819 */ /* 0x000fe40000011695 */
[----:B------:R-:W-:Y:S02]  /*02f0*/  LOP3.LUT R3, R6, R3, RZ, 0xfc, !PT ;  /* 0x0000000306037212 */ /* 0x000fe400078efcff */
[--C-:B------:R-:W-:Y:S02]  /*0300*/  LOP3.LUT R6, R7, 0x600, R5.reuse, 0xf8, !PT ;  /* 0x0000060007067812 */ /* 0x100fe400078ef805 */
[----:B------:R-:W-:Y:S02]  /*0310*/  LOP3.LUT R9, R9, 0x18, RZ, 0xc0, !PT ;  /* 0x0000001809097812 */ /* 0x000fe400078ec0ff */
[----:B------:R-:W-:-:S02]  /*0320*/  LOP3.LUT R5, R4, 0x100, R5, 0xf8, !PT ;  /* 0x0000010004057812 */ /* 0x000fc400078ef805 */
[----:B------:R-:W-:Y:S02]  /*0330*/  LOP3.LUT R202, R0, R2, RZ, 0xfc, !PT ;  /* 0x0000000200ca7212 */ /* 0x000fe400078efcff */
[----:B------:R-:W-:Y:S02]  /*0340*/  SHF.R.U32.HI R247, RZ, 0x2, R149 ;  /* 0x00000002fff77819 */ /* 0x000fe40000011695 */
[----:B------:R-:W-:Y:S02]  /*0350*/  LOP3.LUT R4, R8, 0x30, RZ, 0xc0, !PT ;  /* 0x0000003008047812 */ /* 0x000fe400078ec0ff */
[----:B------:R-:W-:Y:S02]  /*0360*/  LOP3.LUT R0, R11, 0x1c0, RZ, 0xc0, !PT ;  /* 0x000001c00b007812 */ /* 0x000fe400078ec0ff */
[----:B------:R-:W-:Y:S02]  /*0370*/  LOP3.LUT R7, R12, 0xd8, RZ, 0xc0, !PT ;  /* 0x000000d80c077812 */ /* 0x000fe400078ec0ff */
[----:B------:R-:W-:-:S02]  /*0380*/  LOP3.LUT R155, R9, 0xc0, R10, 0xf8, !PT ;  /* 0x000000c0099b7812 */ /* 0x000fc400078ef80a */
[----:B------:R-:W-:Y:S02]  /*0390*/  LOP3.LUT R247, R4, 0x7, R247, 0xf8, !PT ;  /* 0x0000000704f77812 */ /* 0x000fe400078ef8f7 */
[----:B------:R-:W-:Y:S02]  /*03a0*/  LOP3.LUT R0, R0, 0x38, R12, 0xf8, !PT ;  /* 0x0000003800007812 */ /* 0x000fe400078ef80c */
[----:B------:R-:W-:Y:S02]  /*03b0*/  LOP3.LUT R151, R11, 0x200, RZ, 0xc0, !PT ;  /* 0x000002000b977812 */ /* 0x000fe400078ec0ff */
[C---:B------:R-:W-:Y:S02]  /*03c0*/  LOP3.LUT P3, RZ, R149.reuse, 0x2, RZ, 0xc0, !PT ;  /* 0x0000000295ff7812 */ /* 0x040fe4000786c0ff */
[C---:B------:R-:W-:Y:S02]  /*03d0*/  LOP3.LUT P2, RZ, R149.reuse, 0x4, RZ, 0xc0, !PT ;  /* 0x0000000495ff7812 */ /* 0x040fe4000784c0ff */
[----:B------:R-:W-:-:S02]  /*03e0*/  LOP3.LUT P1, RZ, R149, 0x8, RZ, 0xc0, !PT ;  /* 0x0000000895ff7812 */ /* 0x000fc4000782c0ff */
[--C-:B------:R-:W-:Y:S02]  /*03f0*/  LOP3.LUT R7, R7, 0x18, R149.reuse, 0x78, !PT ;  /* 0x0000001807077812 */ /* 0x100fe400078e7895 */
[--C-:B------:R-:W-:Y:S02]  /*0400*/  LOP3.LUT R4, R4, 0x8, R149.reuse, 0xf8, !PT ;  /* 0x0000000804047812 */ /* 0x100fe400078ef895 */
[C---:B------:R-:W-:Y:S02]  /*0410*/  LOP3.LUT R149, R155.reuse, 0x8, R149, 0x78, !PT ;  /* 0x000000089b957812 */ /* 0x040fe400078e7895 */
[--C-:B------:R-:W-:Y:S02]  /*0420*/  LOP3.LUT R155, R155, 0x8, R8.reuse, 0x78, !PT ;  /* 0x000000089b9b7812 */ /* 0x100fe400078e7808 */
[----:B------:R-:W-:Y:S02]  /*0430*/  LOP3.LUT R8, R0, 0x8, R8, 0x78, !PT ;  /* 0x0000000800087812 */ /* 0x000fe400078e7808 */
[----:B------:R-:W-:-:S02]  /*0440*/  LOP3.LUT R151, R151, 0xc00, R10, 0xf8, !PT ;  /* 0x00000c0097977812 */ /* 0x000fc400078ef80a */
[----:B------:R-:W-:Y:S02]  /*0450*/  LOP3.LUT R2, R3, 0xc0, R10, 0xf8, !PT ;  /* 0x000000c003027812 */ /* 0x000fe400078ef80a */
[----:B------:R-:W-:Y:S02]  /*0460*/  LOP3.LUT R151, R151, R8, RZ, 0xfc, !PT ;  /* 0x0000000897977212 */ /* 0x000fe400078efcff */
[----:B------:R-:W-:Y:S02]  /*0470*/  LEA R202, R202, UR12, 0x1 ;  /* 0x0000000ccaca7c11 */ /* 0x000fe4000f8e08ff */
[----:B------:R-:W-:Y:S02]  /*0480*/  LEA R151, R151, UR4, 0x1 ;  /* 0x0000000497977c11 */ /* 0x000fe4000f8e08ff */
[----:B------:R-:W-:Y:S01]  /*0490*/  LOP3.LUT R0, R4, 0x1c0, R11, 0xf8, !PT ;  /* 0x000001c004007812 */ /* 0x000fe200078ef80b */
[----:B------:R-:W-:Y:S01]  /*04a0*/  VIADD R200, R202, 0x40 ;  /* 0x00000040cac87836 */ /* 0x000fe20000000000 */
[----:B------:R-:W-:Y:S01]  /*04b0*/  LOP3.LUT R2, R2, R9, RZ, 0x3c, !PT ;  /* 0x0000000902027212 */ /* 0x000fe200078e3cff */
[----:B------:R-:W-:Y:S01]  /*04c0*/  VIADD R152, R151, 0x40 ;  /* 0x0000004097987836 */ /* 0x000fe20000000000 */
[C---:B------:R-:W-:Y:S01]  /*04d0*/  SEL R153, R199.reuse, 0xffffffe0, !P3 ;  /* 0xffffffe0c7997807 */ /* 0x040fe20005800000 */
[----:B------:R-:W-:Y:S01]  /*04e0*/  @P0 VIADD R200, R202, 0xffffffc0 ;  /* 0xffffffc0cac80836 */ /* 0x000fe20000000000 */
[----:B------:R-:W-:Y:S01]  /*04f0*/  SEL R199, R199, 0xffffffe0, !P1 ;  /* 0xffffffe0c7c77807 */ /* 0x000fe20004800000 */
[----:B------:R-:W-:Y:S01]  /*0500*/  @P2 VIADD R152, R151, 0xffffffc0 ;  /* 0xffffffc097982836 */ /* 0x000fe20000000000 */
[----:B------:R-:W-:Y:S01]  /*0510*/  LOP3.LUT R0, R0, 0x38, R12, 0x78, !PT ;  /* 0x0000003800007812 */ /* 0x000fe200078e780c */
[----:B------:R-:W-:Y:S01]  /*0520*/  IMAD.IADD R154, R153, 0x1, R151 ;  /* 0x00000001999a7824 */ /* 0x000fe200078e0297 */
        /* <DEDUP_REMOVED lines=8> */
[----:B------:R-:W-:Y:S01]  /*05b0*/  LOP3.LUT R149, R5, R149, RZ, 0xfc, !PT ;  /* 0x0000009505957212 */ /* 0x000fe200078efcff */
[----:B------:R-:W-:Y:S01]  /*05c0*/  IMAD.IADD R153, R153, 0x1, R152 ;  /* 0x0000000199997824 */ /* 0x000fe200078e0298 */
[----:B------:R-:W-:-:S02]  /*05d0*/  SEL R108, R108, 0xfffffff0, !P2 ;  /* 0xfffffff06c6c7807 */ /* 0x000fc40005000000 */
[----:B------:R-:W-:Y:S02]  /*05e0*/  LEA R248, R7, UR5, 0x1 ;  /* 0x0000000507f87c11 */ /* 0x000fe4000f8e08ff */
[----:B------:R-:W-:Y:S02]  /*05f0*/  LEA R155, R155, UR5, 0x1 ;  /* 0x000000059b9b7c11 */ /* 0x000fe4000f8e08ff */
[----:B------:R-:W-:Y:S02]  /*0600*/  LEA R2, R2, UR5, 0x1 ;  /* 0x0000000502027c11 */ /* 0x000fe4000f8e08ff */
[----:B------:R-:W-:Y:S01]  /*0610*/  LEA R149, R149, UR4, 0x1 ;  /* 0x0000000495957c11 */ /* 0x000fe2000f8e08ff */
[----:B-1--4-:R-:W-:-:S06]  /*0620*/  UMOV UR4, URZ ;  /* 0x000000ff00047c82 */ /* 0x012fcc0008000000 */
.L_x_97:
        /* <DEDUP_REMOVED lines=48> */
.L_x_66:
        /* <DEDUP_REMOVED lines=34> */
.L_x_68:
[----:B------:R-:W2:Y:S01]  /*0b50*/  LDCU.64 UR18, c[0x0][0x3b8] ;  /* 0x00007700ff1277ac */ /* 0x000ea20008000a00 */
[----:B------:R-:W-:-:S05]  /*0b60*/  IADD3 R4, PT, PT, R43, R44, RZ ;  /* 0x0000002c2b047210 */ /* 0x000fca0007ffe0ff */
[C---:B--2---:R-:W-:Y:S02]  /*0b70*/  IMAD R6, R4.reuse, UR19, RZ ;  /* 0x0000001304067c24 */ /* 0x044fe4000f8e02ff */
[----:B------:R-:W-:-:S05]  /*0b80*/  IMAD.WIDE.U32 R4, R4, UR18, RZ ;  /* 0x0000001204047c25 */ /* 0x000fca000f8e00ff */
[----:B------:R-:W-:Y:S02]  /*0b90*/  IADD3 R37, PT, PT, R5, R6, RZ ;  /* 0x0000000605257210 */ /* 0x000fe40007ffe0ff */
[----:B------:R-:W-:-:S07]  /*0ba0*/  MOV R36, R4 ;  /* 0x0000000400247202 */ /* 0x000fce0000000f00 */
.L_x_69:
        /* <DEDUP_REMOVED lines=41> */
.L_x_70:
[----:B------:R-:W2:Y:S01]  /*0e40*/  LDCU.64 UR16, c[0x0][0x3c0] ;  /* 0x00007800ff1077ac */ /* 0x000ea20008000a00 */
[----:B------:R-:W-:-:S05]  /*0e50*/  IADD3 R4, PT, PT, R43, R44, RZ ;  /* 0x0000002c2b047210 */ /* 0x000fca0007ffe0ff */
[C---:B--2---:R-:W-:Y:S02]  /*0e60*/  IMAD R6, R4.reuse, UR17, RZ ;  /* 0x0000001104067c24 */ /* 0x044fe4000f8e02ff */
[----:B------:R-:W-:-:S05]  /*0e70*/  IMAD.WIDE.U32 R4, R4, UR16, RZ ;  /* 0x0000001004047c25 */ /* 0x000fca000f8e00ff */
[----:B------:R-:W-:Y:S02]  /*0e80*/  IADD3 R34, PT, PT, R5, R6, RZ ;  /* 0x0000000605227210 */ /* 0x000fe40007ffe0ff */
[----:B------:R-:W-:-:S07]  /*0e90*/  MOV R33, R4 ;  /* 0x0000000400217202 */ /* 0x000fce0000000f00 */
.L_x_71:
        /* <DEDUP_REMOVED lines=29> */
.L_x_72:
[-C--:B------:R-:W-:Y:S02]  /*1070*/  IMAD R6, R11, R3.reuse, RZ ;  /* 0x000000030b067224 */ /* 0x080fe400078e02ff */
[----:B------:R-:W-:-:S05]  /*1080*/  IMAD.WIDE.U32 R4, R10, R3, RZ ;  /* 0x000000030a047225 */ /* 0x000fca00078e00ff */
[----:B------:R-:W-:Y:S02]  /*1090*/  IADD3 R7, PT, PT, R5, R6, RZ ;  /* 0x0000000605077210 */ /* 0x000fe40007ffe0ff */
[----:B------:R-:W-:-:S07]  /*10a0*/  MOV R8, R4 ;  /* 0x0000000400087202 */ /* 0x000fce0000000f00 */
.L_x_73:
        /* <DEDUP_REMOVED lines=20> */
.L_x_74:
[----:B------:R-:W2:Y:S01]  /*11f0*/  LDC R27, c[0x0][0x434] ;  /* 0x00010d00ff1b7b82 */ /* 0x000ea20000000800 */
[----:B------:R-:W-:-:S04]  /*1200*/  IMAD R6, R38, R19, R39 ;  /* 0x0000001326067224 */ /* 0x000fc800078e0227 */
[----:B--2---:R-:W-:-:S03]  /*1210*/  IMAD R27, R6, R27, RZ ;  /* 0x0000001b061b7224 */ /* 0x004fc600078e02ff */
.L_x_75:
        /* <DEDUP_REMOVED lines=11> */
.L_x_76:
[----:B------:R-:W2:Y:S01]  /*12d0*/  LDC R3, c[0x0][0x444] ;  /* 0x00011100ff037b82 */ /* 0x000ea20000000800 */
[----:B------:R-:W-:-:S04]  /*12e0*/  IMAD R24, R38, R19, R39 ;  /* 0x0000001326187224 */ /* 0x000fc800078e0227 */
[----:B--2---:R-:W-:-:S07]  /*12f0*/  IMAD R24, R24, R3, RZ ;  /* 0x0000000318187224 */ /* 0x004fce00078e02ff */
.L_x_77:
[----:B------:R-:W2:Y:S01]  /*1300*/  S2R R23, SR_TID.X ;  /* 0x0000000000177919 */ /* 0x000ea20000002100 */
[----:B------:R-:W3:Y:S01]  /*1310*/  LDC.64 R12, c[0x0][0x5f8] ;  /* 0x00017e00ff0c7b82 */ /* 0x000ee20000000a00 */
[--C-:B------:R-:W-:Y:S01]  /*1320*/  IADD3 R8, P2, P1, R4, R8, R25.reuse ;  /* 0x0000000804087210 */ /* 0x100fe2000795e019 */
[----:B------:R-:W-:Y:S01]  /*1330*/  IMAD R251, R19, UR12, RZ ;  /* 0x0000000c13fb7c24 */ /* 0x000fe2000f8e02ff */
[----:B------:R-:W4:Y:S01]  /*1340*/  S2R R40, SR_TID.X ;  /* 0x0000000000287919 */ /* 0x000f220000002100 */
[----:B------:R-:W-:Y:S01]  /*1350*/  ISETP.NE.AND P6, PT, RZ, UR11, PT ;  /* 0x0000000bff007c0c */ /* 0x000fe2000bfc5270 */
[----:B------:R-:W5:Y:S01]  /*1360*/  LDCU.64 UR12, c[0x0][0x3c8] ;  /* 0x00007900ff0c77ac */ /* 0x000f620008000a00 */
[----:B------:R-:W-:Y:S01]  /*1370*/  SHF.R.S32.HI R25, RZ, 0x1f, R25 ;  /* 0x0000001fff197819 */ /* 0x000fe20000011419 */
[----:B------:R-:W-:Y:S01]  /*1380*/  BSSY.RECONVERGENT B1, `(.L_x_67) ;  /* 0x00005a9000017945 */ /* 0x000fe20003800200 */
[----:B------:R-:W1:Y:S01]  /*1390*/  LDC.64 R14, c[0x0][0x3b0] ;  /* 0x0000ec00ff0e7b82 */ /* 0x000e620000000a00 */
[----:B------:R-:W5:Y:S01]  /*13a0*/  LDCU.64 UR10, c[0x0][0x570] ;  /* 0x0000ae00ff0a77ac */ /* 0x000f620008000a00 */
[----:B------:R-:W-:Y:S01]  /*13b0*/  IADD3.X R25, PT, PT, R9, R7, R25, P2, P1 ;  /* 0x0000000709197210 */ /* 0x000fe200017e2419 */
[----:B------:R-:W5:Y:S05]  /*13c0*/  LDCU.64 UR14, c[0x0][0x380] ;  /* 0x00007000ff0e77ac */ /* 0x000f6a0008000a00 */
[----:B------:R-:W5:Y:S01]  /*13d0*/  LDC.64 R10, c[0x0][0x590] ;  /* 0x00016400ff0a7b82 */ /* 0x000f620000000a00 */
[----:B---3--:R-:W-:-:S07]  /*13e0*/  IMAD.WIDE.U32 R4, R12, UR22, RZ ;  /* 0x000000160c047c25 */ /* 0x008fce000f8e00ff */
[----:B------:R-:W3:Y:S01]  /*13f0*/  LDC.64 R28, c[0x0][0x598] ;  /* 0x00016600ff1c7b82 */ /* 0x000ee20000000a00 */
[----:B------:R-:W-:Y:S01]  /*1400*/  IMAD R19, R13, UR22, R5 ;  /* 0x000000160d137c24 */ /* 0x000fe2000f8e0205 */
[----:B------:R-:W-:Y:S01]  /*1410*/  SEL R4, R4, RZ, P6 ;  /* 0x000000ff04047207 */ /* 0x000fe20003000000 */
[----:B------:R-:W-:Y:S01]  /*1420*/  IMAD.MOV.U32 R13, RZ, RZ, RZ ;  /* 0x000000ffff0d7224 */ /* 0x000fe200078e00ff */
[C---:B--2---:R-:W-:Y:S01]  /*1430*/  LOP3.LUT R6, R23.reuse, 0x1f, RZ, 0xc0, !PT ;  /* 0x0000001f17067812 */ /* 0x044fe200078ec0ff */
[----:B------:R-:W-:-:S03]  /*1440*/  IMAD.SHL.U32 R12, R23, 0x8, RZ ;  /* 0x00000008170c7824 */ /* 0x000fc600078e00ff */
[----:B------:R-:W2:Y:S01]  /*1450*/  LDC R41, c[0x0][0x508] ;  /* 0x00014200ff297b82 */ /* 0x000ea20000000800 */
[----:B-1----:R-:W-:Y:S01]  /*1460*/  IMAD R5, R22, R14, RZ ;  /* 0x0000000e16057224 */ /* 0x002fe200078e02ff */
[----:B----4-:R-:W-:Y:S02]  /*1470*/  SHF.R.U32.HI R3, RZ, 0x5, R40 ;  /* 0x00000005ff037819 */ /* 0x010fe40000011628 */
[----:B------:R-:W-:-:S03]  /*1480*/  LOP3.LUT R12, R12, 0x18, RZ, 0xc0, !PT ;  /* 0x000000180c0c7812 */ /* 0x000fc600078ec0ff */
[----:B------:R-:W-:Y:S01]  /*1490*/  IMAD R3, R3, R251, R6 ;  /* 0x000000fb03037224 */ /* 0x000fe200078e0206 */
[----:B-----5:R-:W-:Y:S01]  /*14a0*/  SHF.L.U64.HI R42, R10, 0x6, R11 ;  /* 0x000000060a2a7819 */ /* 0x020fe2000001020b */
[----:B------:R-:W-:Y:S01]  /*14b0*/  IMAD R9, R22, R10, RZ ;  /* 0x0000000a16097224 */ /* 0x000fe200078e02ff */
[----:B------:R-:W1:Y:S01]  /*14c0*/  LDC.64 R224, c[0x0][0x420] ;  /* 0x00010800ffe07b82 */ /* 0x000e620000000a00 */
[----:B------:R-:W-:Y:S01]  /*14d0*/  IMAD.WIDE.U32 R6, R18, R14, R12 ;  /* 0x0000000e12067225 */ /* 0x000fe200078e000c */
[----:B------:R-:W-:Y:S01]  /*14e0*/  IADD3 R23, P2, P1, R3, R8, R4 ;  /* 0x0000000803177210 */ /* 0x000fe2000795e004 */
[----:B------:R4:W-:Y:S01]  /*14f0*/  STL [R1+0x8], R42 ;  /* 0x0000082a01007387 */ /* 0x0009e20000100800 */
[----:B------:R-:W-:Y:S01]  /*1500*/  IADD3 R4, P3, PT, R12, R21, RZ ;  /* 0x000000150c047210 */ /* 0x000fe20007f7e0ff */
[----:B------:R-:W-:Y:S01]  /*1510*/  IMAD R22, R18, R15, R5 ;  /* 0x0000000f12167224 */ /* 0x000fe200078e0205 */
[----:B------:R-:W-:Y:S01]  /*1520*/  SHF.L.U32 R249, R10, 0x6, RZ ;  /* 0x000000060af97819 */ /* 0x000fe200000006ff */
[C---:B------:R-:W-:Y:S01]  /*1530*/  IMAD R21, R18.reuse, R11, R9 ;  /* 0x0000000b12157224 */ /* 0x040fe200078e0209 */
[----:B------:R-:W-:Y:S01]  /*1540*/  SHF.R.S32.HI R9, RZ, 0x1f, R3 ;  /* 0x0000001fff097819 */ /* 0x000fe20000011403 */
[----:B------:R-:W-:Y:S01]  /*1550*/  IMAD.X R5, RZ, RZ, R26, P3 ;  /* 0x000000ffff057224 */ /* 0x000fe200018e061a */
[----:B------:R-:W-:Y:S01]  /*1560*/  IADD3 R6, P3, PT, R31, R6, RZ ;  /* 0x000000061f067210 */ /* 0x000fe20007f7e0ff */
[----:B------:R-:W-:Y:S01]  /*1570*/  IMAD.SHL.U32 R8, R251, 0x80, RZ ;  /* 0x00000080fb087824 */ /* 0x000fe200078e00ff */
[----:B------:R-:W-:Y:S01]  /*1580*/  SEL R3, R19, RZ, P6 ;  /* 0x000000ff13037207 */ /* 0x000fe20003000000 */
[----:B------:R-:W-:Y:S01]  /*1590*/  IMAD.WIDE.U32 R4, R18, R10, R4 ;  /* 0x0000000a12047225 */ /* 0x000fe200078e0004 */
[----:B------:R-:W-:Y:S01]  /*15a0*/  IADD3.X R7, PT, PT, R32, R7, R22, P3, !PT ;  /* 0x0000000720077210 */ /* 0x000fe20001ffe416 */
[----:B------:R-:W5:Y:S01]  /*15b0*/  LDC.64 R18, c[0x0][0x5e8] ;  /* 0x00017a00ff127b82 */ /* 0x000f620000000a00 */
[----:B------:R-:W-:Y:S01]  /*15c0*/  IADD3.X R3, PT, PT, R9, R25, R3, P2, P1 ;  /* 0x0000001909037210 */ /* 0x000fe200017e2403 */
[----:B------:R-:W-:Y:S01]  /*15d0*/  IMAD.IADD R5, R5, 0x1, R21 ;  /* 0x0000000105057824 */ /* 0x000fe200078e0215 */
[----:B------:R-:W-:Y:S01]  /*15e0*/  IADD3 R9, P1, PT, R8, R23, RZ ;  /* 0x0000001708097210 */ /* 0x000fe20007f3e0ff */
[----:B------:R-:W-:Y:S01]  /*15f0*/  IMAD.IADD R23, R16, 0x1, R181 ;  /* 0x0000000110177824 */ /* 0x000fe200078e02b5 */
[----:B------:R-:W-:Y:S01]  /*1600*/  SHF.L.U64.HI R21, R14, 0x6, R15 ;  /* 0x000000060e157819 */ /* 0x000fe2000001020f */
[----:B------:R-:W-:Y:S01]  /*1610*/  IMAD.WIDE.U32 R6, R39, UR12, R6 ;  /* 0x0000000c27067c25 */ /* 0x000fe2000f8e0006 */
[----:B------:R-:W-:-:S02]  /*1620*/  LEA.HI.X.SX32 R8, R8, R3, 0x1, P1 ;  /* 0x0000000308087211 */ /* 0x000fc400008f0eff */
[----:B------:R-:W-:Y:S01]  /*1630*/  LEA R214, P1, R9, UR10, 0x2 ;  /* 0x0000000a09d67c11 */ /* 0x000fe2000f8210ff */
[----:B---3--:R-:W-:Y:S01]  /*1640*/  IMAD.WIDE.U32 R4, R39, R28, R4 ;  /* 0x0000001c27047225 */ /* 0x008fe200078e0004 */
[----:B--2---:R-:W-:Y:S02]  /*1650*/  IADD3 R3, PT, PT, R23, -R41, -R210 ;  /* 0x8000002917037210 */ /* 0x004fe40007ffe8d2 */
[----:B------:R-:W-:Y:S01]  /*1660*/  SHF.R.U32.HI R28, RZ, 0x2, R40 ;  /* 0x00000002ff1c7819 */ /* 0x000fe20000011628 */
[----:B------:R-:W-:Y:S01]  /*1670*/  IMAD R7, R39, UR13, R7 ;  /* 0x0000000d27077c24 */ /* 0x000fe2000f8e0207 */
[----:B------:R-:W-:Y:S01]  /*1680*/  LEA.HI.X R215, R9, UR11, R8, 0x2, P1 ;  /* 0x0000000b09d77c11 */ /* 0x000fe200088f1408 */
[----:B------:R-:W2:Y:S01]  /*1690*/  LDCU.64 UR12, c[0x0][0x550] ;  /* 0x0000aa00ff0c77ac */ /* 0x000ea20008000a00 */
[----:B------:R-:W-:Y:S01]  /*16a0*/  SHF.R.S32.HI R8, RZ, 0x1f, R3 ;  /* 0x0000001fff087819 */ /* 0x000fe20000011403 */
[----:B------:R-:W-:-:S03]  /*16b0*/  IMAD.WIDE.U32 R6, R28, R14, R6 ;  /* 0x0000000e1c067225 */ /* 0x000fc600078e0006 */
[----:B------:R-:W-:Y:S01]  /*16c0*/  LEA.HI R8, R8, R3, RZ, 0x7 ;  /* 0x0000000308087211 */ /* 0x000fe200078f38ff */
[----:B------:R-:W-:Y:S01]  /*16d0*/  IMAD R3, R28, R15, R7 ;  /* 0x0000000f1c037224 */ /* 0x000fe200078e0207 */
[----:B------:R-:W-:Y:S01]  /*16e0*/  LEA R228, P2, R6, UR14, 0x1 ;  /* 0x0000000e06e47c11 */ /* 0x000fe2000f8408ff */
[----:B------:R-:W-:Y:S02]  /*16f0*/  IMAD R5, R39, R29, R5 ;  /* 0x0000001d27057224 */ /* 0x000fe400078e0205 */
[----:B------:R-:W-:Y:S01]  /*1700*/  IMAD R9, R20, 0x80, R24 ;  /* 0x0000008014097824 */ /* 0x000fe200078e0218 */
[----:B------:R-:W-:Y:S01]  /*1710*/  LEA.HI.X R226, R6, UR15, R3, 0x1, P2 ;  /* 0x0000000f06e27c11 */ /* 0x000fe200090f0c03 */
[----:B------:R-:W-:Y:S01]  /*1720*/  IMAD.WIDE.U32 R4, R28, R10, R4 ;  /* 0x0000000a1c047225 */ /* 0x000fe200078e0004 */
[----:B------:R-:W-:-:S03]  /*1730*/  SHF.R.S32.HI R3, RZ, 0x7, R8 ;  /* 0x00000007ff037819 */ /* 0x000fc60000011408 */
[----:B------:R-:W-:Y:S01]  /*1740*/  IMAD R7, R28, R11, R5 ;  /* 0x0000000b1c077224 */ /* 0x000fe200078e0205 */
[----:B------:R-:W-:Y:S01]  /*1750*/  VIMNMX R250, PT, PT, RZ, R3, !PT ;  /* 0x00000003fffa7248 */ /* 0x000fe20007fe0100 */
[----:B-----5:R-:W-:Y:S01]  /*1760*/  IMAD.WIDE R18, R9, 0x4, R18 ;  /* 0x0000000409127825 */ /* 0x020fe200078e0212 */
[C---:B--2---:R-:W-:Y:S02]  /*1770*/  LEA R227, P1, R4.reuse, UR12, 0x1 ;  /* 0x0000000c04e37c11 */ /* 0x044fe4000f8208ff */
[----:B------:R-:W-:Y:S01]  /*1780*/  ISETP.GT.AND P2, PT, R213, R250, PT ;  /* 0x000000fad500720c */ /* 0x000fe20003f44270 */
[----:B------:R-:W-:Y:S01]  /*1790*/  IMAD.MOV.U32 R244, RZ, RZ, R18 ;  /* 0x000000fffff47224 */ /* 0x000fe200078e0012 */
[----:B------:R-:W-:Y:S01]  /*17a0*/  LEA.HI.X R223, R4, UR13, R7, 0x1, P1 ;  /* 0x0000000d04df7c11 */ /* 0x000fe200088f0c07 */
[----:B------:R-:W-:Y:S01]  /*17b0*/  IMAD.MOV.U32 R243, RZ, RZ, R19 ;  /* 0x000000fffff37224 */ /* 0x000fe200078e0013 */
[----:B------:R-:W-:Y:S01]  /*17c0*/  LEA R5, R20, R27, 0x7 ;  /* 0x0000001b14057211 */ /* 0x000fe200078e38ff */
[----:B------:R-:W-:Y:S01]  /*17d0*/  IMAD.SHL.U32 R19, R14, 0x40, RZ ;  /* 0x000000400e137824 */ /* 0x000fe200078e00ff */
[C---:B------:R-:W-:Y:S01]  /*17e0*/  IADD3 R18, P1, PT, R28.reuse, 0x40, RZ ;  /* 0x000000401c127810 */ /* 0x040fe20007f3e0ff */
[----:B------:R-:W-:-:S02]  /*17f0*/  VIADD R29, R28, 0x40 ;  /* 0x000000401c1d7836 */ /* 0x000fc40000000000 */
[----:B-1----:R-:W-:-:S04]  /*1800*/  IMAD.WIDE R224, R5, 0x4, R224 ;  /* 0x0000000405e07825 */ /* 0x002fc800078e02e0 */
[----:B------:R-:W-:Y:S01]  /*1810*/  IMAD.X R22, RZ, RZ, RZ, P1 ;  /* 0x000000ffff167224 */ /* 0x000fe200008e06ff */
[----:B----4-:R-:W-:Y:S06]  /*1820*/  @P2 BRA `(.L_x_78) ;  /* 0x0000000400702947 */ /* 0x010fec0003800000 */
        /* <DEDUP_REMOVED lines=12> */
.L_x_79:
[----:B------:R-:W1:Y:S01]  /*18f0*/  LDCU.64 UR14, c[0x0][0x5c0] ;  /* 0x0000b800ff0e77ac */ /* 0x000e620008000a00 */
[----:B------:R-:W-:-:S05]  /*1900*/  IADD3 R3, PT, PT, R43, R44, RZ ;  /* 0x0000002c2b037210 */ /* 0x000fca0007ffe0ff */
[C---:B-1----:R-:W-:Y:S02]  /*1910*/  IMAD R6, R3.reuse, UR15, RZ ;  /* 0x0000000f03067c24 */ /* 0x042fe4000f8e02ff */
[----:B------:R-:W-:-:S05]  /*1920*/  IMAD.WIDE.U32 R4, R3, UR14, RZ ;  /* 0x0000000e03047c25 */ /* 0x000fca000f8e00ff */
[----:B------:R-:W-:Y:S02]  /*1930*/  IADD3 R8, PT, PT, R5, R6, RZ ;  /* 0x0000000605087210 */ /* 0x000fe40007ffe0ff */
[----:B------:R-:W-:Y:S02]  /*1940*/  MOV R7, R4 ;  /* 0x0000000400077202 */ /* 0x000fe40000000f00 */
.L_x_80:
        /* <DEDUP_REMOVED lines=12> */
.L_x_81:
[----:B------:R-:W1:Y:S01]  /*1a10*/  LDCU.64 UR12, c[0x0][0x5c8] ;  /* 0x0000b900ff0c77ac */ /* 0x000e620008000a00 */
[----:B------:R-:W-:-:S05]  /*1a20*/  IADD3 R3, PT, PT, R43, R44, RZ ;  /* 0x0000002c2b037210 */ /* 0x000fca0007ffe0ff */
[C---:B-1----:R-:W-:Y:S02]  /*1a30*/  IMAD R6, R3.reuse, UR13, RZ ;  /* 0x0000000d03067c24 */ /* 0x042fe4000f8e02ff */
[----:B------:R-:W-:-:S05]  /*1a40*/  IMAD.WIDE.U32 R4, R3, UR12, RZ ;  /* 0x0000000c03047c25 */ /* 0x000fca000f8e00ff */
[----:B------:R-:W-:Y:S02]  /*1a50*/  IADD3 R15, PT, PT, R5, R6, RZ ;  /* 0x00000006050f7210 */ /* 0x000fe40007ffe0ff */
[----:B------:R-:W-:-:S07]  /*1a60*/  MOV R14, R4 ;  /* 0x00000004000e7202 */ /* 0x000fce0000000f00 */
.L_x_82:
[----:B------:R-:W-:Y:S01]  /*1a70*/  IADD3 R11, PT, PT, -R16, R210, RZ ;  /* 0x000000d2100b7210 */ /* 0x000fe20007ffe1ff */
[----:B------:R-:W1:Y:S01]  /*1a80*/  LDCU.64 UR10, c[0x0][0x5d8] ;  /* 0x0000bb00ff0a77ac */ /* 0x000e620008000a00 */
[----:B------:R-:W-:Y:S01]  /*1a90*/  IMAD R3, R30, UR14, RZ ;  /* 0x0000000e1e037c24 */ /* 0x000fe2000f8e02ff */
[----:B------:R-:W-:Y:S01]  /*1aa0*/  BSSY.RECONVERGENT B0, `(.L_x_83) ;  /* 0x000001a000007945 */ /* 0x000fe20003800200 */
[-C--:B------:R-:W-:Y:S01]  /*1ab0*/  ISETP.GE.AND P2, PT, R28, R11.reuse, PT ;  /* 0x0000000b1c00720c */ /* 0x080fe20003f46270 */
[----:B------:R-:W-:Y:S01]  /*1ac0*/  IMAD.WIDE.U32 R4, R16, UR14, R12 ;  /* 0x0000000e10047c25 */ /* 0x000fe2000f8e000c */
[----:B------:R-:W-:-:S03]  /*1ad0*/  ISETP.GE.AND P1, PT, R29, R11, PT ;  /* 0x0000000b1d00720c */ /* 0x000fc60003f26270 */
[----:B------:R-:W-:Y:S01]  /*1ae0*/  IMAD R3, R16, UR15, R3 ;  /* 0x0000000f10037c24 */ /* 0x000fe2000f8e0203 */
[----:B------:R-:W-:-:S04]  /*1af0*/  IADD3 R6, P0, PT, R7, R4, RZ ;  /* 0x0000000407067210 */ /* 0x000fc80007f1e0ff */
[----:B------:R-:W-:-:S03]  /*1b00*/  IADD3.X R7, PT, PT, R8, R5, R3, P0, !PT ;  /* 0x0000000508077210 */ /* 0x000fc600007fe403 */
        /* <DEDUP_REMOVED lines=19> */
.L_x_84:
[----:B------:R-:W-:Y:S05]  /*1c40*/  BSYNC.RECONVERGENT B0 ;  /* 0x0000000000007941 */ /* 0x000fea0003800200 */
.L_x_83:
[----:B------:R-:W3:Y:S01]  /*1c50*/  LDCU.64 UR10, c[0x0][0x5e0] ;  /* 0x0000bc00ff0a77ac */ /* 0x000ee20008000a00 */
[----:B------:R-:W-:Y:S01]  /*1c60*/  IMAD.WIDE.U32 R4, R16, UR12, R12 ;  /* 0x0000000c10047c25 */ /* 0x000fe2000f8e000c */
[----:B-1----:R-:W1:Y:S03]  /*1c70*/  @!P2 LDC.64 R10, c[0x0][0x568] ;  /* 0x00015a00ff0aab82 */ /* 0x002e660000000a00 */
[----:B------:R-:W-:Y:S01]  /*1c80*/  IMAD R3, R30, UR12, RZ ;  /* 0x0000000c1e037c24 */ /* 0x000fe2000f8e02ff */
[----:B--2---:R-:W-:-:S03]  /*1c90*/  IADD3 R6, P0, PT, R14, R4, RZ ;  /* 0x000000040e067210 */ /* 0x004fc60007f1e0ff */
[----:B------:R-:W-:-:S05]  /*1ca0*/  IMAD R3, R16, UR13, R3 ;  /* 0x0000000d10037c24 */ /* 0x000fca000f8e0203 */
[----:B------:R-:W-:-:S03]  /*1cb0*/  IADD3.X R7, PT, PT, R15, R5, R3, P0, !PT ;  /* 0x000000050f077210 */ /* 0x000fc600007fe403 */
[----:B---3--:R-:W-:-:S04]  /*1cc0*/  IMAD.WIDE.U32 R6, R39, UR10, R6 ;  /* 0x0000000a27067c25 */ /* 0x008fc8000f8e0006 */
[----:B------:R-:W-:Y:S01]  /*1cd0*/  IMAD R5, R39, UR11, R7 ;  /* 0x0000000b27057c24 */ /* 0x000fe2000f8e0207 */
[----:B------:R-:W-:-:S05]  /*1ce0*/  @!P2 MOV R4, R6 ;  /* 0x000000060004a202 */ /* 0x000fca0000000f00 */
[----:B------:R-:W-:-:S04]  /*1cf0*/  @!P2 IMAD.WIDE.U32 R8, R28, UR12, R4 ;  /* 0x0000000c1c08ac25 */ /* 0x000fc8000f8e0004 */
[----:B------:R-:W-:Y:S01]  /*1d00*/  @!P2 IMAD R3, R28, UR13, R9 ;  /* 0x0000000d1c03ac24 */ /* 0x000fe2000f8e0209 */
[----:B-1----:R-:W-:-:S04]  /*1d10*/  @!P2 LEA R10, P0, R8, R10, 0x1 ;  /* 0x0000000a080aa211 */ /* 0x002fc800078008ff */
        /* <DEDUP_REMOVED lines=11> */
[----:B------:R2:W-:Y:S01]  /*1dd0*/  STG.E.128 desc[UR24][R6.64], RZ ;  /* 0x000000ff06007986 */ /* 0x0005e2000c101d18 */
[----:B------:R-:W-:Y:S05]  /*1de0*/  BRA `(.L_x_85) ;  /* 0x0000005000087947 */ /* 0x000fea0003800000 */
.L_x_78:
[----:B------:R-:W-:Y:S01]  /*1df0*/  IMAD.IADD R3, R210, 0x1, -R16 ;  /* 0x00000001d2037824 */ /* 0x000fe200078e0a10 */
[----:B------:R-:W1:Y:S01]  /*1e00*/  LDCU.64 UR12, c[0x0][0x3d8] ;  /* 0x00007b00ff0c77ac */ /* 0x000e620008000a00 */
[----:B------:R-:W-:Y:S01]  /*1e10*/  IMAD.WIDE.U32 R4, R16, UR16, R12 ;  /* 0x0000001010047c25 */ /* 0x000fe2000f8e000c */
[----:B------:R-:W2:Y:S02]  /*1e20*/  LDC R245, c[0x0][0x44c] ;  /* 0x00011300fff57b82 */ /* 0x000ea40000000800 */
[-C--:B------:R-:W-:Y:S01]  /*1e30*/  ISETP.GE.AND P3, PT, R29, R3.reuse, PT ;  /* 0x000000031d00720c */ /* 0x080fe20003f66270 */
[----:B------:R-:W3:Y:S01]  /*1e40*/  LDCU.64 UR10, c[0x0][0x3d0] ;  /* 0x00007a00ff0a77ac */ /* 0x000ee20008000a00 */
[----:B------:R-:W-:Y:S01]  /*1e50*/  ISETP.GE.AND P4, PT, R28, R3, PT ;  /* 0x000000031c00720c */ /* 0x000fe20003f86270 */
[C---:B------:R-:W-:Y:S01]  /*1e60*/  IMAD R3, R30.reuse, UR16, RZ ;  /* 0x000000101e037c24 */ /* 0x040fe2000f8e02ff */
[----:B------:R-:W-:Y:S01]  /*1e70*/  IADD3 R4, P0, PT, R33, R4, RZ ;  /* 0x0000000421047210 */ /* 0x000fe20007f1e0ff */
[----:B------:R-:W-:-:S02]  /*1e80*/  IMAD R8, R30, UR18, RZ ;  /* 0x000000121e087c24 */ /* 0x000fc4000f8e02ff */
[C---:B------:R-:W-:Y:S02]  /*1e90*/  IMAD R3, R16.reuse, UR17, R3 ;  /* 0x0000001110037c24 */ /* 0x040fe4000f8e0203 */
[----:B------:R-:W-:Y:S02]  /*1ea0*/  IMAD R11, R16, UR19, R8 ;  /* 0x00000013100b7c24 */ /* 0x000fe4000f8e0208 */
[----:B------:R-:W-:Y:S01]  /*1eb0*/  IMAD.MOV.U32 R240, RZ, RZ, 0x7f800000 ;  /* 0x7f800000fff07424 */ /* 0x000fe200078e00ff */
[----:B------:R-:W-:Y:S01]  /*1ec0*/  IADD3.X R5, PT, PT, R34, R5, R3, P0, !PT ;  /* 0x0000000522057210 */ /* 0x000fe200007fe403 */
[----:B------:R-:W4:Y:S01]  /*1ed0*/  @!P3 LDC.64 R24, c[0x0][0x390] ;  /* 0x0000e400ff18bb82 */ /* 0x000f220000000a00 */
[----:B-1----:R-:W-:Y:S01]  /*1ee0*/  IMAD R6, R35, UR12, RZ ;  /* 0x0000000c23067c24 */ /* 0x002fe2000f8e02ff */
[----:B------:R-:W-:Y:S01]  /*1ef0*/  LOP3.LUT R3, R20, 0x80000001, RZ, 0xc0, !PT ;  /* 0x8000000114037812 */ /* 0x000fe200078ec0ff */
[----:B------:R-:W-:Y:S02]  /*1f00*/  IMAD.MOV.U32 R239, RZ, RZ, 0x7f800000 ;  /* 0x7f800000ffef7424 */ /* 0x000fe400078e00ff */
[----:B------:R-:W-:Y:S01]  /*1f10*/  IMAD R9, R17, UR13, R6 ;  /* 0x0000000d11097c24 */ /* 0x000fe2000f8e0206 */
[----:B------:R-:W-:Y:S01]  /*1f20*/  ISETP.NE.AND P5, PT, R3, 0x1, PT ;  /* 0x000000010300780c */ /* 0x000fe20003fa5270 */
[----:B------:R-:W-:Y:S01]  /*1f30*/  IMAD.WIDE.U32 R4, R17, UR12, R4 ;  /* 0x0000000c11047c25 */ /* 0x000fe2000f8e0004 */
[----:B------:R-:W1:Y:S03]  /*1f40*/  @!P4 LDC.64 R26, c[0x0][0x390] ;  /* 0x0000e400ff1acb82 */ /* 0x000e660000000a00 */
[----:B------:R-:W-:-:S02]  /*1f50*/  IMAD.MOV.U32 R238, RZ, RZ, 0x7f800000 ;  /* 0x7f800000ffee7424 */ /* 0x000fc400078e00ff */
[----:B------:R-:W-:Y:S02]  /*1f60*/  IMAD.MOV.U32 R237, RZ, RZ, 0x7f800000 ;  /* 0x7f800000ffed7424 */ /* 0x000fe400078e00ff */
[----:B------:R-:W-:Y:S01]  /*1f70*/  IMAD.SHL.U32 R157, R108, 0x2, RZ ;  /* 0x000000026c9d7824 */ /* 0x000fe200078e00ff */
[----:B------:R-:W-:Y:S01]  /*1f80*/  SHF.L.U32 R251, R251, 0x3, RZ ;  /* 0x00000003fbfb7819 */ /* 0x000fe200000006ff */
[----:B------:R-:W-:Y:S01]  /*1f90*/  IMAD.WIDE.U32 R6, R16, UR18, R12 ;  /* 0x0000001210067c25 */ /* 0x000fe2000f8e000c */
[----:B------:R-:W-:Y:S02]  /*1fa0*/  CS2R R94, SRZ ;  /* 0x00000000005e7805 */ /* 0x000fe4000001ff00 */
[----:B------:R-:W-:Y:S02]  /*1fb0*/  CS2R R92, SRZ ;  /* 0x00000000005c7805 */ /* 0x000fe4000001ff00 */
[----:B------:R-:W-:Y:S01]  /*1fc0*/  CS2R R98, SRZ ;  /* 0x0000000000627805 */ /* 0x000fe2000001ff00 */
[----:B------:R-:W-:Y:S01]  /*1fd0*/  @!P3 IMAD R3, R22, UR16, RZ ;  /* 0x000000101603bc24 */ /* 0x000fe2000f8e02ff */
[----:B------:R-:W-:Y:S01]  /*1fe0*/  IADD3 R10, P0, PT, R36, R6, RZ ;  /* 0x00000006240a7210 */ /* 0x000fe20007f1e0ff */
[----:B------:R-:W-:Y:S01]  /*1ff0*/  IMAD.IADD R5, R5, 0x1, R9 ;  /* 0x0000000105057824 */ /* 0x000fe200078e0209 */
[----:B------:R-:W-:Y:S01]  /*2000*/  CS2R R96, SRZ ;  /* 0x0000000000607805 */ /* 0x000fe2000001ff00 */
[----:B------:R-:W-:Y:S01]  /*2010*/  IMAD R16, R20, -0x80, R181 ;  /* 0xffffff8014107824 */ /* 0x000fe200078e02b5 */
[----:B------:R-:W-:Y:S01]  /*2020*/  IADD3.X R11, PT, PT, R37, R7, R11, P0, !PT ;  /* 0x00000007250b7210 */ /* 0x000fe200007fe40b */
[C---:B------:R-:W-:Y:S01]  /*2030*/  @!P3 IMAD R3, R18.reuse, UR17, R3 ;  /* 0x000000111203bc24 */ /* 0x040fe2000f8e0203 */
[----:B------:R-:W-:Y:S01]  /*2040*/  CS2R R90, SRZ ;  /* 0x00000000005a7805 */ /* 0x000fe2000001ff00 */
[----:B------:R-:W-:Y:S01]  /*2050*/  @!P3 IMAD.WIDE.U32 R8, R18, UR16, R4 ;  /* 0x000000101208bc25 */ /* 0x000fe2000f8e0004 */
[----:B------:R-:W-:-:S02]  /*2060*/  ISETP.GE.AND P2, PT, R29, R16, PT ;  /* 0x000000101d00720c */ /* 0x000fc40003f46270 */
[----:B------:R-:W-:Y:S02]  /*2070*/  CS2R R88, SRZ ;  /* 0x0000000000587805 */ /* 0x000fe4000001ff00 */
[----:B------:R-:W-:Y:S01]  /*2080*/  CS2R R86, SRZ ;  /* 0x0000000000567805 */ /* 0x000fe2000001ff00 */
[----:B---3--:R-:W-:Y:S01]  /*2090*/  IMAD R6, R35, UR10, RZ ;  /* 0x0000000a23067c24 */ /* 0x008fe2000f8e02ff */
[----:B----4-:R-:W-:Y:S01]  /*20a0*/  @!P3 LEA R12, P0, R8, R24, 0x1 ;  /* 0x00000018080cb211 */ /* 0x010fe200078008ff */
[----:B------:R-:W-:Y:S01]  /*20b0*/  @!P3 IMAD.IADD R3, R9, 0x1, R3 ;  /* 0x000000010903b824 */ /* 0x000fe200078e0203 */
[----:B------:R-:W-:Y:S01]  /*20c0*/  CS2R R84, SRZ ;  /* 0x0000000000547805 */ /* 0x000fe2000001ff00 */
[----:B------:R-:W-:Y:S01]  /*20d0*/  IMAD R15, R17, UR11, R6 ;  /* 0x0000000b110f7c24 */ /* 0x000fe2000f8e0206 */
[----:B------:R-:W-:Y:S01]  /*20e0*/  CS2R R78, SRZ ;  /* 0x00000000004e7805 */ /* 0x000fe2000001ff00 */
[----:B------:R-:W-:Y:S01]  /*20f0*/  @!P4 IMAD.WIDE.U32 R6, R28, UR16, R4 ;  /* 0x000000101c06cc25 */ /* 0x000fe2000f8e0004 */
[----:B------:R-:W-:-:S02]  /*2100*/  @!P3 LEA.HI.X R13, R8, R25, R3, 0x1, P0 ;  /* 0x00000019080db211 */ /* 0x000fc400000f0c03 */
[----:B------:R-:W-:Y:S02]  /*2110*/  CS2R R76, SRZ ;  /* 0x00000000004c7805 */ /* 0x000fe4000001ff00 */
[----:B------:R-:W-:Y:S01]  /*2120*/  CS2R R82, SRZ ;  /* 0x0000000000527805 */ /* 0x000fe2000001ff00 */
[----:B------:R-:W-:Y:S01]  /*2130*/  IMAD.WIDE.U32 R4, R17, UR10, R10 ;  /* 0x0000000a11047c25 */ /* 0x000fe2000f8e000a */
[----:B-1----:R-:W-:Y:S01]  /*2140*/  @!P4 LEA R8, P1, R6, R26, 0x1 ;  /* 0x0000001a0608c211 */ /* 0x002fe200078208ff */
[----:B------:R-:W1:Y:S01]  /*2150*/  LDCU UR10, c[0x0][0x590] ;  /* 0x0000b200ff0a77ac */ /* 0x000e620008000800 */
[----:B------:R-:W-:Y:S01]  /*2160*/  @!P2 LEA R14, P0, R19, R228, 0x1 ;  /* 0x000000e4130ea211 */ /* 0x000fe200078008ff */
[----:B------:R-:W-:Y:S02]  /*2170*/  @!P4 IMAD R3, R28, UR17, R7 ;  /* 0x000000111c03cc24 */ /* 0x000fe4000f8e0207 */
[----:B------:R-:W-:Y:S01]  /*2180*/  VIADD R7, R247, 0x8 ;  /* 0x00000008f7077836 */ /* 0x000fe20000000000 */
[----:B------:R-:W-:Y:S01]  /*2190*/  CS2R R80, SRZ ;  /* 0x0000000000507805 */ /* 0x000fe2000001ff00 */
[----:B------:R-:W-:Y:S01]  /*21a0*/  IMAD.IADD R5, R5, 0x1, R15 ;  /* 0x0000000105057824 */ /* 0x000fe200078e020f */
[----:B------:R-:W-:Y:S01]  /*21b0*/  @!P4 LEA.HI.X R9, R6, R27, R3, 0x1, P1 ;  /* 0x0000001b0609c211 */ /* 0x000fe200008f0c03 */
[----:B------:R-:W-:Y:S01]  /*21c0*/  @P6 BAR.SYNC.DEFER_BLOCKING 0x0 ;  /* 0x0000000000006b1d */ /* 0x000fe20000010000 */
[----:B------:R-:W-:Y:S01]  /*21d0*/  ISETP.GE.AND P1, PT, R7, R16, PT ;  /* 0x000000100700720c */ /* 0x000fe20003f26270 */
[----:B------:R-:W-:Y:S01]  /*21e0*/  @!P3 IMAD R3, R22, UR18, RZ ;  /* 0x000000121603bc24 */ /* 0x000fe2000f8e02ff */
[----:B------:R-:W-:Y:S01]  /*21f0*/  @!P2 LEA.HI.X R15, R19, R226, R21, 0x1, P0 ;  /* 0x000000e2130fa211 */ /* 0x000fe200000f0c15 */
[----:B------:R-:W-:Y:S01]  /*2200*/  @!P3 IMAD.MOV.U32 R6, RZ, RZ, R4 ;  /* 0x000000ffff06b224 */ /* 0x000fe200078e0004 */
[----:B------:R-:W-:Y:S01]  /*2210*/  ISETP.GE.AND P0, PT, R28, R16, PT ;  /* 0x000000101c00720c */ /* 0x000fe20003f06270 */
[----:B------:R-:W-:-:S02]  /*2220*/  @!P3 IMAD.MOV.U32 R7, RZ, RZ, R5 ;  /* 0x000000ffff07b224 */ /* 0x000fc400078e0005 */
[----:B------:R-:W3:Y:S01]  /*2230*/  @!P3 LDC.64 R20, c[0x0][0x388] ;  /* 0x0000e200ff14bb82 */ /* 0x000ee20000000a00 */
[C---:B------:R-:W-:Y:S01]  /*2240*/  @!P3 IMAD R17, R18.reuse, UR19, R3 ;  /* 0x000000131211bc24 */ /* 0x040fe2000f8e0203 */
[----:B------:R-:W-:Y:S01]  /*2250*/  SEL R22, RZ, 0x2000, P5 ;  /* 0x00002000ff167807 */ /* 0x000fe20002800000 */
[----:B------:R-:W-:Y:S01]  /*2260*/  @!P3 IMAD.WIDE.U32 R6, R18, UR18, R6 ;  /* 0x000000121206bc25 */ /* 0x000fe2000f8e0006 */
[----:B------:R-:W-:Y:S02]  /*2270*/  CS2R R74, SRZ ;  /* 0x00000000004a7805 */ /* 0x000fe4000001ff00 */
[----:B------:R-:W-:Y:S02]  /*2280*/  CS2R R72, SRZ ;  /* 0x0000000000487805 */ /* 0x000fe4000001ff00 */
[----:B------:R-:W-:Y:S01]  /*2290*/  CS2R R70, SRZ ;  /* 0x0000000000467805 */ /* 0x000fe2000001ff00 */
[----:B------:R-:W-:Y:S01]  /*22a0*/  IMAD.IADD R222, R248, 0x1, R22 ;  /* 0x00000001f8de7824 */ /* 0x000fe200078e0216 */
[----:B------:R-:W4:Y:S01]  /*22b0*/  @!P4 LDC.64 R18, c[0x0][0x388] ;  /* 0x0000e200ff12cb82 */ /* 0x000f220000000a00 */
[----:B------:R-:W-:Y:S01]  /*22c0*/  @!P4 IMAD.WIDE.U32 R4, R28, UR18, R4 ;  /* 0x000000121c04cc25 */ /* 0x000fe2000f8e0004 */
[----:B------:R-:W-:Y:S01]  /*22d0*/  CS2R R68, SRZ ;  /* 0x0000000000447805 */ /* 0x000fe2000001ff00 */
[----:B------:R-:W1:Y:S02]  /*22e0*/  LDCU UR11, c[0x0][0x3e0] ;  /* 0x00007c00ff0b77ac */ /* 0x000e640008000800 */
[----:B------:R-:W-:-:S02]  /*22f0*/  @!P0 IMAD.MOV.U32 R10, RZ, RZ, R227 ;  /* 0x000000ffff0a8224 */ /* 0x000fc400078e00e3 */
[----:B------:R-:W-:Y:S01]  /*2300*/  @!P0 IMAD.MOV.U32 R11, RZ, RZ, R223 ;  /* 0x000000ffff0b8224 */ /* 0x000fe200078e00df */
[----:B------:R-:W1:Y:S01]  /*2310*/  LDCU UR12, c[0x0][0x45c] ;  /* 0x00008b80ff0c77ac */ /* 0x000e620008000800 */
[----:B------:R-:W-:Y:S01]  /*2320*/  @!PT LDS RZ, [RZ] ;  /* 0x00000000fffff984 */ /* 0x000fe20000000800 */
[----:B------:R-:W-:Y:S01]  /*2330*/  @!PT LDS RZ, [RZ] ;  /* 0x00000000fffff984 */ /* 0x000fe20000000800 */
[----:B------:R-:W-:Y:S01]  /*2340*/  @!PT LDS RZ, [RZ] ;  /* 0x00000000fffff984 */ /* 0x000fe20000000800 */
[----:B------:R2:W-:Y:S01]  /*2350*/  @!P4 LDGSTS.E.BYPASS.LTC128B.128 [R248+0x8000], desc[UR24][R8.64] ;  /* 0x0800000008f8cfae */ /* 0x0005e2000b981a18 */
[----:B------:R-:W-:Y:S02]  /*2360*/  @!P4 IMAD R3, R28, UR19, R5 ;  /* 0x000000131c03cc24 */ /* 0x000fe4000f8e0205 */
[----:B------:R-:W-:Y:S01]  /*2370*/  @!P3 IMAD.IADD R5, R7, 0x1, R17 ;  /* 0x000000010705b824 */ /* 0x000fe200078e0211 */
[----:B------:R-:W-:Y:S04]  /*2380*/  @P4 STS.128 [R248+0x8000], RZ ;  /* 0x008000fff8004388 */ /* 0x000fe80000000c00 */
[----:B------:R-:W-:Y:S04]  /*2390*/  @P3 STS.128 [R248+0x9000], RZ ;  /* 0x009000fff8003388 */ /* 0x000fe80000000c00 */
[----:B------:R-:W-:Y:S01]  /*23a0*/  @!PT LDS RZ, [RZ] ;  /* 0x00000000fffff984 */ /* 0x000fe20000000800 */
[----:B------:R-:W-:Y:S01]  /*23b0*/  @!PT LDS RZ, [RZ] ;  /* 0x00000000fffff984 */ /* 0x000fe20000000800 */
[----:B------:R-:W-:Y:S01]  /*23c0*/  @!PT LDS RZ, [RZ] ;  /* 0x00000000fffff984 */ /* 0x000fe20000000800 */
[----:B------:R-:W-:Y:S04]  /*23d0*/  @!P3 LDGSTS.E.BYPASS.LTC128B.128 [R248+0x9000], desc[UR24][R12.64] ;  /* 0x090000000cf8bfae */ /* 0x000fe8000b981a18 */
[----:B------:R-:W0:Y:S04]  /*23e0*/  LDGDEPBAR ;  /* 0x00000000000079af */ /* 0x000e280000000000 */
[----:B------:R1:W-:Y:S04]  /*23f0*/  @!P0 LDGSTS.E.BYPASS.LTC128B.128 [R248+0x4000], desc[UR24][R10.64] ;  /* 0x040000000af88fae */ /* 0x0003e8000b981a18 */
[----:B------:R-:W-:Y:S01]  /*2400*/  @P0 STS.128 [R248+0x4000], RZ ;  /* 0x004000fff8000388 */ /* 0x000fe20000000c00 */
[----:B--2---:R-:W-:-:S03]  /*2410*/  @!P2 LEA R8, P5, R249, R227, 0x1 ;  /* 0x000000e3f908a211 */ /* 0x004fc600078a08ff */
[----:B------:R-:W-:Y:S01]  /*2420*/  @P2 STS.128 [R248+0x5000], RZ ;  /* 0x005000fff8002388 */ /* 0x000fe20000000c00 */
[----:B------:R-:W-:-:S05]  /*2430*/  @!P2 LEA.HI.X R9, R249, R223, R42, 0x1, P5 ;  /* 0x000000dff909a211 */ /* 0x000fca00028f0c2a */
[----:B------:R-:W-:Y:S01]  /*2440*/  @!PT LDS RZ, [RZ] ;  /* 0x00000000fffff984 */ /* 0x000fe20000000800 */
[----:B------:R-:W-:Y:S01]  /*2450*/  @!PT LDS RZ, [RZ] ;  /* 0x00000000fffff984 */ /* 0x000fe20000000800 */
[----:B------:R-:W-:Y:S01]  /*2460*/  @!PT LDS RZ, [RZ] ;  /* 0x00000000fffff984 */ /* 0x000fe20000000800 */
[----:B------:R2:W-:Y:S01]  /*2470*/  @!P2 LDGSTS.E.BYPASS.LTC128B.128 [R248+0x5000], desc[UR24][R8.64] ;  /* 0x0500000008f8afae */ /* 0x0005e2000b981a18 */
[----:B-1----:R-:W-:Y:S02]  /*2480*/  LOP3.LUT R11, R247, 0x40, RZ, 0xfc, !PT ;  /* 0x00000040f70b7812 */ /* 0x002fe400078efcff */
[C---:B----4-:R-:W-:Y:S02]  /*2490*/  @!P4 LEA R10, P5, R4.reuse, R18, 0x1 ;  /* 0x00000012040ac211 */ /* 0x050fe400078a08ff */
[----:B------:R-:W-:Y:S02]  /*24a0*/  ISETP.GE.AND P6, PT, R11, R16, PT ;  /* 0x000000100b00720c */ /* 0x000fe40003fc6270 */
[----:B------:R-:W-:Y:S01]  /*24b0*/  @!P4 LEA.HI.X R11, R4, R19, R3, 0x1, P5 ;  /* 0x00000013040bc211 */ /* 0x000fe200028f0c03 */
[----:B--2---:R-:W-:Y:S02]  /*24c0*/  @!P0 IMAD.MOV.U32 R8, RZ, RZ, R228 ;  /* 0x000000ffff088224 */ /* 0x004fe400078e00e4 */
[----:B------:R-:W-:-:S05]  /*24d0*/  @!P0 IMAD.MOV.U32 R9, RZ, RZ, R226 ;  /* 0x000000ffff098224 */ /* 0x000fca00078e00e2 */
[----:B------:R1:W-:Y:S04]  /*24e0*/  @!P0 LDGSTS.E.BYPASS.LTC128B.128 [R222], desc[UR24][R8.64] ;  /* 0x0000000008de8fae */ /* 0x0003e8000b981a18 */
[----:B------:R-:W-:Y:S04]  /*24f0*/  @P0 STS.128 [R222], RZ ;  /* 0x000000ffde000388 */ /* 0x000fe80000000c00 */
[----:B------:R-:W-:Y:S04]  /*2500*/  @P2 STS.128 [R222+0x1000], RZ ;  /* 0x001000ffde002388 */ /* 0x000fe80000000c00 */
[----:B------:R-:W-:Y:S01]  /*2510*/  @!PT LDS RZ, [RZ] ;  /* 0x00000000fffff984 */ /* 0x000fe20000000800 */
[----:B------:R-:W-:Y:S01]  /*2520*/  @!PT LDS RZ, [RZ] ;  /* 0x00000000fffff984 */ /* 0x000fe20000000800 */
[----:B------:R-:W-:Y:S01]  /*2530*/  @!PT LDS RZ, [RZ] ;  /* 0x00000000fffff984 */ /* 0x000fe20000000800 */
[----:B------:R2:W-:Y:S04]  /*2540*/  @!P2 LDGSTS.E.BYPASS.LTC128B.128 [R222+0x1000], desc[UR24][R14.64] ;  /* 0x010000000edeafae */ /* 0x0005e8000b981a18 */
[----:B------:R2:W-:Y:S04]  /*2550*/  @!P4 LDGSTS.E.BYPASS.LTC128B.128 [R248+0x6000], desc[UR24][R10.64] ;  /* 0x060000000af8cfae */ /* 0x0005e8000b981a18 */
[----:B------:R-:W-:Y:S04]  /*2560*/  @P4 STS.128 [R248+0x6000], RZ ;  /* 0x006000fff8004388 */ /* 0x000fe80000000c00 */
[----:B------:R-:W-:Y:S01]  /*2570*/  @P3 STS.128 [R248+0x7000], RZ ;  /* 0x007000fff8003388 */ /* 0x000fe20000000c00 */
[----:B-1----:R-:W-:-:S02]  /*2580*/  IADD3 R9, PT, PT, R247, 0x48, RZ ;  /* 0x00000048f7097810 */ /* 0x002fc40007ffe0ff */
[C---:B---3--:R-:W-:Y:S02]  /*2590*/  @!P3 LEA R8, P0, R6.reuse, R20, 0x1 ;  /* 0x000000140608b211 */ /* 0x048fe400078008ff */
[-C--:B------:R-:W-:Y:S02]  /*25a0*/  ISETP.GE.AND P5, PT, R9, R16.reuse, PT ;  /* 0x000000100900720c */ /* 0x080fe40003fa6270 */
[----:B------:R-:W-:Y:S01]  /*25b0*/  @!P3 LEA.HI.X R9, R6, R21, R5, 0x1, P0 ;  /* 0x000000150609b211 */ /* 0x000fe200000f0c05 */
[C---:B------:R-:W-:Y:S01]  /*25c0*/  IMAD.WIDE.U32 R4, R247.reuse, 0x4, R224 ;  /* 0x00000004f7047825 */ /* 0x040fe200078e00e0 */
[----:B------:R-:W-:-:S03]  /*25d0*/  ISETP.GE.AND P0, PT, R247, R16, PT ;  /* 0x00000010f700720c */ /* 0x000fc60003f06270 */
[----:B------:R-:W-:Y:S01]  /*25e0*/  @!PT LDS RZ, [RZ] ;  /* 0x00000000fffff984 */ /* 0x000fe20000000800 */
[----:B------:R-:W-:Y:S01]  /*25f0*/  @!PT LDS RZ, [RZ] ;  /* 0x00000000fffff984 */ /* 0x000fe20000000800 */
[----:B------:R-:W-:Y:S01]  /*2600*/  @!PT LDS RZ, [RZ] ;  /* 0x00000000fffff984 */ /* 0x000fe20000000800 */
[----:B------:R2:W-:Y:S04]  /*2610*/  @!P3 LDGSTS.E.BYPASS.LTC128B.128 [R248+0x7000], desc[UR24][R8.64] ;  /* 0x0700000008f8bfae */ /* 0x0005e8000b981a18 */
[----:B------:R-:W0:Y:S04]  /*2620*/  LDGDEPBAR ;  /* 0x00000000000079af */ /* 0x000e280000000000 */
[----:B------:R2:W5:Y:S04]  /*2630*/  @!P1 LDG.E R239, desc[UR24][R4.64+0x20] ;  /* 0x0000201804ef9981 */ /* 0x000568000c1e1900 */
[----:B------:R2:W5:Y:S04]  /*2640*/  @!P0 LDG.E R240, desc[UR24][R4.64] ;  /* 0x0000001804f08981 */ /* 0x000568000c1e1900 */
[----:B------:R2:W5:Y:S04]  /*2650*/  @!P6 LDG.E R238, desc[UR24][R4.64+0x100] ;  /* 0x0001001804eee981 */ /* 0x000568000c1e1900 */
[----:B------:R2:W5:Y:S01]  /*2660*/  @!P5 LDG.E R237, desc[UR24][R4.64+0x120] ;  /* 0x0001201804edd981 */ /* 0x000562000c1e1900 */
[----:B------:R-:W-:-:S04]  /*2670*/  DEPBAR.LE SB0, 0x1 ;  /* 0x000080400000791a */ /* 0x000fc80000000000 */
[----:B------:R-:W-:Y:S01]  /*2680*/  BAR.SYNC.DEFER_BLOCKING 0x0 ;  /* 0x0000000000007b1d */ /* 0x000fe20000010000 */
[----:B------:R-:W-:Y:S01]  /*2690*/  IADD3 R3, PT, PT, R246, R247, R210 ;  /* 0x000000f7f6037210 */ /* 0x000fe20007ffe0d2 */
[----:B------:R-:W-:-:S03]  /*26a0*/  IMAD.IADD R144, R149, 0x1, R157 ;  /* 0x0000000195907824 */ /* 0x000fc600078e029d */
[----:B------:R-:W-:Y:S02]  /*26b0*/  IADD3 R181, PT, PT, R3, -0x3f, -R181 ;  /* 0xffffffc103b57810 */ /* 0x000fe40007ffe8b5 */
[----:B------:R-:W-:-:S05]  /*26c0*/  IADD3 R3, PT, PT, R23, 0x80, -R210 ;  /* 0x0000008017037810 */ /* 0x000fca0007ffe8d2 */
[----:B------:R1:W-:Y:S04]  /*26d0*/  STL [R1+0x4], R3 ;  /* 0x0000040301007387 */ /* 0x0003e80000100800 */
[----:B------:R2:W3:Y:S04]  /*26e0*/  LDSM.16.M88.4 R132, [R144] ;  /* 0x000000009084783b */ /* 0x0004e80000000200 */
[----:B------:R2:W4:Y:S04]  /*26f0*/  LDSM.16.M88.4 R136, [R144+0x400] ;  /* 0x000400009088783b */ /* 0x0005280000000200 */
[----:B------:R2:W2:Y:S04]  /*2700*/  LDSM.16.M88.4 R140, [R144+0x800] ;  /* 0x00080000908c783b */ /* 0x0004a80000000200 */
[----:B------:R-:W2:Y:S04]  /*2710*/  LDSM.16.M88.4 R144, [R144+0xc00] ;  /* 0x000c00009090783b */ /* 0x000ea80000000200 */
[----:B------:R2:W2:Y:S04]  /*2720*/  LDSM.16.M88.4 R116, [R149] ;  /* 0x000000009574783b */ /* 0x0004a80000000200 */
[----:B------:R2:W2:Y:S04]  /*2730*/  LDSM.16.M88.4 R120, [R149+0x400] ;  /* 0x000400009578783b */ /* 0x0004a80000000200 */
[----:B------:R2:W2:Y:S04]  /*2740*/  LDSM.16.M88.4 R124, [R149+0x800] ;  /* 0x00080000957c783b */ /* 0x0004a80000000200 */
[----:B------:R2:W2:Y:S01]  /*2750*/  LDSM.16.M88.4 R128, [R149+0xc00] ;  /* 0x000c00009580783b */ /* 0x0004a20000000200 */
[----:B-1----:R-:W1:Y:S01]  /*2760*/  S2R R3, SR_TID.X ;  /* 0x0000000000037919 */ /* 0x002e620000002100 */
[----:B------:R-:W-:-:S02]  /*2770*/  IMAD.IADD R150, R149, 0x1, R157 ;  /* 0x0000000195967824 */ /* 0x000fc400078e029d */
[C---:B------:R-:W-:Y:S02]  /*2780*/  IMAD.IADD R156, R155.reuse, 0x1, R157 ;  /* 0x000000019b9c7824 */ /* 0x040fe400078e029d */
[--C-:B------:R-:W-:Y:S01]  /*2790*/  IMAD.IADD R148, R155, 0x1, R22.reuse ;  /* 0x000000019b947824 */ /* 0x100fe200078e0216 */
[----:B------:R-:W-:Y:S01]  /*27a0*/  USHF.L.U32 UR10, UR10, 0x7, URZ ;  /* 0x000000070a0a7899 */ /* 0x000fe200080006ff */
[----:B-1----:R-:W-:Y:S01]  /*27b0*/  LOP3.LUT P0, RZ, R3, 0x4, RZ, 0xc0, !PT ;  /* 0x0000000403ff7812 */ /* 0x002fe2000780c0ff */
[----:B---34-:R-:W-:-:S12]  /*27c0*/  IMAD.IADD R3, R2, 0x1, R22 ;  /* 0x0000000102037824 */ /* 0x018fd800078e0216 */
.L_x_88:
[----:B------:R-:W3:Y:S01]  /*27d0*/  LDL R41, [R1+0x4] ;  /* 0x0000040001297983 */ /* 0x000ee20000100800 */
[----:B------:R-:W-:Y:S02]  /*27e0*/  VIADD R246, R246, 0xffffff80 ;  /* 0xffffff80f6f67836 */ /* 0x000fe40000000000 */
[----:B-----5:R-:W-:Y:S01]  /*27f0*/  FMUL.FTZ R160, R240, 1.4426950216293334961 ;  /* 0x3fb8aa3bf0a07820 */ /* 0x020fe20000410000 */
[----:B------:R-:W-:Y:S01]  /*2800*/  IMAD.SHL.U32 R40, R252, 0x80, RZ ;  /* 0x00000080fc287824 */ /* 0x000fe200078e00ff */
[----:B------:R-:W0:Y:S01]  /*2810*/  LDGDEPBAR ;  /* 0x00000000000079af */ /* 0x000e220000000000 */
[----:B------:R-:W-:Y:S01]  /*2820*/  IMAD.IADD R112, R157, 0x1, R148 ;  /* 0x000000019d707824 */ /* 0x000fe200078e0294 */
[----:B------:R-:W-:Y:S01]  /*2830*/  FSETP.NEU.FTZ.AND P1, PT, R240, -INF , PT ;  /* 0xff800000f000780b */ /* 0x000fe20003f3d000 */
[----:B------:R-:W-:Y:S01]  /*2840*/  VIADD R44, R40, 0x80 ;  /* 0x00000080282c7836 */ /* 0x000fe20000000000 */
[----:B------:R-:W1:Y:S01]  /*2850*/  S2R R158, SR_TID.X ;  /* 0x00000000009e7919 */ /* 0x000e620000002100 */
[----:B------:R-:W-:Y:S01]  /*2860*/  IMAD.MOV.U32 R165, RZ, RZ, 0x10 ;  /* 0x00000010ffa57424 */ /* 0x000fe200078e00ff */
[----:B------:R-:W-:Y:S01]  /*2870*/  FSEL R160, R160, RZ, P1 ;  /* 0x000000ffa0a07208 */ /* 0x000fe20000800000 */
[----:B------:R-:W-:Y:S01]  /*2880*/  VIADD R213, R213, 0xffffffff ;  /* 0xffffffffd5d57836 */ /* 0x000fe20000000000 */
[----:B---3--:R-:W-:Y:S01]  /*2890*/  ISETP.GE.AND P6, PT, R246, R41, PT ;  /* 0x00000029f600720c */ /* 0x008fe20003fc6270 */
[----:B------:R-:W-:Y:S04]  /*28a0*/  DEPBAR.LE SB0, 0x0 ;  /* 0x000080000000791a */ /* 0x000fe80000000000 */
[----:B------:R-:W-:Y:S01]  /*28b0*/  BAR.SYNC.DEFER_BLOCKING 0x0 ;  /* 0x0000000000007b1d */ /* 0x000fe20000010000 */
[-C--:B------:R-:W-:Y:S11]  /*28c0*/  ISETP.LT.AND P6, PT, R44, R210.reuse, P6 ;  /* 0x000000d22c00720c */ /* 0x080ff600037c1270 */
[----:B------:R-:W-:Y:S02]  /*28d0*/  @!UPT UIADD3 URZ, UPT, UPT, URZ, URZ, URZ ;  /* 0x000000fffffff290 */ /* 0x000fe4000fffe0ff */
[----:B------:R-:W-:Y:S01]  /*28e0*/  @!P6 VIADDMNMX R159, R181, 0xffffffc0, R210, PT ;  /* 0xffffffc0b59fe846 */ /* 0x000fe200038001d2 */
[----:B------:R-:W-:Y:S08]  /*28f0*/  LDSM.16.M88.4 R64, [R148] ;  /* 0x000000009440783b */ /* 0x000ff00000000200 */
[----:B------:R-:W2:Y:S08]  /*2900*/  LDSM.16.M88.4 R16, [R149+-0x2000] ;  /* 0xffe000009510783b */ /* 0x000eb00000000200 */
[----:B------:R-:W3:Y:S08]  /*2910*/  LDSM.16.M88.4 R60, [R148+0x1000] ;  /* 0x00100000943c783b */ /* 0x000ef00000000200 */
[----:B------:R-:W4:Y:S08]  /*2920*/  LDSM.16.M88.4 R32, [R149+-0x1c00] ;  /* 0xffe400009520783b */ /* 0x000f300000000200 */
[----:B------:R-:W1:Y:S08]  /*2930*/  LDSM.16.M88.4 R48, [R149+-0x1800] ;  /* 0xffe800009530783b */ /* 0x000e700000000200 */
[----:B------:R-:W1:Y:S01]  /*2940*/  LDSM.16.M88.4 R100, [R149+-0x1400] ;  /* 0xffec00009564783b */ /* 0x000e620000000200 */
[-C--:B--2---:R-:W-:Y:S07]  /*2950*/  HMMA.16816.F32 R4, R64, R16.reuse, RZ ;  /* 0x000000104004723c */ /* 0x084fee00000018ff */
[----:B------:R-:W-:Y:S01]  /*2960*/  LDSM.16.M88.4 R104, [R112] ;  /* 0x000000007068783b */ /* 0x000fe20000000200 */
[C---:B---3--:R-:W-:Y:S07]  /*2970*/  HMMA.16816.F32 R8, R60.reuse, R16, RZ ;  /* 0x000000103c08723c */ /* 0x048fee00000018ff */
[----:B------:R-:W2:Y:S01]  /*2980*/  LDSM.16.M88.4 R108, [R150+-0x2000] ;  /* 0xffe00000966c783b */ /* 0x000ea20000000200 */
[-C--:B------:R-:W-:Y:S07]  /*2990*/  HMMA.16816.F32 R12, R60, R18.reuse, RZ ;  /* 0x000000123c0c723c */ /* 0x080fee00000018ff */
[----:B------:R-:W3:Y:S01]  /*29a0*/  LDSM.16.M88.4 R112, [R112+0x1000] ;  /* 0x001000007070783b */ /* 0x000ee20000000200 */
[C---:B------:R-:W-:Y:S08]  /*29b0*/  HMMA.16816.F32 R16, R64.reuse, R18, RZ ;  /* 0x000000124010723c */ /* 0x040ff000000018ff */
[-C--:B----4-:R-:W-:Y:S08]  /*29c0*/  HMMA.16816.F32 R20, R64, R32.reuse, RZ ;  /* 0x000000204014723c */ /* 0x090ff000000018ff */
        /* <DEDUP_REMOVED lines=10> */
[----:B------:R-:W-:Y:S01]  /*2a70*/  @!P6 SHF.R.U32.HI R100, RZ, 0x1, R158 ;  /* 0x00000001ff64e819 */ /* 0x000fe2000001169e */
[----:B------:R-:W-:Y:S03]  /*2a80*/  FMUL.FTZ R158, R239, 1.4426950216293334961 ;  /* 0x3fb8aa3bef9e7820 */ /* 0x000fe60000410000 */
[----:B------:R-:W-:Y:S01]  /*2a90*/  @!P6 LOP3.LUT R101, R101, 0x6, RZ, 0xc0, !PT ;  /* 0x000000066565e812 */ /* 0x000fe200078ec0ff */
[-C--:B------:R-:W-:Y:S03]  /*2aa0*/  HMMA.16816.F32 R60, R60, R102.reuse, RZ ;  /* 0x000000663c3c723c */ /* 0x080fe600000018ff */
[----:B------:R-:W-:Y:S01]  /*2ab0*/  @!P6 LOP3.LUT R100, R101, 0x1c0, R100, 0xf8, !PT ;  /* 0x000001c06564e812 */ /* 0x000fe200078ef864 */
[----:B------:R-:W-:Y:S04]  /*2ac0*/  FMUL.FTZ R101, R237, 1.4426950216293334961 ;  /* 0x3fb8aa3bed657820 */ /* 0x000fe80000410000 */
[----:B------:R-:W-:Y:S02]  /*2ad0*/  HMMA.16816.F32 R64, R64, R102, RZ ;  /* 0x000000664040723c */ /* 0x000fe400000018ff */
[----:B------:R-:W-:Y:S01]  /*2ae0*/  @!P6 IMAD R100, R252, 0x80, R100 ;  /* 0x00000080fc64e824 */ /* 0x000fe200078e0264 */
[C---:B------:R-:W-:Y:S02]  /*2af0*/  @!P6 VIMNMX R103, PT, PT, R181.reuse, R210, PT ;  /* 0x000000d2b567e248 */ /* 0x040fe40003fe0100 */
[--C-:B------:R-:W-:Y:S01]  /*2b00*/  @!P6 VIADDMNMX R102, R181, 0x8, R210.reuse, PT ;  /* 0x00000008b566e846 */ /* 0x100fe200038001d2 */
[C---:B------:R-:W-:Y:S01]  /*2b10*/  @!P6 VIADD R161, R100.reuse, 0x1 ;  /* 0x0000000164a1e836 */ /* 0x040fe20000000000 */
[-C--:B------:R-:W-:Y:S01]  /*2b20*/  @!P6 ISETP.GE.AND P2, PT, R100, R159.reuse, PT ;  /* 0x0000009f6400e20c */ /* 0x080fe20003f46270 */
[-C--:B--2---:R-:W-:Y:S05]  /*2b30*/  HMMA.16816.F32 R4, R104, R108.reuse, R4 ;  /* 0x0000006c6804723c */ /* 0x084fea0000001804 */
[----:B------:R-:W-:Y:S03]  /*2b40*/  @!P6 ISETP.GE.AND P1, PT, R161, R159, PT ;  /* 0x0000009fa100e20c */ /* 0x000fe60003f26270 */
[C---:B---3--:R-:W-:Y:S04]  /*2b50*/  HMMA.16816.F32 R8, R112.reuse, R108, R8 ;  /* 0x0000006c7008723c */ /* 0x048fe80000001808 */
[----:B------:R-:W-:Y:S01]  /*2b60*/  @!P6 VIADDMNMX R108, R181, 0xffffffc8, R210, PT ;  /* 0xffffffc8b56ce846 */ /* 0x000fe200038001d2 */
        /* <DEDUP_REMOVED lines=44> */
[----:B------:R-:W-:Y:S01]  /*2e30*/  @!P6 ISETP.GE.AND P1, PT, R8, R103, PT ;  /* 0x000000670800e20c */ /* 0x000fe20003f26270 */
[--C-:B------:R-:W-:Y:S03]  /*2e40*/  FFMA.FTZ R12, R12, UR12, -R109.reuse ;  /* 0x0000000c0c0c7c23 */ /* 0x100fe6000801086d */
[----:B------:R-:W-:Y:S01]  /*2e50*/  @!P6 FSEL R13, R13, -INF , !P1 ;  /* 0xff8000000d0de808 */ /* 0x000fe20004800000 */
[----:B------:R1:W-:Y:S01]  /*2e60*/  MUFU.EX2 R205, R12 ;  /* 0x0000000c00cd7308 */ /* 0x0003e20000000800 */
[-C--:B------:R-:W-:Y:S03]  /*2e70*/  @!P6 ISETP.GE.AND P1, PT, R9, R102.reuse, PT ;  /* 0x000000660900e20c */ /* 0x080fe60003f26270 */
[----:B------:R-:W-:Y:S01]  /*2e80*/  FFMA.FTZ R13, R13, UR12, -R109 ;  /* 0x0000000c0d0d7c23 */ /* 0x000fe2000801086d */
[----:B------:R-:W-:Y:S02]  /*2e90*/  @!P6 FSEL R14, R14, -INF , !P1 ;  /* 0xff8000000e0ee808 */ /* 0x000fe40004800000 */
[----:B------:R-:W-:Y:S03]  /*2ea0*/  @!P6 ISETP.GE.AND P1, PT, R8, R102, PT ;  /* 0x000000660800e20c */ /* 0x000fe60003f26270 */
[----:B------:R4:W-:Y:S01]  /*2eb0*/  MUFU.EX2 R204, R13 ;  /* 0x0000000d00cc7308 */ /* 0x0009e20000000800 */
[--C-:B------:R-:W-:Y:S01]  /*2ec0*/  FFMA.FTZ R14, R14, UR12, -R101.reuse ;  /* 0x0000000c0e0e7c23 */ /* 0x100fe20008010865 */
[----:B------:R-:W-:Y:S02]  /*2ed0*/  @!P6 FSEL R15, R15, -INF , !P1 ;  /* 0xff8000000f0fe808 */ /* 0x000fe40004800000 */
[-C--:B------:R-:W-:Y:S01]  /*2ee0*/  @!P6 ISETP.GE.AND P1, PT, R9, R159.reuse, PT ;  /* 0x0000009f0900e20c */ /* 0x080fe20003f26270 */
[-C--:B--2---:R-:W-:Y:S05]  /*2ef0*/  HMMA.16816.F32 R20, R104, R4.reuse, R20 ;  /* 0x000000046814723c */ /* 0x084fea0000001814 */
[----:B------:R-:W-:Y:S01]  /*2f00*/  MUFU.EX2 R209, R14 ;  /* 0x0000000e00d17308 */ /* 0x000fe20000000800 */
[----:B------:R-:W-:Y:S01]  /*2f10*/  @!P6 FSEL R16, R16, -INF , !P1 ;  /* 0xff8000001010e808 */ /* 0x000fe20004800000 */
[----:B-1----:R-:W-:Y:S01]  /*2f20*/  @!P6 VIADD R12, R100, 0x29 ;  /* 0x00000029640ce836 */ /* 0x002fe20000000000 */
[-C--:B------:R-:W-:Y:S01]  /*2f30*/  @!P6 ISETP.GE.AND P1, PT, R8, R159.reuse, PT ;  /* 0x0000009f0800e20c */ /* 0x080fe20003f26270 */
        /* <DEDUP_REMOVED lines=10> */
[-C--:B------:R-:W-:Y:S01]  /*2fe0*/  @!P6 ISETP.GE.AND P1, PT, R8, R108.reuse, PT ;  /* 0x0000006c0800e20c */ /* 0x080fe20003f26270 */
[----:B------:R-:W-:Y:S02]  /*2ff0*/  @!P6 VIADD R8, R100, 0x11 ;  /* 0x000000116408e836 */ /* 0x000fe40000000000 */
[----:B------:R-:W-:Y:S01]  /*3000*/  FFMA.FTZ R16, R16, UR12, -R160 ;  /* 0x0000000c10107c23 */ /* 0x000fe200080108a0 */
[C---:B------:R-:W-:Y:S03]  /*3010*/  HMMA.16816.F32 R32, R104.reuse, R6, R32 ;  /* 0x000000066820723c */ /* 0x040fe60000001820 */
[----:B------:R-:W-:Y:S01]  /*3020*/  MUFU.EX2 R236, R16 ;  /* 0x0000001000ec7308 */ /* 0x000fe20000000800 */
[----:B------:R-:W-:Y:S01]  /*3030*/  @!P6 FSEL R19, R19, -INF , !P1 ;  /* 0xff8000001313e808 */ /* 0x000fe20004800000 */
[----:B------:R-:W-:Y:S01]  /*3040*/  IMAD.MOV.U32 R6, RZ, RZ, R244 ;  /* 0x000000ffff067224 */ /* 0x000fe200078e00f4 */
[-C--:B------:R-:W-:Y:S01]  /*3050*/  @!P6 ISETP.GE.AND P1, PT, R9, R159.reuse, PT ;  /* 0x0000009f0900e20c */ /* 0x080fe20003f26270 */
[----:B------:R-:W-:Y:S02]  /*3060*/  IMAD.MOV.U32 R7, RZ, RZ, R243 ;  /* 0x000000ffff077224 */ /* 0x000fe400078e00f3 */
[----:B------:R-:W-:Y:S01]  /*3070*/  FFMA.FTZ R17, R17, UR12, -R160 ;  /* 0x0000000c11117c23 */ /* 0x000fe200080108a0 */
[----:B----4-:R-:W-:Y:S01]  /*3080*/  @!P6 VIADD R13, R100, 0x28 ;  /* 0x00000028640de836 */ /* 0x010fe20000000000 */
[----:B------:R-:W-:Y:S01]  /*3090*/  @!P6 FSEL R20, R20, -INF , !P1 ;  /* 0xff8000001414e808 */ /* 0x000fe20004800000 */
[--C-:B------:R-:W-:Y:S01]  /*30a0*/  FFMA.FTZ R18, R18, UR12, -R158.reuse ;  /* 0x0000000c12127c23 */ /* 0x100fe2000801089e */
[----:B------:R-:W1:Y:S01]  /*30b0*/  MUFU.EX2 R234, R17 ;  /* 0x0000001100ea7308 */ /* 0x000e620000000800 */
[----:B------:R-:W-:Y:S01]  /*30c0*/  @!P6 ISETP.GE.AND P1, PT, R8, R159, PT ;  /* 0x0000009f0800e20c */ /* 0x000fe20003f26270 */
[----:B------:R-:W-:Y:S01]  /*30d0*/  FFMA.FTZ R19, R19, UR12, -R158 ;  /* 0x0000000c13137c23 */ /* 0x000fe2000801089e */
[--C-:B------:R-:W-:Y:S02]  /*30e0*/  FFMA.FTZ R20, R20, UR12, -R160.reuse ;  /* 0x0000000c14147c23 */ /* 0x100fe400080108a0 */
[----:B------:R-:W-:Y:S02]  /*30f0*/  @!P6 FSEL R21, R21, -INF , !P1 ;  /* 0xff8000001515e808 */ /* 0x000fe40004800000 */
[-C--:B------:R-:W-:Y:S03]  /*3100*/  @!P6 ISETP.GE.AND P1, PT, R9, R108.reuse, PT ;  /* 0x0000006c0900e20c */ /* 0x080fe60003f26270 */
[----:B------:R-:W-:Y:S01]  /*3110*/  MUFU.EX2 R187, R18 ;  /* 0x0000001200bb7308 */ /* 0x000fe20000000800 */
[----:B------:R-:W-:Y:S01]  /*3120*/  FFMA.FTZ R21, R21, UR12, -R160 ;  /* 0x0000000c15157c23 */ /* 0x000fe200080108a0 */
[----:B------:R-:W-:Y:S02]  /*3130*/  @!P6 FSEL R22, R22, -INF , !P1 ;  /* 0xff8000001616e808 */ /* 0x000fe40004800000 */
[----:B------:R-:W-:Y:S06]  /*3140*/  @!P6 ISETP.GE.AND P1, PT, R8, R108, PT ;  /* 0x0000006c0800e20c */ /* 0x000fec0003f26270 */
[----:B------:R-:W2:Y:S01]  /*3150*/  MUFU.EX2 R186, R19 ;  /* 0x0000001300ba7308 */ /* 0x000ea20000000800 */
[----:B------:R-:W-:Y:S01]  /*3160*/  @!P6 FSEL R23, R23, -INF , !P1 ;  /* 0xff8000001717e808 */ /* 0x000fe20004800000 */
[--C-:B------:R-:W-:Y:S01]  /*3170*/  FFMA.FTZ R22, R22, UR12, -R158.reuse ;  /* 0x0000000c16167c23 */ /* 0x100fe2000801089e */
[-C--:B------:R-:W-:Y:S03]  /*3180*/  @!P6 ISETP.GE.AND P1, PT, R9, R103.reuse, PT ;  /* 0x000000670900e20c */ /* 0x080fe60003f26270 */
[----:B------:R-:W-:Y:S01]  /*3190*/  FFMA.FTZ R23, R23, UR12, -R158 ;  /* 0x0000000c17177c23 */ /* 0x000fe2000801089e */
[----:B------:R-:W-:Y:S03]  /*31a0*/  @!P6 FSEL R24, R24, -INF , !P1 ;  /* 0xff8000001818e808 */ /* 0x000fe60004800000 */
[----:B------:R-:W-:Y:S01]  /*31b0*/  MUFU.EX2 R235, R20 ;  /* 0x0000001400eb7308 */ /* 0x000fe20000000800 */
[-C--:B------:R-:W-:Y:S01]  /*31c0*/  @!P6 ISETP.GE.AND P1, PT, R8, R103.reuse, PT ;  /* 0x000000670800e20c */ /* 0x080fe20003f26270 */
[--C-:B------:R-:W-:Y:S03]  /*31d0*/  FFMA.FTZ R24, R24, UR12, -R109.reuse ;  /* 0x0000000c18187c23 */ /* 0x100fe6000801086d */
[----:B------:R-:W-:Y:S02]  /*31e0*/  @!P6 FSEL R25, R25, -INF , !P1 ;  /* 0xff8000001919e808 */ /* 0x000fe40004800000 */
[-C--:B------:R-:W-:Y:S03]  /*31f0*/  @!P6 ISETP.GE.AND P1, PT, R9, R102.reuse, PT ;  /* 0x000000660900e20c */ /* 0x080fe60003f26270 */
[----:B------:R-:W-:Y:S01]  /*3200*/  MUFU.EX2 R233, R21 ;  /* 0x0000001500e97308 */ /* 0x000fe20000000800 */
[----:B------:R-:W-:Y:S01]  /*3210*/  FFMA.FTZ R25, R25, UR12, -R109 ;  /* 0x0000000c19197c23 */ /* 0x000fe2000801086d */
[----:B------:R-:W-:Y:S02]  /*3220*/  @!P6 FSEL R26, R26, -INF , !P1 ;  /* 0xff8000001a1ae808 */ /* 0x000fe40004800000 */
[-C--:B------:R-:W-:Y:S02]  /*3230*/  @!P6 ISETP.GE.AND P1, PT, R8, R102.reuse, PT ;  /* 0x000000660800e20c */ /* 0x080fe40003f26270 */
[----:B------:R-:W4:Y:S04]  /*3240*/  LDSM.16.M88.4 R8, [R150+-0x1800] ;  /* 0xffe800009608783b */ /* 0x000f280000000200 */
        /* <DEDUP_REMOVED lines=24> */
[----:B------:R-:W-:Y:S01]  /*33d0*/  @!P6 FSEL R33, R33, -INF , !P1 ;  /* 0xff8000002121e808 */ /* 0x000fe20004800000 */
[-C--:B----4-:R-:W-:Y:S04]  /*33e0*/  HMMA.16816.F32 R36, R104, R8.reuse, R36 ;  /* 0x000000086824723c */ /* 0x090fe80000001824 */
[----:B------:R-:W-:Y:S01]  /*33f0*/  MUFU.EX2 R232, R32 ;  /* 0x0000002000e87308 */ /* 0x000fe20000000800 */
[-C--:B------:R-:W-:Y:S01]  /*3400*/  @!P6 ISETP.GE.AND P1, PT, R5, R108.reuse, PT ;  /* 0x0000006c0500e20c */ /* 0x080fe20003f26270 */
[----:B------:R-:W-:Y:S02]  /*3410*/  @!P6 VIADD R5, R100, 0x20 ;  /* 0x000000206405e836 */ /* 0x000fe40000000000 */
[----:B------:R-:W-:Y:S01]  /*3420*/  FFMA.FTZ R33, R33, UR12, -R160 ;  /* 0x0000000c21217c23 */ /* 0x000fe200080108a0 */
[----:B------:R-:W-:Y:S01]  /*3430*/  @!P6 FSEL R34, R34, -INF , !P1 ;  /* 0xff8000002222e808 */ /* 0x000fe20004800000 */
[C---:B------:R-:W-:Y:S04]  /*3440*/  HMMA.16816.F32 R40, R112.reuse, R8, R40 ;  /* 0x000000087028723c */ /* 0x040fe80000001828 */
[----:B------:R-:W-:Y:S01]  /*3450*/  MUFU.EX2 R231, R33 ;  /* 0x0000002100e77308 */ /* 0x000fe20000000800 */
[-C--:B------:R-:W-:Y:S01]  /*3460*/  @!P6 ISETP.GE.AND P1, PT, R4, R108.reuse, PT ;  /* 0x0000006c0400e20c */ /* 0x080fe20003f26270 */
[----:B------:R-:W-:Y:S02]  /*3470*/  @!P6 VIADD R4, R100, 0x21 ;  /* 0x000000216404e836 */ /* 0x000fe40000000000 */
[--C-:B------:R-:W-:Y:S01]  /*3480*/  FFMA.FTZ R34, R34, UR12, -R158.reuse ;  /* 0x0000000c22227c23 */ /* 0x100fe2000801089e */
[----:B------:R-:W-:Y:S05]  /*3490*/  @!P6 FSEL R35, R35, -INF , !P1 ;  /* 0xff8000002323e808 */ /* 0x000fea0004800000 */
[----:B------:R-:W-:Y:S01]  /*34a0*/  MUFU.EX2 R198, R27 ;  /* 0x0000001b00c67308 */ /* 0x000fe20000000800 */
[-C--:B------:R-:W-:Y:S01]  /*34b0*/  @!P6 ISETP.GE.AND P1, PT, R5, R159.reuse, PT ;  /* 0x0000009f0500e20c */ /* 0x080fe20003f26270 */
[-C--:B------:R-:W-:Y:S03]  /*34c0*/  HMMA.16816.F32 R44, R112, R10.reuse, R44 ;  /* 0x0000000a702c723c */ /* 0x080fe6000000182c */
[----:B------:R-:W-:Y:S01]  /*34d0*/  @!P6 FSEL R36, R36, -INF , !P1 ;  /* 0xff8000002424e808 */ /* 0x000fe20004800000 */
[----:B------:R-:W-:Y:S01]  /*34e0*/  FFMA.FTZ R35, R35, UR12, -R158 ;  /* 0x0000000c23237c23 */ /* 0x000fe2000801089e */
[C---:B------:R-:W-:Y:S03]  /*34f0*/  @!P6 ISETP.GE.AND P1, PT, R4.reuse, R159, PT ;  /* 0x0000009f0400e20c */ /* 0x040fe60003f26270 */
[----:B------:R-:W-:Y:S01]  /*3500*/  MUFU.EX2 R176, R34 ;  /* 0x0000002200b07308 */ /* 0x000fe20000000800 */
[-C--:B------:R-:W-:Y:S01]  /*3510*/  @!P6 ISETP.GE.AND P2, PT, R4, R103.reuse, PT ;  /* 0x000000670400e20c */ /* 0x080fe20003f46270 */
[C---:B------:R-:W-:Y:S04]  /*3520*/  HMMA.16816.F32 R48, R104.reuse, R10, R48 ;  /* 0x0000000a6830723c */ /* 0x040fe80000001830 */
[----:B------:R-:W-:Y:S01]  /*3530*/  @!P6 FSEL R37, R37, -INF , !P1 ;  /* 0xff8000002525e808 */ /* 0x000fe20004800000 */
[--C-:B------:R-:W-:Y:S03]  /*3540*/  FFMA.FTZ R36, R36, UR12, -R160.reuse ;  /* 0x0000000c24247c23 */ /* 0x100fe600080108a0 */
[----:B------:R-:W-:Y:S01]  /*3550*/  MUFU.EX2 R175, R35 ;  /* 0x0000002300af7308 */ /* 0x000fe20000000800 */
[-C--:B------:R-:W-:Y:S02]  /*3560*/  @!P6 ISETP.GE.AND P1, PT, R5, R108.reuse, PT ;  /* 0x0000006c0500e20c */ /* 0x080fe40003f26270 */
[----:B------:R-:W-:Y:S01]  /*3570*/  @!P6 FSEL R41, R41, -INF , !P2 ;  /* 0xff8000002929e808 */ /* 0x000fe20005000000 */
[----:B------:R-:W-:Y:S01]  /*3580*/  FFMA.FTZ R37, R37, UR12, -R160 ;  /* 0x0000000c25257c23 */ /* 0x000fe200080108a0 */
[----:B------:R-:W-:Y:S02]  /*3590*/  @!P6 FSEL R38, R38, -INF , !P1 ;  /* 0xff8000002626e808 */ /* 0x000fe40004800000 */
[----:B------:R-:W-:Y:S03]  /*35a0*/  @!P6 ISETP.GE.AND P1, PT, R4, R108, PT ;  /* 0x0000006c0400e20c */ /* 0x000fe60003f26270 */
[----:B------:R-:W-:Y:S01]  /*35b0*/  MUFU.EX2 R190, R28 ;  /* 0x0000001c00be7308 */ /* 0x000fe20000000800 */
[--C-:B------:R-:W-:Y:S01]  /*35c0*/  FFMA.FTZ R41, R41, UR12, -R109.reuse ;  /* 0x0000000c29297c23 */ /* 0x100fe2000801086d */
[--C-:B------:R-:W-:Y:S01]  /*35d0*/  FFMA.FTZ R38, R38, UR12, -R158.reuse ;  /* 0x0000000c26267c23 */ /* 0x100fe2000801089e */
[----:B------:R-:W-:Y:S02]  /*35e0*/  @!P6 FSEL R39, R39, -INF , !P1 ;  /* 0xff8000002727e808 */ /* 0x000fe40004800000 */
[----:B------:R-:W-:Y:S05]  /*35f0*/  @!P6 ISETP.GE.AND P1, PT, R5, R103, PT ;  /* 0x000000670500e20c */ /* 0x000fea0003f26270 */
[----:B------:R-:W-:Y:S01]  /*3600*/  MUFU.EX2 R188, R29 ;  /* 0x0000001d00bc7308 */ /* 0x000fe20000000800 */
[----:B------:R-:W-:Y:S01]  /*3610*/  @!P6 FSEL R40, R40, -INF , !P1 ;  /* 0xff8000002828e808 */ /* 0x000fe20004800000 */
[----:B------:R-:W-:Y:S01]  /*3620*/  FFMA.FTZ R39, R39, UR12, -R158 ;  /* 0x0000000c27277c23 */ /* 0x000fe2000801089e */
[C---:B------:R-:W-:Y:S03]  /*3630*/  LEA R8, P1, R247.reuse, R6, 0x2 ;  /* 0x00000006f7087211 */ /* 0x040fe600078210ff */
[----:B------:R-:W-:Y:S01]  /*3640*/  FFMA.FTZ R40, R40, UR12, -R109 ;  /* 0x0000000c28287c23 */ /* 0x000fe2000801086d */
[----:B------:R-:W-:Y:S03]  /*3650*/  LEA.HI.X R9, R247, R7, RZ, 0x2, P1 ;  /* 0x00000007f7097211 */ /* 0x000fe600008f14ff */
[----:B------:R-:W-:Y:S01]  /*3660*/  MUFU.EX2 R197, R30 ;  /* 0x0000001e00c57308 */ /* 0x000fe20000000800 */
[-C--:B------:R-:W-:Y:S01]  /*3670*/  @!P6 ISETP.GE.AND P1, PT, R5, R102.reuse, PT ;  /* 0x000000660500e20c */ /* 0x080fe20003f26270 */
[----:B------:R-:W4:Y:S03]  /*3680*/  LDG.E R162, desc[UR24][R8.64] ;  /* 0x0000001808a27981 */ /* 0x000f26000c1e1900 */
[----:B------:R-:W-:Y:S02]  /*3690*/  @!P6 FSEL R42, R42, -INF , !P1 ;  /* 0xff8000002a2ae808 */ /* 0x000fe40004800000 */
[-C--:B------:R-:W-:Y:S01]  /*36a0*/  @!P6 ISETP.GE.AND P1, PT, R4, R102.reuse, PT ;  /* 0x000000660400e20c */ /* 0x080fe20003f26270 */
[----:B------:R-:W4:Y:S02]  /*36b0*/  LDG.E R161, desc[UR24][R8.64+0x20] ;  /* 0x0000201808a17981 */ /* 0x000f24000c1e1900 */
[----:B------:R-:W-:Y:S01]  /*36c0*/  MUFU.EX2 R196, R31 ;  /* 0x0000001f00c47308 */ /* 0x000fe20000000800 */
[--C-:B------:R-:W-:Y:S01]  /*36d0*/  FFMA.FTZ R42, R42, UR12, -R101.reuse ;  /* 0x0000000c2a2a7c23 */ /* 0x100fe20008010865 */
[----:B------:R-:W-:Y:S01]  /*36e0*/  @!P6 FSEL R43, R43, -INF , !P1 ;  /* 0xff8000002b2be808 */ /* 0x000fe20004800000 */
[----:B------:R-:W3:Y:S01]  /*36f0*/  LDSM.16.M88.4 R4, [R150+-0x1400] ;  /* 0xffec00009604783b */ /* 0x000ee20000000200 */
        /* <DEDUP_REMOVED lines=23> */
[----:B------:R-:W-:Y:S01]  /*3870*/  @!P6 FSEL R49, R49, -INF , !P1 ;  /* 0xff8000003131e808 */ /* 0x000fe20004800000 */
[C---:B-1----:R-:W-:Y:S01]  /*3880*/  @!P6 VIADD R9, R100.reuse, 0x30 ;  /* 0x000000306409e836 */ /* 0x042fe20000000000 */
[-C--:B------:R-:W-:Y:S01]  /*3890*/  @!P6 ISETP.GE.AND P1, PT, R13, R108.reuse, PT ;  /* 0x0000006c0d00e20c */ /* 0x080fe20003f26270 */
[----:B------:R-:W-:Y:S01]  /*38a0*/  @!P6 VIADD R8, R100, 0x31 ;  /* 0x000000316408e836 */ /* 0x000fe20000000000 */
[-C--:B---3--:R-:W-:Y:S04]  /*38b0*/  HMMA.16816.F32 R52, R104, R4.reuse, R52 ;  /* 0x000000046834723c */ /* 0x088fe80000001834 */
[----:B------:R-:W-:Y:S01]  /*38c0*/  MUFU.EX2 R221, R48 ;  /* 0x0000003000dd7308 */ /* 0x000fe20000000800 */
[----:B------:R-:W-:Y:S01]  /*38d0*/  @!P6 FSEL R50, R50, -INF , !P1 ;  /* 0xff8000003232e808 */ /* 0x000fe20004800000 */
[----:B------:R-:W-:Y:S01]  /*38e0*/  FFMA.FTZ R49, R49, UR12, -R160 ;  /* 0x0000000c31317c23 */ /* 0x000fe200080108a0 */
[-C--:B------:R-:W-:Y:S02]  /*38f0*/  @!P6 ISETP.GE.AND P1, PT, R12, R108.reuse, PT ;  /* 0x0000006c0c00e20c */ /* 0x080fe40003f26270 */
        /* <DEDUP_REMOVED lines=12> */
[----:B------:R-:W-:Y:S01]  /*39c0*/  FFMA.FTZ R51, R51, UR12, -R158 ;  /* 0x0000000c33337c23 */ /* 0x000fe2000801089e */
[----:B------:R-:W-:Y:S01]  /*39d0*/  @!P6 ISETP.GE.AND P3, PT, R4, R103, PT ;  /* 0x000000670400e20c */ /* 0x000fe20003f66270 */
[----:B------:R-:W-:Y:S04]  /*39e0*/  HMMA.16816.F32 R64, R104, R6, R64 ;  /* 0x000000066840723c */ /* 0x000fe80000001840 */
[----:B------:R-:W-:Y:S01]  /*39f0*/  MUFU.EX2 R167, R50 ;  /* 0x0000003200a77308 */ /* 0x000fe20000000800 */
[----:B------:R-:W-:Y:S01]  /*3a00*/  @!P6 FSEL R53, R53, -INF , !P1 ;  /* 0xff8000003535e808 */ /* 0x000fe20004800000 */
[--C-:B------:R-:W-:Y:S01]  /*3a10*/  FFMA.FTZ R52, R52, UR12, -R160.reuse ;  /* 0x0000000c34347c23 */ /* 0x100fe200080108a0 */
[-C--:B------:R-:W-:Y:S02]  /*3a20*/  @!P6 ISETP.GE.AND P1, PT, R9, R108.reuse, PT ;  /* 0x0000006c0900e20c */ /* 0x080fe40003f26270 */
[----:B------:R-:W-:Y:S05]  /*3a30*/  @!P6 ISETP.GE.AND P5, PT, R4, R159, PT ;  /* 0x0000009f0400e20c */ /* 0x000fea0003fa6270 */
[----:B------:R-:W-:Y:S01]  /*3a40*/  MUFU.EX2 R166, R51 ;  /* 0x0000003300a67308 */ /* 0x000fe20000000800 */
[----:B------:R-:W-:Y:S01]  /*3a50*/  @!P6 FSEL R54, R54, -INF , !P1 ;  /* 0xff8000003636e808 */ /* 0x000fe20004800000 */
[----:B------:R-:W-:Y:S01]  /*3a60*/  FFMA.FTZ R53, R53, UR12, -R160 ;  /* 0x0000000c35357c23 */ /* 0x000fe200080108a0 */
[-C--:B------:R-:W-:Y:S02]  /*3a70*/  @!P6 ISETP.GE.AND P1, PT, R8, R108.reuse, PT ;  /* 0x0000006c0800e20c */ /* 0x080fe40003f26270 */
[----:B------:R-:W-:Y:S01]  /*3a80*/  @!P6 FSEL R60, R60, -INF , !P3 ;  /* 0xff8000003c3ce808 */ /* 0x000fe20005800000 */
[--C-:B------:R-:W-:Y:S01]  /*3a90*/  FFMA.FTZ R54, R54, UR12, -R158.reuse ;  /* 0x0000000c36367c23 */ /* 0x100fe2000801089e */
[----:B------:R-:W-:Y:S03]  /*3aa0*/  @!P6 FSEL R55, R55, -INF , !P1 ;  /* 0xff8000003737e808 */ /* 0x000fe60004800000 */
[----:B------:R-:W-:Y:S01]  /*3ab0*/  MUFU.EX2 R179, R41 ;  /* 0x0000002900b37308 */ /* 0x000fe20000000800 */
[-C--:B------:R-:W-:Y:S01]  /*3ac0*/  @!P6 ISETP.GE.AND P1, PT, R9, R103.reuse, PT ;  /* 0x000000670900e20c */ /* 0x080fe20003f26270 */
[--C-:B------:R-:W-:Y:S01]  /*3ad0*/  FFMA.FTZ R60, R60, UR12, -R109.reuse ;  /* 0x0000000c3c3c7c23 */ /* 0x100fe2000801086d */
[----:B------:R-:W-:Y:S01]  /*3ae0*/  @!P6 ISETP.GE.AND P3, PT, R4, R108, PT ;  /* 0x0000006c0400e20c */ /* 0x000fe20003f66270 */
[----:B------:R-:W-:Y:S01]  /*3af0*/  FFMA.FTZ R55, R55, UR12, -R158 ;  /* 0x0000000c37377c23 */ /* 0x000fe2000801089e */
[----:B------:R-:W-:Y:S02]  /*3b00*/  @!P6 FSEL R56, R56, -INF , !P1 ;  /* 0xff8000003838e808 */ /* 0x000fe40004800000 */
[-C--:B------:R-:W-:Y:S03]  /*3b10*/  @!P6 ISETP.GE.AND P1, PT, R8, R102.reuse, PT ;  /* 0x000000660800e20c */ /* 0x080fe60003f26270 */
[----:B------:R-:W-:Y:S01]  /*3b20*/  MUFU.EX2 R191, R42 ;  /* 0x0000002a00bf7308 */ /* 0x000fe20000000800 */
[----:B------:R-:W-:Y:S01]  /*3b30*/  @!P6 FSEL R57, R57, -INF , !P2 ;  /* 0xff8000003939e808 */ /* 0x000fe20005000000 */
[--C-:B------:R-:W-:Y:S01]  /*3b40*/  FFMA.FTZ R56, R56, UR12, -R109.reuse ;  /* 0x0000000c38387c23 */ /* 0x100fe2000801086d */
[----:B------:R-:W-:Y:S02]  /*3b50*/  @!P6 FSEL R59, R59, -INF , !P1 ;  /* 0xff8000003b3be808 */ /* 0x000fe40004800000 */
[----:B------:R-:W-:Y:S01]  /*3b60*/  @!P6 ISETP.GE.AND P1, PT, R4, R102, PT ;  /* 0x000000660400e20c */ /* 0x000fe20003f26270 */
[----:B------:R-:W-:Y:S01]  /*3b70*/  FFMA.FTZ R57, R57, UR12, -R109 ;  /* 0x0000000c39397c23 */ /* 0x000fe2000801086d */
[----:B------:R-:W-:Y:S03]  /*3b80*/  F2FP.F16.F32.PACK_AB R4, R241, R242 ;  /* 0x000000f2f104723e */ /* 0x000fe600000000ff */
[----:B------:R-:W-:Y:S01]  /*3b90*/  MUFU.EX2 R189, R43 ;  /* 0x0000002b00bd7308 */ /* 0x000fe20000000800 */
[----:B------:R-:W-:Y:S01]  /*3ba0*/  @!P6 ISETP.GE.AND P2, PT, R100, R103, PT ;  /* 0x000000676400e20c */ /* 0x000fe20003f46270 */
[----:B------:R-:W-:Y:S01]  /*3bb0*/  FFMA.FTZ R59, R59, UR12, -R101 ;  /* 0x0000000c3b3b7c23 */ /* 0x000fe20008010865 */
[----:B------:R-:W-:Y:S01]  /*3bc0*/  F2FP.F16.F32.PACK_AB R7, R194, R195 ;  /* 0x000000c3c207723e */ /* 0x000fe200000000ff */
[----:B------:R1:W-:Y:S01]  /*3bd0*/  STS [R202], R4 ;  /* 0x00000004ca007388 */ /* 0x0003e20000000800 */
[----:B------:R-:W-:Y:S02]  /*3be0*/  @!P6 FSEL R61, R61, -INF , !P2 ;  /* 0xff8000003d3de808 */ /* 0x000fe40005000000 */
[----:B------:R-:W-:Y:S01]  /*3bf0*/  @!P6 ISETP.GE.AND P2, PT, R100, R108, PT ;  /* 0x0000006c6400e20c */ /* 0x000fe20003f46270 */
[----:B------:R3:W-:Y:S01]  /*3c00*/  STS [R202+0x400], R7 ;  /* 0x00040007ca007388 */ /* 0x0007e20000000800 */
[----:B------:R-:W-:Y:S01]  /*3c10*/  SEL R108, R165, 0xfffffff0, !P0 ;  /* 0xfffffff0a56c7807 */ /* 0x000fe20004000000 */
[----:B------:R-:W-:Y:S01]  /*3c20*/  MUFU.EX2 R178, R44 ;  /* 0x0000002c00b27308 */ /* 0x000fe20000000800 */
[----:B------:R-:W-:Y:S01]  /*3c30*/  F2FP.F16.F32.PACK_AB R6, R234, R236 ;  /* 0x000000ecea06723e */ /* 0x000fe200000000ff */
[----:B------:R-:W-:Y:S01]  /*3c40*/  FFMA.FTZ R109, R61, UR12, -R109 ;  /* 0x0000000c3d6d7c23 */ /* 0x000fe2000801086d */
[----:B--2---:R-:W-:Y:S01]  /*3c50*/  F2FP.F16.F32.PACK_AB R5, R186, R187 ;  /* 0x000000bbba05723e */ /* 0x004fe200000000ff */
[C---:B------:R-:W-:Y:S01]  /*3c60*/  IMAD.IADD R114, R108.reuse, 0x1, R202 ;  /* 0x000000016c727824 */ /* 0x040fe200078e02ca */
[----:B------:R-:W-:Y:S01]  /*3c70*/  @!P6 ISETP.GE.AND P4, PT, R9, R102, PT ;  /* 0x000000660900e20c */ /* 0x000fe20003f86270 */
[----:B------:R-:W-:Y:S01]  /*3c80*/  IMAD.IADD R113, R108, 0x1, R201 ;  /* 0x000000016c717824 */ /* 0x000fe200078e02c9 */
[----:B------:R-:W-:Y:S01]  /*3c90*/  @!P6 FSEL R64, R64, -INF , !P5 ;  /* 0xff8000004040e808 */ /* 0x000fe20006800000 */
[----:B------:R-:W-:Y:S01]  /*3ca0*/  IMAD.IADD R112, R108, 0x1, R200 ;  /* 0x000000016c707824 */ /* 0x000fe200078e02c8 */
[----:B------:R2:W-:Y:S01]  /*3cb0*/  STS [R114], R6 ;  /* 0x0000000672007388 */ /* 0x0005e20000000800 */
[----:B------:R-:W-:Y:S01]  /*3cc0*/  @!P6 FSEL R58, R58, -INF , !P4 ;  /* 0xff8000003a3ae808 */ /* 0x000fe20006000000 */
[----:B------:R-:W2:Y:S01]  /*3cd0*/  MUFU.EX2 R177, R45 ;  /* 0x0000002d00b17308 */ /* 0x000ea20000000800 */
[----:B------:R-:W-:Y:S01]  /*3ce0*/  @!P6 ISETP.GE.AND P4, PT, R100, R159, PT ;  /* 0x0000009f6400e20c */ /* 0x000fe20003f86270 */
[----:B------:R2:W-:Y:S01]  /*3cf0*/  STS [R114+0x400], R5 ;  /* 0x0004000572007388 */ /* 0x0005e20000000800 */
[--C-:B------:R-:W-:Y:S01]  /*3d00*/  FFMA.FTZ R64, R64, UR12, -R160.reuse ;  /* 0x0000000c40407c23 */ /* 0x100fe200080108a0 */
[----:B------:R-:W-:Y:S01]  /*3d10*/  @!P6 FSEL R66, R66, -INF , !P3 ;  /* 0xff8000004242e808 */ /* 0x000fe20005800000 */
[--C-:B------:R-:W-:Y:S01]  /*3d20*/  FFMA.FTZ R58, R58, UR12, -R101.reuse ;  /* 0x0000000c3a3a7c23 */ /* 0x100fe20008010865 */
[----:B------:R-:W-:Y:S02]  /*3d30*/  @!P6 FSEL R65, R65, -INF , !P4 ;  /* 0xff8000004141e808 */ /* 0x000fe40006000000 */
[----:B-1----:R-:W-:Y:S02]  /*3d40*/  F2FP.F16.F32.PACK_AB R4, R206, R207 ;  /* 0x000000cfce04723e */ /* 0x002fe400000000ff */
[----:B------:R-:W-:Y:S01]  /*3d50*/  MUFU.EX2 R185, R46 ;  /* 0x0000002e00b97308 */ /* 0x000fe20000000800 */
[----:B------:R-:W-:Y:S01]  /*3d60*/  @!P6 FSEL R67, R67, -INF , !P2 ;  /* 0xff8000004343e808 */ /* 0x000fe20005000000 */
[----:B------:R-:W-:Y:S01]  /*3d70*/  FFMA.FTZ R160, R65, UR12, -R160 ;  /* 0x0000000c41a07c23 */ /* 0x000fe200080108a0 */
[----:B---3--:R-:W-:Y:S01]  /*3d80*/  F2FP.F16.F32.PACK_AB R7, R211, R212 ;  /* 0x000000d4d307723e */ /* 0x008fe200000000ff */
[----:B------:R1:W-:Y:S01]  /*3d90*/  STS [R202+0x2000], R4 ;  /* 0x00200004ca007388 */ /* 0x0003e20000000800 */
[--C-:B------:R-:W-:Y:S01]  /*3da0*/  FFMA.FTZ R66, R66, UR12, -R158.reuse ;  /* 0x0000000c42427c23 */ /* 0x100fe2000801089e */
[----:B------:R-:W-:Y:S01]  /*3db0*/  FFMA.FTZ R158, R67, UR12, -R158 ;  /* 0x0000000c439e7c23 */ /* 0x000fe2000801089e */
[----:B------:R-:W-:Y:S01]  /*3dc0*/  @!P6 FSEL R62, R62, -INF , !P1 ;  /* 0xff8000003e3ee808 */ /* 0x000fe20004800000 */
[----:B------:R3:W-:Y:S02]  /*3dd0*/  STS [R202+0x2400], R7 ;  /* 0x00240007ca007388 */ /* 0x0007e40000000800 */
[----:B------:R-:W-:Y:S01]  /*3de0*/  MUFU.EX2 R184, R47 ;  /* 0x0000002f00b87308 */ /* 0x000fe20000000800 */
[----:B--2---:R-:W-:Y:S02]  /*3df0*/  F2FP.F16.F32.PACK_AB R8, R177, R178 ;  /* 0x000000b2b108723e */ /* 0x004fe400000000ff */
[----:B------:R-:W-:Y:S01]  /*3e00*/  @!P6 ISETP.GE.AND P1, PT, R100, R102, PT ;  /* 0x000000666400e20c */ /* 0x000fe20003f26270 */
[--C-:B------:R-:W-:Y:S01]  /*3e10*/  FFMA.FTZ R62, R62, UR12, -R101.reuse ;  /* 0x0000000c3e3e7c23 */ /* 0x100fe20008010865 */
[----:B------:R-:W-:Y:S02]  /*3e20*/  F2FP.F16.F32.PACK_AB R6, R204, R205 ;  /* 0x000000cdcc06723e */ /* 0x000fe400000000ff */
[----:B------:R-:W-:Y:S03]  /*3e30*/  @!P6 FSEL R63, R63, -INF , !P1 ;  /* 0xff8000003f3fe808 */ /* 0x000fe60004800000 */
[----:B------:R-:W-:Y:S01]  /*3e40*/  MUFU.EX2 R219, R52 ;  /* 0x0000003400db7308 */ /* 0x000fe20000000800 */
[----:B------:R-:W-:Y:S01]  /*3e50*/  F2FP.F16.F32.PACK_AB R5, R208, R209 ;  /* 0x000000d1d005723e */ /* 0x000fe200000000ff */
[----:B------:R2:W-:Y:S01]  /*3e60*/  STS [R114+0x2000], R6 ;  /* 0x0020000672007388 */ /* 0x0005e20000000800 */
[----:B------:R-:W-:Y:S01]  /*3e70*/  ISETP.GT.AND P3, PT, R213, R250, PT ;  /* 0x000000fad500720c */ /* 0x000fe20003f64270 */
[----:B------:R-:W-:Y:S02]  /*3e80*/  FFMA.FTZ R101, R63, UR12, -R101 ;  /* 0x0000000c3f657c23 */ /* 0x000fe40008010865 */
[----:B------:R2:W-:Y:S04]  /*3e90*/  STS [R114+0x2400], R5 ;  /* 0x0024000572007388 */ /* 0x0005e80000000800 */
[----:B------:R-:W4:Y:S01]  /*3ea0*/  MUFU.EX2 R218, R53 ;  /* 0x0000003500da7308 */ /* 0x000f220000000800 */
[----:B-1----:R-:W-:Y:S02]  /*3eb0*/  F2FP.F16.F32.PACK_AB R4, R233, R235 ;  /* 0x000000ebe904723e */ /* 0x002fe400000000ff */
[----:B---3--:R-:W-:Y:S03]  /*3ec0*/  F2FP.F16.F32.PACK_AB R7, R179, R180 ;  /* 0x000000b4b307723e */ /* 0x008fe600000000ff */
[----:B------:R1:W-:Y:S04]  /*3ed0*/  STS [R201], R4 ;  /* 0x00000004c9007388 */ /* 0x0003e80000000800 */
[----:B------:R-:W-:Y:S10]  /*3ee0*/  MUFU.EX2 R164, R54 ;  /* 0x0000003600a47308 */ /* 0x000ff40000000800 */
[----:B------:R-:W3:Y:S01]  /*3ef0*/  MUFU.EX2 R163, R55 ;  /* 0x0000003700a37308 */ /* 0x000ee20000000800 */
[----:B--2---:R-:W-:Y:S02]  /*3f00*/  F2FP.F16.F32.PACK_AB R6, R192, R193 ;  /* 0x000000c1c006723e */ /* 0x004fe400000000ff */
[----:B------:R-:W-:Y:S07]  /*3f10*/  F2FP.F16.F32.PACK_AB R5, R231, R232 ;  /* 0x000000e8e705723e */ /* 0x000fee00000000ff */
[----:B------:R-:W-:Y:S01]  /*3f20*/  MUFU.EX2 R217, R64 ;  /* 0x0000004000d97308 */ /* 0x000fe20000000800 */
[----:B-1----:R-:W-:Y:S09]  /*3f30*/  F2FP.F16.F32.PACK_AB R4, R182, R183 ;  /* 0x000000b7b604723e */ /* 0x002ff200000000ff */
[----:B------:R-:W1:Y:S01]  /*3f40*/  MUFU.EX2 R216, R160 ;  /* 0x000000a000d87308 */ /* 0x000e620000000800 */
[----:B------:R2:W-:Y:S04]  /*3f50*/  STS [R201+0x400], R4 ;  /* 0x00040004c9007388 */ /* 0x0005e80000000800 */
[----:B------:R3:W-:Y:S05]  /*3f60*/  STS [R113], R5 ;  /* 0x0000000571007388 */ /* 0x0007ea0000000800 */
[----:B------:R1:W-:Y:S10]  /*3f70*/  MUFU.EX2 R159, R109 ;  /* 0x0000006d009f7308 */ /* 0x0003f40000000800 */
[----:B------:R-:W-:Y:S10]  /*3f80*/  MUFU.EX2 R115, R66 ;  /* 0x0000004200737308 */ /* 0x000ff40000000800 */
[----:B------:R-:W-:Y:S01]  /*3f90*/  MUFU.EX2 R158, R158 ;  /* 0x0000009e009e7308 */ /* 0x000fe20000000800 */
[----:B-1----:R-:W-:Y:S01]  /*3fa0*/  IMAD.IADD R109, R108, 0x1, R199 ;  /* 0x000000016c6d7824 */ /* 0x002fe200078e02c7 */
[----:B--2---:R-:W-:Y:S02]  /*3fb0*/  F2FP.F16.F32.PACK_AB R4, R175, R176 ;  /* 0x000000b0af04723e */ /* 0x004fe400000000ff */
[----:B---3--:R-:W-:Y:S03]  /*3fc0*/  F2FP.F16.F32.PACK_AB R5, R198, R203 ;  /* 0x000000cbc605723e */ /* 0x008fe600000000ff */
[----:B------:R1:W-:Y:S03]  /*3fd0*/  STS [R113+0x400], R4 ;  /* 0x0004000471007388 */ /* 0x0003e60000000800 */
[----:B------:R-:W-:Y:S01]  /*3fe0*/  MUFU.EX2 R169, R56 ;  /* 0x0000003800a97308 */ /* 0x000fe20000000800 */
[----:B------:R2:W-:Y:S04]  /*3ff0*/  STS [R201+0x2000], R6 ;  /* 0x00200006c9007388 */ /* 0x0005e80000000800 */
[----:B------:R3:W-:Y:S05]  /*4000*/  STS [R201+0x2400], R5 ;  /* 0x00240005c9007388 */ /* 0x0007ea0000000800 */
[----:B------:R-:W4:Y:S10]  /*4010*/  MUFU.EX2 R168, R57 ;  /* 0x0000003900a87308 */ /* 0x000f340000000800 */
[----:B------:R-:W-:Y:S01]  /*4020*/  MUFU.EX2 R174, R58 ;  /* 0x0000003a00ae7308 */ /* 0x000fe20000000800 */
[----:B-1----:R-:W-:Y:S09]  /*4030*/  F2FP.F16.F32.PACK_AB R4, R188, R190 ;  /* 0x000000bebc04723e */ /* 0x002ff200000000ff */
[----:B------:R-:W1:Y:S01]  /*4040*/  MUFU.EX2 R171, R59 ;  /* 0x0000003b00ab7308 */ /* 0x000e620000000800 */
[----:B--2---:R-:W-:Y:S01]  /*4050*/  F2FP.F16.F32.PACK_AB R6, R196, R197 ;  /* 0x000000c5c406723e */ /* 0x004fe200000000ff */
[----:B------:R2:W-:Y:S01]  /*4060*/  STS [R113+0x2000], R4 ;  /* 0x0020000471007388 */ /* 0x0005e20000000800 */
[----:B---3--:R-:W-:Y:S03]  /*4070*/  F2FP.F16.F32.PACK_AB R5, R229, R230 ;  /* 0x000000e6e505723e */ /* 0x008fe600000000ff */
[----:B------:R3:W-:Y:S04]  /*4080*/  STS [R113+0x2400], R6 ;  /* 0x0024000671007388 */ /* 0x0007e80000000800 */
[----:B------:R-:W1:Y:S01]  /*4090*/  MUFU.EX2 R165, R60 ;  /* 0x0000003c00a57308 */ /* 0x000e620000000800 */
[----:B------:R4:W-:Y:S09]  /*40a0*/  STS [R200], R5 ;  /* 0x00000005c8007388 */ /* 0x0009f20000000800 */
[----:B------:R-:W-:Y:S10]  /*40b0*/  MUFU.EX2 R170, R62 ;  /* 0x0000003e00aa7308 */ /* 0x000ff40000000800 */
[----:B------:R-:W1:Y:S01]  /*40c0*/  MUFU.EX2 R160, R101 ;  /* 0x0000006500a07308 */ /* 0x000e620000000800 */
[----:B--2---:R-:W-:Y:S02]  /*40d0*/  F2FP.F16.F32.PACK_AB R4, R172, R173 ;  /* 0x000000adac04723e */ /* 0x004fe400000000ff */
[----:B---3--:R-:W-:Y:S03]  /*40e0*/  F2FP.F16.F32.PACK_AB R6, R220, R221 ;  /* 0x000000dddc06723e */ /* 0x008fe600000000ff */
[----:B------:R2:W-:Y:S01]  /*40f0*/  STS [R200+0x400], R4 ;  /* 0x00040004c8007388 */ /* 0x0005e20000000800 */
[----:B----4-:R-:W-:Y:S03]  /*4100*/  F2FP.F16.F32.PACK_AB R5, R166, R167 ;  /* 0x000000a7a605723e */ /* 0x010fe600000000ff */
[----:B------:R3:W-:Y:S04]  /*4110*/  STS [R112], R6 ;  /* 0x0000000670007388 */ /* 0x0007e80000000800 */
[----:B------:R4:W-:Y:S04]  /*4120*/  STS [R112+0x400], R5 ;  /* 0x0004000570007388 */ /* 0x0009e80000000800 */
[----:B------:R1:W-:Y:S01]  /*4130*/  STS [R200+0x2000], R7 ;  /* 0x00200007c8007388 */ /* 0x0003e20000000800 */
[----:B--2---:R-:W-:Y:S02]  /*4140*/  F2FP.F16.F32.PACK_AB R4, R189, R191 ;  /* 0x000000bfbd04723e */ /* 0x004fe400000000ff */
[----:B---3--:R-:W-:Y:S03]  /*4150*/  F2FP.F16.F32.PACK_AB R6, R218, R219 ;  /* 0x000000dbda06723e */ /* 0x008fe600000000ff */
[----:B------:R2:W-:Y:S01]  /*4160*/  STS [R200+0x2400], R4 ;  /* 0x00240004c8007388 */ /* 0x0005e20000000800 */
[----:B----4-:R-:W-:Y:S03]  /*4170*/  F2FP.F16.F32.PACK_AB R5, R163, R164 ;  /* 0x000000a4a305723e */ /* 0x010fe600000000ff */
[----:B------:R3:W-:Y:S01]  /*4180*/  STS [R112+0x2000], R8 ;  /* 0x0020000870007388 */ /* 0x0007e20000000800 */
[----:B-1----:R-:W-:Y:S05]  /*4190*/  F2FP.F16.F32.PACK_AB R7, R184, R185 ;  /* 0x000000b9b807723e */ /* 0x002fea00000000ff */
[----:B------:R1:W-:Y:S04]  /*41a0*/  STS [R112+0x2400], R7 ;  /* 0x0024000770007388 */ /* 0x0003e80000000800 */
[----:B------:R4:W-:Y:S04]  /*41b0*/  STS [R199], R6 ;  /* 0x00000006c7007388 */ /* 0x0009e80000000800 */
[----:B------:R4:W-:Y:S01]  /*41c0*/  STS [R199+0x400], R5 ;  /* 0x00040005c7007388 */ /* 0x0009e20000000800 */
[----:B--2---:R-:W-:Y:S02]  /*41d0*/  F2FP.F16.F32.PACK_AB R4, R216, R217 ;  /* 0x000000d9d804723e */ /* 0x004fe400000000ff */
[----:B---3--:R-:W-:Y:S03]  /*41e0*/  F2FP.F16.F32.PACK_AB R8, R168, R169 ;  /* 0x000000a9a808723e */ /* 0x008fe600000000ff */
[----:B------:R2:W-:Y:S01]  /*41f0*/  STS [R109], R4 ;  /* 0x000000046d007388 */ /* 0x0005e20000000800 */
[----:B-1----:R-:W-:Y:S02]  /*4200*/  F2FP.F16.F32.PACK_AB R7, R171, R174 ;  /* 0x000000aeab07723e */ /* 0x002fe400000000ff */
[----:B----4-:R-:W-:Y:S02]  /*4210*/  F2FP.F16.F32.PACK_AB R6, R158, R115 ;  /* 0x000000739e06723e */ /* 0x010fe400000000ff */
[----:B------:R-:W-:Y:S03]  /*4220*/  F2FP.F16.F32.PACK_AB R5, R159, R165 ;  /* 0x000000a59f05723e */ /* 0x000fe600000000ff */
[----:B------:R-:W-:Y:S04]  /*4230*/  STS [R109+0x400], R6 ;  /* 0x000400066d007388 */ /* 0x000fe80000000800 */
[----:B------:R-:W-:Y:S04]  /*4240*/  STS [R199+0x2000], R8 ;  /* 0x00200008c7007388 */ /* 0x000fe80000000800 */
[----:B------:R-:W-:Y:S01]  /*4250*/  STS [R199+0x2400], R7 ;  /* 0x00240007c7007388 */ /* 0x000fe20000000800 */
[----:B--2---:R-:W-:Y:S03]  /*4260*/  F2FP.F16.F32.PACK_AB R4, R160, R170 ;  /* 0x000000aaa004723e */ /* 0x004fe600000000ff */
        /* <DEDUP_REMOVED lines=25> */
[----:B------:R-:W-:Y:S01]  /*4400*/  FADD.FTZ R4, -R162, R4 ;  /* 0x00000004a2047221 */ /* 0x000fe20000010100 */
[----:B------:R-:W-:Y:S03]  /*4410*/  FADD.FTZ R7, -R161, R7 ;  /* 0x00000007a1077221 */ /* 0x000fe60000010100 */
[----:B------:R-:W-:Y:S01]  /*4420*/  FMUL.FTZ R4, R242, R4 ;  /* 0x00000004f2047220 */ /* 0x000fe20000410000 */
[C---:B------:R-:W-:Y:S08]  /*4430*/  HMMA.16816.F32 R16, R100.reuse, R134, R16 ;  /* 0x000000866410723c */ /* 0x040ff00000001810 */
[-C--:B------:R-:W-:Y:S08]  /*4440*/  HMMA.16816.F32 R20, R100, R136.reuse, R20 ;  /* 0x000000886414723c */ /* 0x080ff00000001814 */
[C---:B------:R-:W-:Y:S04]  /*4450*/  HMMA.16816.F32 R24, R104.reuse, R136, R24 ;  /* 0x000000886818723c */ /* 0x040fe80000001818 */
[C---:B------:R-:W-:Y:S04]  /*4460*/  FADD.FTZ R17, -R162.reuse, R17 ;  /* 0x00000011a2117221 */ /* 0x040fe80000010100 */
[-C--:B------:R-:W-:Y:S03]  /*4470*/  HMMA.16816.F32 R28, R104, R138.reuse, R28 ;  /* 0x0000008a681c723c */ /* 0x080fe6000000181c */
[C---:B------:R-:W-:Y:S01]  /*4480*/  FADD.FTZ R20, -R162.reuse, R20 ;  /* 0x00000014a2147221 */ /* 0x040fe20000010100 */
[----:B------:R-:W-:Y:S01]  /*4490*/  FADD.FTZ R21, -R162, R21 ;  /* 0x00000015a2157221 */ /* 0x000fe20000010100 */
[----:B------:R-:W-:Y:S03]  /*44a0*/  FMUL.FTZ R17, R234, R17 ;  /* 0x00000011ea117220 */ /* 0x000fe60000410000 */
[C---:B------:R-:W-:Y:S08]  /*44b0*/  HMMA.16816.F32 R32, R100.reuse, R138, R32 ;  /* 0x0000008a6420723c */ /* 0x040ff00000001820 */
[-C--:B------:R-:W-:Y:S08]  /*44c0*/  HMMA.16816.F32 R36, R100, R140.reuse, R36 ;  /* 0x0000008c6424723c */ /* 0x080ff00000001824 */
[C---:B------:R-:W-:Y:S04]  /*44d0*/  HMMA.16816.F32 R40, R104.reuse, R140, R40 ;  /* 0x0000008c6828723c */ /* 0x040fe80000001828 */
[C---:B------:R-:W-:Y:S04]  /*44e0*/  FADD.FTZ R32, -R162.reuse, R32 ;  /* 0x00000020a2207221 */ /* 0x040fe80000010100 */
[-C--:B------:R-:W-:Y:S03]  /*44f0*/  HMMA.16816.F32 R44, R104, R142.reuse, R44 ;  /* 0x0000008e682c723c */ /* 0x080fe6000000182c */
[----:B------:R-:W-:Y:S01]  /*4500*/  FADD.FTZ R36, -R162, R36 ;  /* 0x00000024a2247221 */ /* 0x000fe20000010100 */
[----:B------:R-:W-:Y:S04]  /*4510*/  FMUL.FTZ R32, R232, R32 ;  /* 0x00000020e8207220 */ /* 0x000fe80000410000 */
[C---:B------:R-:W-:Y:S08]  /*4520*/  HMMA.16816.F32 R48, R100.reuse, R142, R48 ;  /* 0x0000008e6430723c */ /* 0x040ff00000001830 */
[-C--:B------:R-:W-:Y:S08]  /*4530*/  HMMA.16816.F32 R52, R100, R144.reuse, R52 ;  /* 0x000000906434723c */ /* 0x080ff00000001834 */
[C---:B------:R-:W-:Y:S08]  /*4540*/  HMMA.16816.F32 R56, R104.reuse, R144, R56 ;  /* 0x000000906838723c */ /* 0x040ff00000001838 */
[-C--:B------:R-:W-:Y:S03]  /*4550*/  HMMA.16816.F32 R60, R104, R146.reuse, R60 ;  /* 0x00000092683c723c */ /* 0x080fe6000000183c */
[C---:B------:R-:W-:Y:S01]  /*4560*/  FADD.FTZ R104, -R162.reuse, R5 ;  /* 0x00000005a2687221 */ /* 0x040fe20000010100 */
[----:B------:R-:W-:Y:S03]  /*4570*/  FADD.FTZ R5, -R162, R16 ;  /* 0x00000010a2057221 */ /* 0x000fe60000010100 */
[----:B------:R-:W-:Y:S01]  /*4580*/  FMUL.FTZ R16, R241, R104 ;  /* 0x00000068f1107220 */ /* 0x000fe20000410000 */
[----:B------:R-:W-:Y:S04]  /*4590*/  HMMA.16816.F32 R64, R100, R146, R64 ;  /* 0x000000926440723c */ /* 0x000fe80000001840 */
[----:B------:R-:W-:Y:S01]  /*45a0*/  F2FP.F16.F32.PACK_AB R16, R16, R4 ;  /* 0x000000041010723e */ /* 0x000fe200000000ff */
[----:B------:R-:W-:Y:S01]  /*45b0*/  FMUL.FTZ R4, R235, R20 ;  /* 0x00000014eb047220 */ /* 0x000fe20000410000 */
[----:B------:R-:W-:Y:S01]  /*45c0*/  FMUL.FTZ R100, R233, R21 ;  /* 0x00000015e9647220 */ /* 0x000fe20000410000 */
[----:B------:R-:W-:Y:S01]  /*45d0*/  FMUL.FTZ R5, R236, R5 ;  /* 0x00000005ec057220 */ /* 0x000fe20000410000 */
[----:B------:R-:W-:Y:S01]  /*45e0*/  FADD.FTZ R21, -R162, R33 ;  /* 0x00000021a2157221 */ /* 0x000fe20000010100 */
[----:B------:R-:W-:Y:S01]  /*45f0*/  FMUL.FTZ R101, R230, R36 ;  /* 0x00000024e6657220 */ /* 0x000fe20000410000 */
[----:B------:R-:W-:Y:S01]  /*4600*/  FADD.FTZ R20, -R162, R52 ;  /* 0x00000034a2147221 */ /* 0x000fe20000010100 */
[----:B------:R-:W-:Y:S01]  /*4610*/  F2FP.F16.F32.PACK_AB R100, R100, R4 ;  /* 0x000000046464723e */ /* 0x000fe200000000ff */
[C---:B------:R-:W-:Y:S01]  /*4620*/  FADD.FTZ R4, -R162.reuse, R37 ;  /* 0x00000025a2047221 */ /* 0x040fe20000010100 */
[----:B------:R-:W-:Y:S01]  /*4630*/  F2FP.F16.F32.PACK_AB R17, R17, R5 ;  /* 0x000000051111723e */ /* 0x000fe200000000ff */
[C---:B------:R-:W-:Y:S01]  /*4640*/  FADD.FTZ R5, -R162.reuse, R48 ;  /* 0x00000030a2057221 */ /* 0x040fe20000010100 */
[C---:B------:R-:W-:Y:S01]  /*4650*/  FADD.FTZ R37, -R162.reuse, R49 ;  /* 0x00000031a2257221 */ /* 0x040fe20000010100 */
[----:B------:R-:W-:Y:S01]  /*4660*/  FMUL.FTZ R48, R229, R4 ;  /* 0x00000004e5307220 */ /* 0x000fe20000410000 */
[C---:B------:R-:W-:Y:S01]  /*4670*/  FADD.FTZ R36, -R162.reuse, R53 ;  /* 0x00000035a2247221 */ /* 0x040fe20000010100 */
[----:B------:R-:W-:Y:S01]  /*4680*/  FMUL.FTZ R21, R231, R21 ;  /* 0x00000015e7157220 */ /* 0x000fe20000410000 */
[C---:B------:R-:W-:Y:S01]  /*4690*/  FADD.FTZ R4, -R162.reuse, R64 ;  /* 0x00000040a2047221 */ /* 0x040fe20000010100 */
[----:B------:R-:W-:Y:S01]  /*46a0*/  FADD.FTZ R33, -R162, R65 ;  /* 0x00000041a2217221 */ /* 0x000fe20000010100 */
[----:B------:R-:W-:Y:S01]  /*46b0*/  F2FP.F16.F32.PACK_AB R48, R48, R101 ;  /* 0x000000653030723e */ /* 0x000fe200000000ff */
[----:B------:R-:W-:Y:S01]  /*46c0*/  FMUL.FTZ R5, R221, R5 ;  /* 0x00000005dd057220 */ /* 0x000fe20000410000 */
[----:B------:R-:W-:Y:S01]  /*46d0*/  F2FP.F16.F32.PACK_AB R49, R21, R32 ;  /* 0x000000201531723e */ /* 0x000fe200000000ff */
[----:B------:R-:W-:Y:S01]  /*46e0*/  FMUL.FTZ R37, R220, R37 ;  /* 0x00000025dc257220 */ /* 0x000fe20000410000 */
[----:B------:R-:W-:Y:S01]  /*46f0*/  FMUL.FTZ R20, R219, R20 ;  /* 0x00000014db147220 */ /* 0x000fe20000410000 */
[----:B------:R-:W-:Y:S01]  /*4700*/  FMUL.FTZ R36, R218, R36 ;  /* 0x00000024da247220 */ /* 0x000fe20000410000 */
[----:B------:R-:W-:Y:S01]  /*4710*/  FMUL.FTZ R4, R217, R4 ;  /* 0x00000004d9047220 */ /* 0x000fe20000410000 */
[----:B------:R-:W-:Y:S01]  /*4720*/  FMUL.FTZ R33, R216, R33 ;  /* 0x00000021d8217220 */ /* 0x000fe20000410000 */
[----:B------:R-:W-:Y:S01]  /*4730*/  F2FP.F16.F32.PACK_AB R37, R37, R5 ;  /* 0x000000052525723e */ /* 0x000fe200000000ff */
[----:B------:R-:W-:Y:S01]  /*4740*/  FADD.FTZ R32, -R161, R6 ;  /* 0x00000006a1207221 */ /* 0x000fe20000010100 */
[----:B------:R-:W-:Y:S02]  /*4750*/  F2FP.F16.F32.PACK_AB R36, R36, R20 ;  /* 0x000000142424723e */ /* 0x000fe400000000ff */
[----:B------:R-:W-:Y:S01]  /*4760*/  F2FP.F16.F32.PACK_AB R33, R33, R4 ;  /* 0x000000042121723e */ /* 0x000fe200000000ff */
[----:B------:R-:W-:Y:S06]  /*4770*/  @!P3 BRA `(.L_x_86) ;  /* 0x000000000060b947 */ /* 0x000fec0003800000 */
[----:B------:R-:W-:Y:S01]  /*4780*/  IADD3 R5, P1, PT, RZ, -UR4, RZ ;  /* 0x80000004ff057c10 */ /* 0x000fe2000ff3e0ff */
[----:B------:R-:W1:Y:S01]  /*4790*/  LDC R20, c[0x0][0x3b0] ;  /* 0x0000ec00ff147b82 */ /* 0x000e620000000800 */
[----:B------:R-:W-:Y:S04]  /*47a0*/  LOP3.LUT R6, R213, 0x1, RZ, 0xc0, !PT ;  /* 0x00000001d5067812 */ /* 0x000fe800078ec0ff */
[----:B------:R-:W-:Y:S01]  /*47b0*/  ISETP.NE.U32.AND P2, PT, R6, 0x1, PT ;  /* 0x000000010600780c */ /* 0x000fe20003f45070 */
[----:B------:R-:W-:Y:S02]  /*47c0*/  IMAD.MOV.U32 R6, RZ, RZ, -0x2000 ;  /* 0xffffe000ff067424 */ /* 0x000fe400078e00ff */
[----:B------:R-:W2:Y:S03]  /*47d0*/  LDC R21, c[0x0][0x3b4] ;  /* 0x0000ed00ff157b82 */ /* 0x000ea60000000800 */
[----:B------:R-:W-:Y:S05]  /*47e0*/  SEL R6, R6, 0x2000, !P2 ;  /* 0x0000200006067807 */ /* 0x000fea0005000000 */
[--C-:B------:R-:W-:Y:S02]  /*47f0*/  IMAD.IADD R222, R222, 0x1, R6.reuse ;  /* 0x00000001dede7824 */ /* 0x100fe400078e0206 */
[----:B------:R-:W-:Y:S02]  /*4800*/  IMAD.IADD R148, R148, 0x1, R6 ;  /* 0x0000000194947824 */ /* 0x000fe400078e0206 */
[----:B-1----:R-:W-:Y:S04]  /*4810*/  IMAD.SHL.U32 R4, R20, 0x80, RZ ;  /* 0x0000008014047824 */ /* 0x002fe800078e00ff */
[----:B------:R-:W-:Y:S05]  /*4820*/  IMAD.X R4, RZ, RZ, ~R4, P1 ;  /* 0x000000ffff047224 */ /* 0x000fea00008e0e04 */
[----:B------:R-:W-:Y:S04]  /*4830*/  SHF.R.S64 R5, R5, 0x1f, R4 ;  /* 0x0000001f05057819 */ /* 0x000fe80000001004 */
[----:B------:R-:W-:Y:S04]  /*4840*/  IADD3 R228, P1, PT, R5, R228, RZ ;  /* 0x000000e405e47210 */ /* 0x000fe80007f3e0ff */
[----:B------:R-:W-:Y:S02]  /*4850*/  LEA.HI.X.SX32 R226, R4, R226, 0x1, P1 ;  /* 0x000000e204e27211 */ /* 0x000fe400008f0eff */
[C---:B------:R-:W-:Y:S04]  /*4860*/  LEA R4, P1, R20.reuse, R228, 0x7 ;  /* 0x000000e414047211 */ /* 0x040fe800078238ff */
[----:B--2---:R-:W-:Y:S01]  /*4870*/  LEA.HI.X R5, R20, R226, R21, 0x7, P1 ;  /* 0x000000e214057211 */ /* 0x004fe200008f3c15 */
[----:B------:R-:W-:Y:S02]  /*4880*/  IMAD.MOV.U32 R20, RZ, RZ, R228 ;  /* 0x000000ffff147224 */ /* 0x000fe400078e00e4 */
[----:B------:R-:W-:Y:S05]  /*4890*/  IMAD.MOV.U32 R21, RZ, RZ, R226 ;  /* 0x000000ffff157224 */ /* 0x000fea00078e00e2 */
[----:B------:R-:W-:Y:S01]  /*48a0*/  @!PT LDS RZ, [RZ] ;  /* 0x00000000fffff984 */ /* 0x000fe20000000800 */
[----:B------:R-:W-:Y:S01]  /*48b0*/  @!PT LDS RZ, [RZ] ;  /* 0x00000000fffff984 */ /* 0x000fe20000000800 */
[----:B------:R-:W-:Y:S01]  /*48c0*/  @!PT LDS RZ, [RZ] ;  /* 0x00000000fffff984 */ /* 0x000fe20000000800 */
[----:B------:R1:W-:Y:S05]  /*48d0*/  LDGSTS.E.BYPASS.LTC128B.128 [R222], desc[UR24][R20.64] ;  /* 0x0000000014de7fae */ /* 0x0003ea000b981a18 */
[----:B------:R1:W-:Y:S05]  /*48e0*/  LDGSTS.E.BYPASS.LTC128B.128 [R222+0x1000], desc[UR24][R4.64] ;  /* 0x0100000004de7fae */ /* 0x0003ea000b981a18 */
[----:B------:R-:W0:Y:S02]  /*48f0*/  LDGDEPBAR ;  /* 0x00000000000079af */ /* 0x000e240000000000 */
.L_x_86:
[----:B------:R-:W-:Y:S01]  /*4900*/  FMUL.FTZ R6, R195, R32 ;  /* 0x00000020c3067220 */ /* 0x000fe20000410000 */
[----:B-1----:R-:W-:Y:S01]  /*4910*/  FMUL.FTZ R5, R194, R7 ;  /* 0x00000007c2057220 */ /* 0x002fe20000410000 */
[C---:B------:R-:W-:Y:S01]  /*4920*/  FADD.FTZ R19, -R161.reuse, R19 ;  /* 0x00000013a1137221 */ /* 0x040fe20000010100 */
[----:B------:R-:W-:Y:S01]  /*4930*/  FADD.FTZ R18, -R161, R18 ;  /* 0x00000012a1127221 */ /* 0x000fe20000010100 */
[----:B------:R1:W-:Y:S01]  /*4940*/  STS [R202+-0x8000], R16 ;  /* 0xff800010ca007388 */ /* 0x0003e20000000800 */
[----:B-----5:R-:W-:Y:S01]  /*4950*/  FADD.FTZ R8, -R111, R8 ;  /* 0x000000086f087221 */ /* 0x020fe20000010100 */
[----:B------:R-:W-:Y:S01]  /*4960*/  FMUL.FTZ R4, R186, R19 ;  /* 0x00000013ba047220 */ /* 0x000fe20000410000 */
[----:B------:R-:W-:Y:S01]  /*4970*/  FMUL.FTZ R18, R187, R18 ;  /* 0x00000012bb127220 */ /* 0x000fe20000410000 */
[----:B------:R-:W-:Y:S01]  /*4980*/  F2FP.F16.F32.PACK_AB R5, R5, R6 ;  /* 0x000000060505723e */ /* 0x000fe200000000ff */
[----:B------:R-:W-:Y:S01]  /*4990*/  FADD.FTZ R9, -R111, R9 ;  /* 0x000000096f097221 */ /* 0x000fe20000010100 */
[----:B------:R-:W-:Y:S01]  /*49a0*/  FMUL.FTZ R8, R207, R8 ;  /* 0x00000008cf087220 */ /* 0x000fe20000410000 */
[----:B------:R-:W-:Y:S01]  /*49b0*/  FADD.FTZ R10, -R110, R10 ;  /* 0x0000000a6e0a7221 */ /* 0x000fe20000010100 */
[----:B------:R-:W-:Y:S01]  /*49c0*/  F2FP.F16.F32.PACK_AB R4, R4, R18 ;  /* 0x000000120404723e */ /* 0x000fe200000000ff */
[----:B------:R-:W-:Y:S01]  /*49d0*/  STS [R202+-0x7c00], R5 ;  /* 0xff840005ca007388 */ /* 0x000fe20000000800 */
[----:B------:R-:W-:Y:S01]  /*49e0*/  FMUL.FTZ R9, R206, R9 ;  /* 0x00000009ce097220 */ /* 0x000fe20000410000 */
[C---:B------:R-:W-:Y:S01]  /*49f0*/  FADD.FTZ R11, -R110.reuse, R11 ;  /* 0x0000000b6e0b7221 */ /* 0x040fe20000010100 */
[C---:B------:R-:W-:Y:S01]  /*4a00*/  FADD.FTZ R15, -R110.reuse, R15 ;  /* 0x0000000f6e0f7221 */ /* 0x040fe20000010100 */
[----:B------:R2:W-:Y:S01]  /*4a10*/  STS [R114+-0x7c00], R4 ;  /* 0xff84000472007388 */ /* 0x0005e20000000800 */
[----:B------:R-:W-:Y:S01]  /*4a20*/  FADD.FTZ R14, -R110, R14 ;  /* 0x0000000e6e0e7221 */ /* 0x000fe20000010100 */
[----:B------:R-:W-:Y:S01]  /*4a30*/  FMUL.FTZ R11, R211, R11 ;  /* 0x0000000bd30b7220 */ /* 0x000fe20000410000 */
[C---:B------:R-:W-:Y:S01]  /*4a40*/  FADD.FTZ R12, -R111.reuse, R12 ;  /* 0x0000000c6f0c7221 */ /* 0x040fe20000010100 */
[----:B------:R-:W-:Y:S01]  /*4a50*/  STS [R114+-0x8000], R17 ;  /* 0xff80001172007388 */ /* 0x000fe20000000800 */
[----:B------:R-:W-:Y:S01]  /*4a60*/  FADD.FTZ R13, -R111, R13 ;  /* 0x0000000d6f0d7221 */ /* 0x000fe20000010100 */
[C---:B------:R-:W-:Y:S01]  /*4a70*/  FADD.FTZ R22, -R161.reuse, R22 ;  /* 0x00000016a1167221 */ /* 0x040fe20000010100 */
[----:B------:R-:W-:Y:S01]  /*4a80*/  FADD.FTZ R23, -R161, R23 ;  /* 0x00000017a1177221 */ /* 0x000fe20000010100 */
[----:B------:R-:W-:Y:S01]  /*4a90*/  FMUL.FTZ R14, R209, R14 ;  /* 0x0000000ed10e7220 */ /* 0x000fe20000410000 */
[----:B------:R-:W-:Y:S01]  /*4aa0*/  FMUL.FTZ R12, R205, R12 ;  /* 0x0000000ccd0c7220 */ /* 0x000fe20000410000 */
[----:B------:R-:W-:Y:S01]  /*4ab0*/  FMUL.FTZ R13, R204, R13 ;  /* 0x0000000dcc0d7220 */ /* 0x000fe20000410000 */
[----:B------:R-:W-:Y:S01]  /*4ac0*/  FMUL.FTZ R22, R183, R22 ;  /* 0x00000016b7167220 */ /* 0x000fe20000410000 */
[----:B------:R-:W-:Y:S01]  /*4ad0*/  FMUL.FTZ R23, R182, R23 ;  /* 0x00000017b6177220 */ /* 0x000fe20000410000 */
[C---:B------:R-:W-:Y:S01]  /*4ae0*/  FADD.FTZ R35, -R161.reuse, R35 ;  /* 0x00000023a1237221 */ /* 0x040fe20000010100 */
[----:B------:R-:W-:Y:S01]  /*4af0*/  FADD.FTZ R34, -R161, R34 ;  /* 0x00000022a1227221 */ /* 0x000fe20000010100 */
[----:B------:R-:W-:Y:S01]  /*4b00*/  F2FP.F16.F32.PACK_AB R20, R13, R12 ;  /* 0x0000000c0d14723e */ /* 0x000fe200000000ff */
[C---:B------:R-:W-:Y:S01]  /*4b10*/  FADD.FTZ R18, -R161.reuse, R54 ;  /* 0x00000036a1127221 */ /* 0x040fe20000010100 */
[----:B-1----:R-:W-:Y:S01]  /*4b20*/  FADD.FTZ R16, -R161, R55 ;  /* 0x00000037a1107221 */ /* 0x002fe20000010100 */
[----:B------:R-:W-:Y:S01]  /*4b30*/  F2FP.F16.F32.PACK_AB R32, R23, R22 ;  /* 0x000000161720723e */ /* 0x000fe200000000ff */
[----:B------:R-:W-:Y:S01]  /*4b40*/  FMUL.FTZ R34, R176, R34 ;  /* 0x00000022b0227220 */ /* 0x000fe20000410000 */
[----:B------:R-:W-:Y:S01]  /*4b50*/  FMUL.FTZ R23, R175, R35 ;  /* 0x00000023af177220 */ /* 0x000fe20000410000 */
[C---:B------:R-:W-:Y:S01]  /*4b60*/  FADD.FTZ R25, -R111.reuse, R25 ;  /* 0x000000196f197221 */ /* 0x040fe20000010100 */
[C---:B------:R-:W-:Y:S01]  /*4b70*/  FADD.FTZ R27, -R110.reuse, R27 ;  /* 0x0000001b6e1b7221 */ /* 0x040fe20000010100 */
[----:B------:R-:W-:Y:S01]  /*4b80*/  FADD.FTZ R24, -R111, R24 ;  /* 0x000000186f187221 */ /* 0x000fe20000010100 */
[----:B------:R-:W-:Y:S01]  /*4b90*/  FADD.FTZ R26, -R110, R26 ;  /* 0x0000001a6e1a7221 */ /* 0x000fe20000010100 */
[----:B--2---:R-:W-:Y:S01]  /*4ba0*/  F2FP.F16.F32.PACK_AB R4, R9, R8 ;  /* 0x000000080904723e */ /* 0x004fe200000000ff */
[----:B------:R-:W-:Y:S01]  /*4bb0*/  FMUL.FTZ R18, R164, R18 ;  /* 0x00000012a4127220 */ /* 0x000fe20000410000 */
[----:B------:R-:W-:Y:S01]  /*4bc0*/  FMUL.FTZ R16, R163, R16 ;  /* 0x00000010a3107220 */ /* 0x000fe20000410000 */
[----:B------:R-:W-:Y:S01]  /*4bd0*/  FADD.FTZ R29, -R111, R29 ;  /* 0x0000001d6f1d7221 */ /* 0x000fe20000010100 */
[----:B------:R-:W-:Y:S01]  /*4be0*/  FMUL.FTZ R24, R193, R24 ;  /* 0x00000018c1187220 */ /* 0x000fe20000410000 */
[----:B------:R1:W-:Y:S01]  /*4bf0*/  STS [R202+-0x6000], R4 ;  /* 0xffa00004ca007388 */ /* 0x0003e20000000800 */
[----:B------:R-:W-:Y:S01]  /*4c00*/  FMUL.FTZ R19, R192, R25 ;  /* 0x00000019c0137220 */ /* 0x000fe20000410000 */
[----:B------:R-:W-:Y:S01]  /*4c10*/  FMUL.FTZ R26, R203, R26 ;  /* 0x0000001acb1a7220 */ /* 0x000fe20000410000 */
[----:B------:R-:W-:Y:S01]  /*4c20*/  FMUL.FTZ R9, R198, R27 ;  /* 0x0000001bc6097220 */ /* 0x000fe20000410000 */
[C---:B------:R-:W-:Y:S01]  /*4c30*/  FADD.FTZ R31, -R110.reuse, R31 ;  /* 0x0000001f6e1f7221 */ /* 0x040fe20000010100 */
[----:B------:R-:W-:Y:S01]  /*4c40*/  FADD.FTZ R28, -R111, R28 ;  /* 0x0000001c6f1c7221 */ /* 0x000fe20000010100 */
[----:B------:R-:W-:Y:S01]  /*4c50*/  FADD.FTZ R30, -R110, R30 ;  /* 0x0000001e6e1e7221 */ /* 0x000fe20000010100 */
[----:B------:R-:W-:Y:S01]  /*4c60*/  F2FP.F16.F32.PACK_AB R23, R23, R34 ;  /* 0x000000221717723e */ /* 0x000fe200000000ff */
[----:B------:R-:W-:Y:S01]  /*4c70*/  FMUL.FTZ R8, R196, R31 ;  /* 0x0000001fc4087220 */ /* 0x000fe20000410000 */
[----:B------:R-:W-:Y:S01]  /*4c80*/  F2FP.F16.F32.PACK_AB R22, R16, R18 ;  /* 0x000000121016723e */ /* 0x000fe200000000ff */
[----:B------:R-:W-:Y:S01]  /*4c90*/  FMUL.FTZ R28, R190, R28 ;  /* 0x0000001cbe1c7220 */ /* 0x000fe20000410000 */
[----:B------:R-:W-:Y:S01]  /*4ca0*/  FMUL.FTZ R18, R188, R29 ;  /* 0x0000001dbc127220 */ /* 0x000fe20000410000 */
[----:B------:R-:W-:Y:S01]  /*4cb0*/  FMUL.FTZ R30, R197, R30 ;  /* 0x0000001ec51e7220 */ /* 0x000fe20000410000 */
[C---:B------:R-:W-:Y:S01]  /*4cc0*/  FADD.FTZ R39, -R161.reuse, R39 ;  /* 0x00000027a1277221 */ /* 0x040fe20000010100 */
[----:B------:R-:W-:Y:S01]  /*4cd0*/  FADD.FTZ R38, -R161, R38 ;  /* 0x00000026a1267221 */ /* 0x000fe20000010100 */
[----:B------:R-:W-:Y:S01]  /*4ce0*/  F2FP.F16.F32.PACK_AB R19, R19, R24 ;  /* 0x000000181313723e */ /* 0x000fe200000000ff */
[----:B------:R-:W-:Y:S01]  /*4cf0*/  FADD.FTZ R7, -R161, R66 ;  /* 0x00000042a1077221 */ /* 0x000fe20000010100 */
[----:B------:R-:W-:Y:S01]  /*4d00*/  F2FP.F16.F32.PACK_AB R9, R9, R26 ;  /* 0x0000001a0909723e */ /* 0x000fe200000000ff */
[----:B------:R-:W-:Y:S01]  /*4d10*/  FADD.FTZ R6, -R161, R67 ;  /* 0x00000043a1067221 */ /* 0x000fe20000010100 */
[----:B------:R-:W-:Y:S01]  /*4d20*/  FMUL.FTZ R39, R172, R39 ;  /* 0x00000027ac277220 */ /* 0x000fe20000410000 */
[----:B------:R-:W-:Y:S01]  /*4d30*/  FMUL.FTZ R38, R173, R38 ;  /* 0x00000026ad267220 */ /* 0x000fe20000410000 */
[C---:B------:R-:W-:Y:S01]  /*4d40*/  FADD.FTZ R50, -R161.reuse, R50 ;  /* 0x00000032a1327221 */ /* 0x040fe20000010100 */
[----:B------:R-:W-:Y:S01]  /*4d50*/  FADD.FTZ R51, -R161, R51 ;  /* 0x00000033a1337221 */ /* 0x000fe20000010100 */
[----:B------:R-:W-:Y:S01]  /*4d60*/  F2FP.F16.F32.PACK_AB R18, R18, R28 ;  /* 0x0000001c1212723e */ /* 0x000fe200000000ff */
[----:B------:R-:W-:Y:S01]  /*4d70*/  FMUL.FTZ R7, R115, R7 ;  /* 0x0000000773077220 */ /* 0x000fe20000410000 */
[----:B-1----:R-:W-:Y:S01]  /*4d80*/  FMUL.FTZ R4, R212, R10 ;  /* 0x0000000ad4047220 */ /* 0x002fe20000410000 */
[----:B------:R-:W-:Y:S01]  /*4d90*/  FMUL.FTZ R10, R208, R15 ;  /* 0x0000000fd00a7220 */ /* 0x000fe20000410000 */
[----:B------:R-:W-:Y:S01]  /*4da0*/  F2FP.F16.F32.PACK_AB R8, R8, R30 ;  /* 0x0000001e0808723e */ /* 0x000fe200000000ff */
[----:B------:R-:W-:Y:S01]  /*4db0*/  FMUL.FTZ R6, R158, R6 ;  /* 0x000000069e067220 */ /* 0x000fe20000410000 */
[----:B------:R-:W-:Y:S01]  /*4dc0*/  FMUL.FTZ R50, R167, R50 ;  /* 0x00000032a7327220 */ /* 0x000fe20000410000 */
[----:B------:R-:W-:Y:S01]  /*4dd0*/  F2FP.F16.F32.PACK_AB R11, R11, R4 ;  /* 0x000000040b0b723e */ /* 0x000fe200000000ff */
[----:B------:R-:W-:Y:S01]  /*4de0*/  FMUL.FTZ R51, R166, R51 ;  /* 0x00000033a6337220 */ /* 0x000fe20000410000 */
[----:B------:R-:W-:Y:S01]  /*4df0*/  F2FP.F16.F32.PACK_AB R10, R10, R14 ;  /* 0x0000000e0a0a723e */ /* 0x000fe200000000ff */
[C---:B------:R-:W-:Y:S01]  /*4e00*/  FADD.FTZ R40, -R111.reuse, R40 ;  /* 0x000000286f287221 */ /* 0x040fe20000010100 */
[----:B------:R-:W-:Y:S01]  /*4e10*/  FADD.FTZ R41, -R111, R41 ;  /* 0x000000296f297221 */ /* 0x000fe20000010100 */
[----:B------:R-:W-:Y:S01]  /*4e20*/  STS [R202+-0x5c00], R11 ;  /* 0xffa4000bca007388 */ /* 0x000fe20000000800 */
[C---:B------:R-:W-:Y:S01]  /*4e30*/  FADD.FTZ R42, -R110.reuse, R42 ;  /* 0x0000002a6e2a7221 */ /* 0x040fe20000010100 */
[----:B------:R-:W-:Y:S01]  /*4e40*/  FADD.FTZ R43, -R110, R43 ;  /* 0x0000002b6e2b7221 */ /* 0x000fe20000010100 */
[----:B------:R-:W-:Y:S01]  /*4e50*/  F2FP.F16.F32.PACK_AB R38, R39, R38 ;  /* 0x000000262726723e */ /* 0x000fe200000000ff */
[----:B------:R-:W-:Y:S01]  /*4e60*/  STS [R114+-0x6000], R20 ;  /* 0xffa0001472007388 */ /* 0x000fe20000000800 */
[----:B------:R-:W-:Y:S01]  /*4e70*/  F2FP.F16.F32.PACK_AB R21, R6, R7 ;  /* 0x000000070615723e */ /* 0x000fe200000000ff */
[----:B------:R-:W-:Y:S01]  /*4e80*/  FMUL.FTZ R40, R180, R40 ;  /* 0x00000028b4287220 */ /* 0x000fe20000410000 */
[----:B------:R-:W-:Y:S01]  /*4e90*/  FMUL.FTZ R17, R179, R41 ;  /* 0x00000029b3117220 */ /* 0x000fe20000410000 */
[----:B------:R-:W-:Y:S01]  /*4ea0*/  STS [R114+-0x5c00], R10 ;  /* 0xffa4000a72007388 */ /* 0x000fe20000000800 */
[----:B------:R-:W-:Y:S01]  /*4eb0*/  FMUL.FTZ R42, R191, R42 ;  /* 0x0000002abf2a7220 */ /* 0x000fe20000410000 */
[----:B------:R-:W-:Y:S01]  /*4ec0*/  FMUL.FTZ R7, R189, R43 ;  /* 0x0000002bbd077220 */ /* 0x000fe20000410000 */
[C---:B------:R-:W-:Y:S01]  /*4ed0*/  FADD.FTZ R44, -R111.reuse, R44 ;  /* 0x0000002c6f2c7221 */ /* 0x040fe20000010100 */
[----:B------:R-:W-:Y:S01]  /*4ee0*/  STS [R201+-0x8000], R100 ;  /* 0xff800064c9007388 */ /* 0x000fe20000000800 */
[----:B------:R-:W-:Y:S01]  /*4ef0*/  FADD.FTZ R45, -R111, R45 ;  /* 0x0000002d6f2d7221 */ /* 0x000fe20000010100 */
[C---:B------:R-:W-:Y:S01]  /*4f00*/  FADD.FTZ R46, -R110.reuse, R46 ;  /* 0x0000002e6e2e7221 */ /* 0x040fe20000010100 */
[----:B------:R-:W-:Y:S01]  /*4f10*/  FADD.FTZ R47, -R110, R47 ;  /* 0x0000002f6e2f7221 */ /* 0x000fe20000010100 */
[----:B------:R-:W-:Y:S01]  /*4f20*/  STS [R201+-0x7c00], R32 ;  /* 0xff840020c9007388 */ /* 0x000fe20000000800 */
[----:B------:R-:W-:Y:S01]  /*4f30*/  F2FP.F16.F32.PACK_AB R50, R51, R50 ;  /* 0x000000323332723e */ /* 0x000fe200000000ff */
        /* <DEDUP_REMOVED lines=109> */
[----:B------:R-:W-:Y:S02]  /*5610*/  LEA.HI.X.SX32 R4, R4, R215, 0x2, P1 ;  /* 0x000000d704047211 */ /* 0x000fe400008f16ff */
[----:B------:R-:W-:Y:S02]  /*5620*/  MOV R214, R5 ;  /* 0x0000000500d67202 */ /* 0x000fe40000000f00 */
[-C--:B------:R-:W-:Y:S03]  /*5630*/  HMMA.16816.F32 R76, R24, R22.reuse, R76 ;  /* 0x00000016184c723c */ /* 0x080fe6000000184c */
[----:B------:R-:W-:Y:S05]  /*5640*/  MOV R215, R4 ;  /* 0x0000000400d77202 */ /* 0x000fea0000000f00 */
[----:B------:R-:W-:Y:S01]  /*5650*/  HMMA.16816.F32 R80, R16, R22, R80 ;  /* 0x000000161050723c */ /* 0x000fe20000001850 */
[----:B------:R-:W-:Y:S08]  /*5660*/  @!UPT UIADD3 URZ, UPT, UPT, URZ, URZ, URZ ;  /* 0x000000fffffff290 */ /* 0x000ff0000fffe0ff */
[----:B------:R-:W-:Y:S11]  /*5670*/  @!P3 BRA `(.L_x_87) ;  /* 0x000000000040b947 */ /* 0x000ff60003800000 */
[----:B------:R-:W2:Y:S01]  /*5680*/  LDL R52, [R1+0x8] ;  /* 0x0000080001347983 */ /* 0x000ea20000100800 */
[----:B------:R-:W-:Y:S05]  /*5690*/  IADD3 R5, P1, PT, RZ, -UR26, RZ ;  /* 0x8000001aff057c10 */ /* 0x000fea000ff3e0ff */
[----:B------:R-:W-:Y:S05]  /*56a0*/  IMAD.X R4, RZ, RZ, ~UR10, P1 ;  /* 0x8000000aff047e24 */ /* 0x000fea00088e06ff */
[----:B------:R-:W-:Y:S04]  /*56b0*/  SHF.R.S64 R5, R5, 0x1f, R4 ;  /* 0x0000001f05057819 */ /* 0x000fe80000001004 */
[----:B------:R-:W-:Y:S04]  /*56c0*/  IADD3 R227, P1, PT, R5, R227, RZ ;  /* 0x000000e305e37210 */ /* 0x000fe80007f3e0ff */
[----:B------:R-:W-:Y:S01]  /*56d0*/  LEA.HI.X.SX32 R223, R4, R223, 0x1, P1 ;  /* 0x000000df04df7211 */ /* 0x000fe200008f0eff */
[----:B------:R-:W-:Y:S01]  /*56e0*/  IMAD.MOV.U32 R6, RZ, RZ, R227 ;  /* 0x000000ffff067224 */ /* 0x000fe200078e00e3 */
[C---:B------:R-:W-:Y:S03]  /*56f0*/  LEA R4, P1, R249.reuse, R227, 0x1 ;  /* 0x000000e3f9047211 */ /* 0x040fe600078208ff */
[----:B------:R-:W-:Y:S05]  /*5700*/  IMAD.MOV.U32 R7, RZ, RZ, R223 ;  /* 0x000000ffff077224 */ /* 0x000fea00078e00df */
[----:B------:R-:W-:Y:S01]  /*5710*/  @!PT LDS RZ, [RZ] ;  /* 0x00000000fffff984 */ /* 0x000fe20000000800 */
[----:B------:R-:W-:Y:S01]  /*5720*/  @!PT LDS RZ, [RZ] ;  /* 0x00000000fffff984 */ /* 0x000fe20000000800 */
[----:B------:R-:W-:Y:S01]  /*5730*/  @!PT LDS RZ, [RZ] ;  /* 0x00000000fffff984 */ /* 0x000fe20000000800 */
[----:B------:R1:W-:Y:S01]  /*5740*/  LDGSTS.E.BYPASS.LTC128B.128 [R248+0x4000], desc[UR24][R6.64] ;  /* 0x0400000006f87fae */ /* 0x0003e2000b981a18 */
[----:B--2---:R-:W-:Y:S05]  /*5750*/  LEA.HI.X R5, R249, R223, R52, 0x1, P1 ;  /* 0x000000dff9057211 */ /* 0x004fea00008f0c34 */
[----:B------:R1:W-:Y:S04]  /*5760*/  LDGSTS.E.BYPASS.LTC128B.128 [R248+0x5000], desc[UR24][R4.64] ;  /* 0x0500000004f87fae */ /* 0x0003e8000b981a18 */
[----:B------:R-:W0:Y:S02]  /*5770*/  LDGDEPBAR ;  /* 0x00000000000079af */ /* 0x000e240000000000 */
.L_x_87:
[----:B------:R-:W-:Y:S01]  /*5780*/  LDSM.16.M88.4 R16, [R151] ;  /* 0x000000009710783b */ /* 0x000fe20000000200 */
[----:B------:R-:W-:Y:S01]  /*5790*/  LEA R62, P1, R251, R214, 0x2 ;  /* 0x000000d6fb3e7211 */ /* 0x000fe200078210ff */
[----:B------:R-:W-:Y:S01]  /*57a0*/  VIADD R181, R181, 0xffffff80 ;  /* 0xffffff80b5b57836 */ /* 0x000fe20000000000 */
[----:B------:R-:W-:Y:S01]  /*57b0*/  ISETP.GT.AND P2, PT, R213, R250, PT ;  /* 0x000000fad500720c */ /* 0x000fe20003f44270 */
[----:B------:R-:W1:Y:S01]  /*57c0*/  LDSM.16.MT88.4 R20, [R2+0x6000] ;  /* 0x006000000214783b */ /* 0x000e620000004200 */
[----:B------:R-:W-:Y:S02]  /*57d0*/  LEA.HI.X.SX32 R63, R251, R215, 0x2, P1 ;  /* 0x000000d7fb3f7211 */ /* 0x000fe400008f16ff */
[----:B------:R-:W-:Y:S01]  /*57e0*/  LEA R60, P1, R64, R62, 0x5 ;  /* 0x0000003e403c7211 */ /* 0x000fe200078228ff */
[----:B------:R-:W2:Y:S01]  /*57f0*/  LDSM.16.M88.4 R12, [R151+0x2000] ;  /* 0x00200000970c783b */ /* 0x000ea20000000200 */
[----:B------:R-:W-:Y:S02]  /*5800*/  @P3 IADD3 R244, P4, PT, R244, -0x200, RZ ;  /* 0xfffffe00f4f43810 */ /* 0x000fe40007f9e0ff */
[C---:B------:R-:W-:Y:S01]  /*5810*/  LEA.HI.X.SX32 R61, R64.reuse, R63, 0x5, P1 ;  /* 0x0000003f403d7211 */ /* 0x040fe200008f2eff */
[----:B------:R-:W-:Y:S01]  /*5820*/  LDSM.16.M88.4 R24, [R154] ;  /* 0x000000009a18783b */ /* 0x000fe20000000200 */
[C---:B------:R-:W-:Y:S02]  /*5830*/  LEA R58, P1, R64.reuse, R60, 0x5 ;  /* 0x0000003c403a7211 */ /* 0x040fe400078228ff */
[----:B------:R-:W-:Y:S01]  /*5840*/  @P3 IADD3.X R243, PT, PT, R243, -0x1, RZ, P4, !PT ;  /* 0xfffffffff3f33810 */ /* 0x000fe200027fe4ff */
[----:B------:R-:W3:Y:S01]  /*5850*/  LDSM.16.MT88.4 R28, [R2+0x6400] ;  /* 0x00640000021c783b */ /* 0x000ee20000004200 */
[C---:B------:R-:W-:Y:S02]  /*5860*/  LEA.HI.X.SX32 R59, R64.reuse, R61, 0x5, P1 ;  /* 0x0000003d403b7211 */ /* 0x040fe400008f2eff */
[C---:B------:R-:W-:Y:S01]  /*5870*/  LEA R56, P1, R64.reuse, R58, 0x5 ;  /* 0x0000003a40387211 */ /* 0x040fe200078228ff */
[----:B------:R-:W4:Y:S03]  /*5880*/  LDSM.16.M88.4 R32, [R154+0x2000] ;  /* 0x002000009a20783b */ /* 0x000f260000000200 */
[C---:B------:R-:W-:Y:S01]  /*5890*/  LEA.HI.X.SX32 R57, R64.reuse, R59, 0x5, P1 ;  /* 0x0000003b40397211 */ /* 0x040fe200008f2eff */
[----:B------:R-:W-:Y:S04]  /*58a0*/  LDSM.16.M88.4 R36, [R152] ;  /* 0x000000009824783b */ /* 0x000fe80000000200 */
[----:B------:R-:W4:Y:S04]  /*58b0*/  LDSM.16.MT88.4 R40, [R2+0x6800] ;  /* 0x006800000228783b */ /* 0x000f280000004200 */
        /* <DEDUP_REMOVED lines=38> */
[C---:B------:R-:W-:Y:S05]  /*5b20*/  LEA.HI.X.SX32 R49, R64.reuse, R51, 0x5, P1 ;  /* 0x0000003340317211 */ /* 0x040fea00008f2eff */
[----:B------:R-:W-:Y:S01]  /*5b30*/  HMMA.16816.F32 R16, R24, R30, R16 ;  /* 0x0000001e1810723c */ /* 0x000fe20000001810 */
[----:B------:R-:W4:Y:S04]  /*5b40*/  LDSM.16.M88.4 R24, [R152+0x6000] ;  /* 0x006000009818783b */ /* 0x000f280000000200 */
[----:B------:R-:W-:Y:S03]  /*5b50*/  LDSM.16.MT88.4 R28, [R2+0x7c00] ;  /* 0x007c0000021c783b */ /* 0x000fe60000004200 */
[-C--:B---3--:R-:W-:Y:S08]  /*5b60*/  HMMA.16816.F32 R4, R36, R40.reuse, R4 ;  /* 0x000000282404723c */ /* 0x088ff00000001804 */
[C---:B-1----:R-:W-:Y:S08]  /*5b70*/  HMMA.16816.F32 R8, R20.reuse, R40, R8 ;  /* 0x000000281408723c */ /* 0x042ff00000001808 */
[-C--:B------:R-:W-:Y:S01]  /*5b80*/  HMMA.16816.F32 R12, R20, R42.reuse, R12 ;  /* 0x0000002a140c723c */ /* 0x080fe2000000180c */
[----:B------:R-:W1:Y:S07]  /*5b90*/  LDSM.16.M88.4 R20, [R153+0x4000] ;  /* 0x004000009914783b */ /* 0x000e6e0000000200 */
[----:B------:R-:W-:Y:S01]  /*5ba0*/  HMMA.16816.F32 R16, R36, R42, R16 ;  /* 0x0000002a2410723c */ /* 0x000fe20000001810 */
[----:B------:R-:W3:Y:S03]  /*5bb0*/  LDSM.16.M88.4 R36, [R153+0x6000] ;  /* 0x006000009924783b */ /* 0x000ee60000000200 */
[C---:B------:R-:W-:Y:S04]  /*5bc0*/  LEA R42, P1, R64.reuse, R48, 0x5 ;  /* 0x00000030402a7211 */ /* 0x040fe800078228ff */
[-C--:B--2---:R-:W-:Y:S05]  /*5bd0*/  HMMA.16816.F32 R4, R32, R44.reuse, R4 ;  /* 0x0000002c2004723c */ /* 0x084fea0000001804 */
[C---:B------:R-:W-:Y:S02]  /*5be0*/  LEA.HI.X.SX32 R43, R64.reuse, R49, 0x5, P1 ;  /* 0x00000031402b7211 */ /* 0x040fe400008f2eff */
[C---:B------:R-:W-:Y:S01]  /*5bf0*/  LEA R40, P1, R64.reuse, R42, 0x5 ;  /* 0x0000002a40287211 */ /* 0x040fe200078228ff */
[C---:B----4-:R-:W-:Y:S04]  /*5c00*/  HMMA.16816.F32 R8, R24.reuse, R44, R8 ;  /* 0x0000002c1808723c */ /* 0x050fe80000001808 */
[C---:B------:R-:W-:Y:S04]  /*5c10*/  LEA.HI.X.SX32 R41, R64.reuse, R43, 0x5, P1 ;  /* 0x0000002b40297211 */ /* 0x040fe800008f2eff */
        /* <DEDUP_REMOVED lines=32> */
[----:B------:R-:W-:Y:S04]  /*5e20*/  REDG.E.ADD.F32.FTZ.RN.STRONG.GPU desc[UR24][R40.64], R18 ;  /* 0x00000012280079a6 */ /* 0x000fe8000c12f318 */
[----:B------:R-:W-:Y:S04]  /*5e30*/  REDG.E.ADD.F32.FTZ.RN.STRONG.GPU desc[UR24][R32.64], R19 ;  /* 0x00000013200079a6 */ /* 0x000fe8000c12f318 */
[----:B------:R-:W-:Y:S04]  /*5e40*/  REDG.E.ADD.F32.FTZ.RN.STRONG.GPU desc[UR24][R28.64], R12 ;  /* 0x0000000c1c0079a6 */ /* 0x000fe8000c12f318 */
[----:B------:R-:W-:Y:S04]  /*5e50*/  REDG.E.ADD.F32.FTZ.RN.STRONG.GPU desc[UR24][R26.64], R13 ;  /* 0x0000000d1a0079a6 */ /* 0x000fe8000c12f318 */
        /* <DEDUP_REMOVED lines=45> */
[-C--:B---3--:R-:W-:Y:S08]  /*6130*/  HMMA.16816.F32 R84, R28, R32.reuse, R84 ;  /* 0x000000201c54723c */ /* 0x088ff00000001854 */
[C---:B------:R-:W-:Y:S08]  /*6140*/  HMMA.16816.F32 R88, R36.reuse, R32, R88 ;  /* 0x000000202458723c */ /* 0x040ff00000001858 */
[-C--:B------:R-:W-:Y:S08]  /*6150*/  HMMA.16816.F32 R92, R36, R34.reuse, R92 ;  /* 0x00000022245c723c */ /* 0x080ff0000000185c */
[----:B------:R-:W-:Y:S08]  /*6160*/  HMMA.16816.F32 R96, R28, R34, R96 ;  /* 0x000000221c60723c */ /* 0x000ff00000001860 */
[-C--:B-1----:R-:W-:Y:S08]  /*6170*/  HMMA.16816.F32 R84, R4, R8.reuse, R84 ;  /* 0x000000080454723c */ /* 0x082ff00000001854 */
[C---:B------:R-:W-:Y:S08]  /*6180*/  HMMA.16816.F32 R88, R12.reuse, R8, R88 ;  /* 0x000000080c58723c */ /* 0x040ff00000001858 */
[-C--:B------:R-:W-:Y:S08]  /*6190*/  HMMA.16816.F32 R92, R12, R10.reuse, R92 ;  /* 0x0000000a0c5c723c */ /* 0x080ff0000000185c */
[----:B------:R-:W-:Y:S04]  /*61a0*/  HMMA.16816.F32 R96, R4, R10, R96 ;  /* 0x0000000a0460723c */ /* 0x000fe80000001860 */
[----:B------:R-:W-:Y:S02]  /*61b0*/  LOP3.LUT R4, R213, 0x1, RZ, 0xc0, !PT ;  /* 0x00000001d5047812 */ /* 0x000fe400078ec0ff */
[----:B------:R-:W-:Y:S02]  /*61c0*/  @P3 IADD3 R6, P5, PT, R224, -0x200, RZ ;  /* 0xfffffe00e0063810 */ /* 0x000fe40007fbe0ff */
[-C--:B--2---:R-:W-:Y:S05]  /*61d0*/  HMMA.16816.F32 R84, R16, R20.reuse, R84 ;  /* 0x000000141054723c */ /* 0x084fea0000001854 */
[----:B------:R-:W-:Y:S01]  /*61e0*/  ISETP.NE.U32.AND P1, PT, R4, 0x1, PT ;  /* 0x000000010400780c */ /* 0x000fe20003f25070 */
[----:B------:R-:W-:Y:S01]  /*61f0*/  VIADD R4, R3, 0xffffe000 ;  /* 0xffffe00003047836 */ /* 0x000fe20000000000 */
[----:B------:R-:W-:Y:S01]  /*6200*/  @P3 IADD3.X R5, PT, PT, R225, -0x1, RZ, P5, !PT ;  /* 0xffffffffe1053810 */ /* 0x000fe20002ffe4ff */
[C---:B------:R-:W-:Y:S04]  /*6210*/  HMMA.16816.F32 R88, R24.reuse, R20, R88 ;  /* 0x000000141858723c */ /* 0x040fe80000001858 */
[----:B------:R-:W-:Y:S02]  /*6220*/  @P3 IMAD.MOV.U32 R224, RZ, RZ, R6 ;  /* 0x000000ffffe03224 */ /* 0x000fe400078e0006 */
[----:B------:R-:W-:Y:S02]  /*6230*/  @P3 IMAD.MOV.U32 R225, RZ, RZ, R5 ;  /* 0x000000ffffe13224 */ /* 0x000fe400078e0005 */
[-C--:B------:R-:W-:Y:S03]  /*6240*/  HMMA.16816.F32 R92, R24, R22.reuse, R92 ;  /* 0x00000016185c723c */ /* 0x080fe6000000185c */
[----:B------:R-:W-:Y:S04]  /*6250*/  @P1 VIADD R4, R3, 0x2000 ;  /* 0x0000200003041836 */ /* 0x000fe80000000000 */
[----:B------:R-:W-:Y:S01]  /*6260*/  IMAD.MOV.U32 R3, RZ, RZ, R4 ;  /* 0x000000ffff037224 */ /* 0x000fe200078e0004 */
        /* <DEDUP_REMOVED lines=86> */
.L_x_89:
[----:B------:R-:W1:Y:S01]  /*67d0*/  LDCU.64 UR14, c[0x0][0x5c0] ;  /* 0x0000b800ff0e77ac */ /* 0x000e620008000a00 */
[----:B-----5:R-:W-:-:S05]  /*67e0*/  IADD3 R4, PT, PT, R65, R66, RZ ;  /* 0x0000004241047210 */ /* 0x020fca0007ffe0ff */
[C---:B-1----:R-:W-:Y:S02]  /*67f0*/  IMAD R3, R4.reuse, UR15, RZ ;  /* 0x0000000f04037c24 */ /* 0x042fe4000f8e02ff */
[----:B------:R-:W-:-:S05]  /*6800*/  IMAD.WIDE.U32 R4, R4, UR14, RZ ;  /* 0x0000000e04047c25 */ /* 0x000fca000f8e00ff */
[----:B------:R-:W-:Y:S02]  /*6810*/  IADD3 R19, PT, PT, R5, R3, RZ ;  /* 0x0000000305137210 */ /* 0x000fe40007ffe0ff */
[----:B------:R-:W-:Y:S02]  /*6820*/  MOV R18, R4 ;  /* 0x0000000400127202 */ /* 0x000fe40000000f00 */
.L_x_90:
        /* <DEDUP_REMOVED lines=12> */
.L_x_91:
[----:B------:R-:W1:Y:S01]  /*68f0*/  LDCU.64 UR12, c[0x0][0x5c8] ;  /* 0x0000b900ff0c77ac */ /* 0x000e620008000a00 */
[----:B------:R-:W-:-:S05]  /*6900*/  IADD3 R4, PT, PT, R65, R66, RZ ;  /* 0x0000004241047210 */ /* 0x000fca0007ffe0ff */
[C---:B-1----:R-:W-:Y:S02]  /*6910*/  IMAD R3, R4.reuse, UR13, RZ ;  /* 0x0000000d04037c24 */ /* 0x042fe4000f8e02ff */
[----:B------:R-:W-:-:S05]  /*6920*/  IMAD.WIDE.U32 R4, R4, UR12, RZ ;  /* 0x0000000c04047c25 */ /* 0x000fca000f8e00ff */
[----:B------:R-:W-:Y:S02]  /*6930*/  IADD3 R8, PT, PT, R5, R3, RZ ;  /* 0x0000000305087210 */ /* 0x000fe40007ffe0ff */
[----:B------:R-:W-:-:S07]  /*6940*/  MOV R3, R4 ;  /* 0x0000000400037202 */ /* 0x000fce0000000f00 */
.L_x_92:
[----:B------:R-:W-:Y:S01]  /*6950*/  BAR.SYNC.DEFER_BLOCKING 0x0 ;  /* 0x0000000000007b1d */ /* 0x000fe20000010000 */
[C---:B------:R-:W-:Y:S01]  /*6960*/  SHF.L.U32 R4, R252.reuse, 0x7, RZ ;  /* 0x00000007fc047819 */ /* 0x040fe200000006ff */
[----:B------:R-:W-:Y:S01]  /*6970*/  IMAD.SHL.U32 R15, R252, 0x80, RZ ;  /* 0x00000080fc0f7824 */ /* 0x000fe200078e00ff */
[----:B------:R-:W-:Y:S02]  /*6980*/  SHF.L.U32 R5, R14, 0x3, RZ ;  /* 0x000000030e057819 */ /* 0x000fe400000006ff */
[----:B------:R-:W-:-:S03]  /*6990*/  IADD3 R14, PT, PT, -R4, R210, RZ ;  /* 0x000000d2040e7210 */ /* 0x000fc60007ffe1ff */
[----:B------:R-:W1:Y:S01]  /*69a0*/  LDC.64 R16, c[0x0][0x5e0] ;  /* 0x00017800ff107b82 */ /* 0x000e620000000a00 */
[----:B------:R-:W-:Y:S01]  /*69b0*/  SHF.R.U32.HI R34, RZ, 0x2, R34 ;  /* 0x00000002ff227819 */ /* 0x000fe20000011622 */
[----:B------:R-:W-:Y:S01]  /*69c0*/  IMAD.WIDE.U32 R10, R15, UR14, RZ ;  /* 0x0000000e0f0a7c25 */ /* 0x000fe2000f8e00ff */
[----:B------:R-:W-:Y:S01]  /*69d0*/  LOP3.LUT R4, R5, 0x18, RZ, 0xc0, !PT ;  /* 0x0000001805047812 */ /* 0x000fe200078ec0ff */
[----:B------:R-:W-:Y:S01]  /*69e0*/  BSSY.RECONVERGENT B0, `(.L_x_93) ;  /* 0x0000028000007945 */ /* 0x000fe20003800200 */
[----:B------:R-:W-:Y:S01]  /*69f0*/  ISETP.GE.AND P1, PT, R34, R14, PT ;  /* 0x0000000e2200720c */ /* 0x000fe20003f26270 */
[----:B------:R-:W-:Y:S01]  /*6a00*/  IMAD.MOV.U32 R5, RZ, RZ, RZ ;  /* 0x000000ffff057224 */ /* 0x000fe200078e00ff */
[----:B------:R-:W-:Y:S01]  /*6a10*/  SHF.R.S32.HI R22, RZ, 0x1f, R15 ;  /* 0x0000001fff167819 */ /* 0x000fe2000001140f */
[----:B------:R-:W2:Y:S01]  /*6a20*/  LDC.64 R20, c[0x0][0x5d8] ;  /* 0x00017600ff147b82 */ /* 0x000ea20000000a00 */
[----:B------:R-:W-:-:S04]  /*6a30*/  IMAD.WIDE.U32 R6, R15, UR12, R4 ;  /* 0x0000000c0f067c25 */ /* 0x000fc8000f8e0004 */
[----:B------:R-:W-:Y:S01]  /*6a40*/  IMAD R9, R22, UR12, RZ ;  /* 0x0000000c16097c24 */ /* 0x000fe2000f8e02ff */
[----:B------:R-:W-:Y:S02]  /*6a50*/  IADD3 R6, P0, PT, R3, R6, RZ ;  /* 0x0000000603067210 */ /* 0x000fe40007f1e0ff */
[----:B------:R-:W-:Y:S01]  /*6a60*/  LOP3.LUT R3, R10, R4, RZ, 0xfc, !PT ;  /* 0x000000040a037212 */ /* 0x000fe200078efcff */
[----:B------:R3:W4:Y:S01]  /*6a70*/  LDS.128 R28, [R248+0x7000] ;  /* 0x00700000f81c7984 */ /* 0x0007220000000c00 */
[----:B------:R-:W-:Y:S01]  /*6a80*/  IMAD R5, R15, UR13, R9 ;  /* 0x0000000d0f057c24 */ /* 0x000fe2000f8e0209 */
[----:B------:R-:W5:Y:S01]  /*6a90*/  @!P1 LDC.64 R32, c[0x0][0x568] ;  /* 0x00015a00ff209b82 */ /* 0x000f620000000a00 */
[----:B------:R-:W-:Y:S01]  /*6aa0*/  IMAD R4, R22, UR14, RZ ;  /* 0x0000000e16047c24 */ /* 0x000fe2000f8e02ff */
[----:B------:R3:W2:Y:S01]  /*6ab0*/  LDS.128 R24, [R248+0x8000] ;  /* 0x00800000f8187984 */ /* 0x0006a20000000c00 */
[----:B------:R-:W-:Y:S02]  /*6ac0*/  IADD3 R10, PT, PT, R34, 0x40, RZ ;  /* 0x00000040220a7810 */ /* 0x000fe40007ffe0ff */
[----:B------:R-:W-:Y:S01]  /*6ad0*/  IADD3.X R7, PT, PT, R8, R7, R5, P0, !PT ;  /* 0x0000000708077210 */ /* 0x000fe200007fe405 */
[----:B------:R3:W3:Y:S01]  /*6ae0*/  LDS.128 R36, [R248+0x9000] ;  /* 0x00900000f8247984 */ /* 0x0006e20000000c00 */
[----:B------:R-:W-:Y:S01]  /*6af0*/  ISETP.GE.AND P4, PT, R10, R14, PT ;  /* 0x0000000e0a00720c */ /* 0x000fe20003f86270 */
[----:B-1----:R-:W-:Y:S01]  /*6b00*/  IMAD.WIDE.U32 R12, R16, UR20, R6 ;  /* 0x00000014100c7c25 */ /* 0x002fe2000f8e0006 */
[----:B------:R-:W-:-:S03]  /*6b10*/  IADD3 R6, P0, PT, R18, R3, RZ ;  /* 0x0000000312067210 */ /* 0x000fc60007f1e0ff */
[----:B------:R-:W-:Y:S02]  /*6b20*/  IMAD R3, R15, UR15, R4 ;  /* 0x0000000f0f037c24 */ /* 0x000fe4000f8e0204 */
[----:B------:R-:W-:Y:S02]  /*6b30*/  IMAD R5, R17, UR20, R13 ;  /* 0x0000001411057c24 */ /* 0x000fe4000f8e020d */
[----:B------:R-:W-:Y:S01]  /*6b40*/  @!P1 IMAD.MOV.U32 R4, RZ, RZ, R12 ;  /* 0x000000ffff049224 */ /* 0x000fe200078e000c */
[----:B------:R-:W-:Y:S02]  /*6b50*/  IADD3.X R7, PT, PT, R19, R11, R3, P0, !PT ;  /* 0x0000000b13077210 */ /* 0x000fe400007fe403 */
[C---:B------:R-:W-:Y:S01]  /*6b60*/  IADD3 R3, P0, PT, R34.reuse, 0x40, RZ ;  /* 0x0000004022037810 */ /* 0x040fe20007f1e0ff */
[----:B------:R-:W-:-:S04]  /*6b70*/  @!P1 IMAD.WIDE.U32 R8, R34, UR12, R4 ;  /* 0x0000000c22089c25 */ /* 0x000fc8000f8e0004 */
[----:B--2---:R-:W-:Y:S01]  /*6b80*/  IMAD.WIDE.U32 R6, R20, UR20, R6 ;  /* 0x0000001414067c25 */ /* 0x004fe2000f8e0006 */
[----:B-----5:R-:W-:-:S03]  /*6b90*/  @!P1 LEA R16, P2, R8, R32, 0x1 ;  /* 0x0000002008109211 */ /* 0x020fc600078408ff */
[----:B------:R-:W-:Y:S02]  /*6ba0*/  @!P1 IMAD R19, R34, UR13, R9 ;  /* 0x0000000d22139c24 */ /* 0x000fe4000f8e0209 */
[----:B------:R-:W-:Y:S01]  /*6bb0*/  IMAD R18, R21, UR20, R7 ;  /* 0x0000001415127c24 */ /* 0x000fe2000f8e0207 */
[----:B---34-:R-:W-:Y:S07]  /*6bc0*/  @P1 BRA `(.L_x_94) ;  /* 0x0000000000241947 */ /* 0x018fee0003800000 */
        /* <DEDUP_REMOVED lines=9> */
.L_x_94:
[----:B------:R-:W-:Y:S05]  /*6c60*/  BSYNC.RECONVERGENT B0 ;  /* 0x0000000000007941 */ /* 0x000fea0003800200 */
.L_x_93:
        /* <DEDUP_REMOVED lines=13> */
.L_x_96:
[----:B------:R-:W-:Y:S05]  /*6d40*/  BSYNC.RECONVERGENT B0 ;  /* 0x0000000000007941 */ /* 0x000fea0003800200 */
.L_x_95:
        /* <DEDUP_REMOVED lines=12> */
.L_x_85:
[----:B------:R-:W-:Y:S05]  /*6e10*/  BSYNC.RECONVERGENT B1 ;  /* 0x0000000000017941 */ /* 0x000fea0003800200 */
.L_x_67:
[----:B------:R-:W5:Y:S01]  /*6e20*/  LDCU UR11, c[0x0][0x438] ;  /* 0x00008700ff0b77ac */ /* 0x000f620008000800 */
[----:B------:R-:W2:Y:S08]  /*6e30*/  LDC R3, c[0x0][0x370] ;  /* 0x0000dc00ff037b82 */ /* 0x000eb00000000800 */
[----:B-1----:R-:W1:Y:S01]  /*6e40*/  LDC R10, c[0x0][0x438] ;  /* 0x00010e00ff0a7b82 */ /* 0x002e620000000800 */
[----:B-----5:R-:W-:-:S04]  /*6e50*/  UIADD3 UR11, UPT, UPT, UR11, 0x7f, URZ ;  /* 0x0000007f0b0b7890 */ /* 0x020fc8000fffe0ff */
[----:B------:R-:W-:Y:S01]  /*6e60*/  USHF.R.S32.HI UR10, URZ, 0x1f, UR11 ;  /* 0x0000001fff0a7899 */ /* 0x000fe2000801140b */
[----:B--2---:R-:W-:-:S03]  /*6e70*/  IADD3 R252, PT, PT, R3, R252, RZ ;  /* 0x000000fc03fc7210 */ /* 0x004fc60007ffe0ff */
[----:B------:R-:W-:-:S04]  /*6e80*/  ULEA.HI UR10, UR10, UR11, URZ, 0x7 ;  /* 0x0000000b0a0a7291 */ /* 0x000fc8000f8f38ff */
[----:B------:R-:W-:-:S06]  /*6e90*/  USHF.R.S32.HI UR10, URZ, 0x7, UR10 ;  /* 0x00000007ff0a7899 */ /* 0x000fcc000801140a */
[----:B------:R-:W-:-:S13]  /*6ea0*/  ISETP.GE.AND P0, PT, R252, UR10, PT ;  /* 0x0000000afc007c0c */ /* 0x000fda000bf06270 */
[----:B-1----:R-:W-:Y:S05]  /*6eb0*/  @!P0 BRA `(.L_x_97) ;  /* 0xffffff9400dc8947 */ /* 0x002fea000383ffff */
[----:B------:R-:W-:Y:S05]  /*6ec0*/  EXIT ;  /* 0x000000000000794d */ /* 0x000fea0003800000 */
.L_x_98:
        /* <DEDUP_REMOVED lines=11> */
.L_x_814:


//--------------------- .text._ZN5flash44flash_bwd_dq_dk_dv_loop_seqk_parallel_kernelI23Flash_bwd_kernel_traitsILi32ELi128ELi128ELi8ELi4ELi4ELi4ELb1ELb0EN7cutlass6half_tE19Flash_kernel_traitsILi32ELi128ELi128ELi8ES3_EELb0ELb1ELb0ELb1ELb0ELb0ELb0EEEvNS_16Flash_bwd_paramsE --------------------------
	.section	.text._ZN5flash44flash_bwd_dq_dk_dv_loop_seqk_parallel_kernelI23Flash_bwd_kernel_traitsILi32ELi128ELi128ELi8ELi4ELi4ELi4ELb1ELb0EN7cutlass6half_tE19Flash_kernel_traitsILi32ELi128ELi128ELi8ES3_EELb0ELb1ELb0ELb1ELb0ELb0ELb0EEEvNS_16Flash_bwd_paramsE,"ax",@progbits
	.align	128
        .global         _ZN5flash44flash_bwd_dq_dk_dv_loop_seqk_parallel_kernelI23Flash_bwd_kernel_traitsILi32ELi128ELi128ELi8ELi4ELi4ELi4ELb1ELb0EN7cutlass6half_tE19Flash_kernel_traitsILi32ELi128ELi128ELi8ES3_EELb0ELb1ELb0ELb1ELb0ELb0ELb0EEEvNS_16Flash_bwd_paramsE
        .type           _ZN5flash44flash_bwd_dq_dk_dv_loop_seqk_parallel_kernelI23Flash_bwd_kernel_traitsILi32ELi128ELi128ELi8ELi4ELi4ELi4ELb1ELb0EN7cutlass6half_tE19Flash_kernel_traitsILi32ELi128ELi128ELi8ES3_EELb0ELb1ELb0ELb1ELb0ELb0ELb0EEEvNS_16Flash_bwd_paramsE,@function
        .size           _ZN5flash44flash_bwd_dq_dk_dv_loop_seqk_parallel_kernelI23Flash_bwd_kernel_traitsILi32ELi128ELi128ELi8ELi4ELi4ELi4ELb1ELb0EN7cutlass6half_tE19Flash_kernel_traitsILi32ELi128ELi128ELi8ES3_EELb0ELb1ELb0ELb1ELb0ELb0ELb0EEEvNS_16Flash_bwd_paramsE,(.L_x_815 - _ZN5flash44flash_bwd_dq_dk_dv_loop_seqk_parallel_kernelI23Flash_bwd_kernel_traitsILi32ELi128ELi128ELi8ELi4ELi4ELi4ELb1ELb0EN7cutlass6half_tE19Flash_kernel_traitsILi32ELi128ELi128ELi8ES3_EELb0ELb1ELb0ELb1ELb0ELb0ELb0EEEvNS_16Flash_bwd_paramsE)
        .other          _ZN5flash44flash_bwd_dq_dk_dv_loop_seqk_parallel_kernelI23Flash_bwd_kernel_traitsILi32ELi128ELi128ELi8ELi4ELi4ELi4ELb1ELb0EN7cutlass6half_tE19Flash_kernel_traitsILi32ELi128ELi128ELi8ES3_EELb0ELb1ELb0ELb1ELb0ELb0ELb0EEEvNS_16Flash_bwd_paramsE,@"STO_CUDA_ENTRY STV_DEFAULT"
_ZN5flash44flash_bwd_dq_dk_dv_loop_seqk_parallel_kernelI23Flash_bwd_kernel_traitsILi32ELi128ELi128ELi8ELi4ELi4ELi4ELb1ELb0EN7cutlass6half_tE19Flash_kernel_traitsILi32ELi128ELi128ELi8ES3_EELb0ELb1ELb0ELb1ELb0ELb0ELb0EEEvNS_16Flash_bwd_paramsE:
.text._ZN5flash44flash_bwd_dq_dk_dv_loop_seqk_parallel_kernelI23Flash_bwd_kernel_traitsILi32ELi128ELi128ELi8ELi4ELi4ELi4ELb1ELb0EN7cutlass6half_tE19Flash_kernel_traitsILi32ELi128ELi128ELi8ES3_EELb0ELb1ELb0ELb1ELb0ELb0ELb0EEEvNS_16Flash_bwd_paramsE:
        /* <DEDUP_REMOVED lines=14> */
[----:B------:R-:W-:Y:S01]  /*00e0*/  UMOV UR5, 0x400 ;  /* 0x0000040000057882 */ /* 0x000fe20000000000 */
[----:B------:R-:W3:Y:S04]  /*00f0*/  LDCU UR14, c[0x0][0x438] ;  /* 0x00008700ff0e77ac */ /* 0x000ee80008000800 */
[----:B------:R-:W4:Y:S01]  /*0100*/  S2UR UR6, SR_CgaCtaId ;  /* 0x00000000000679c3 */ /* 0x000f220000008800 */
[----:B------:R-:W1:Y:S01]  /*0110*/  LDCU.64 UR26, c[0x0][0x358] ;  /* 0x00006b00ff1a77ac */ /* 0x000e620008000a00 */
[----:B------:R-:W1:Y:S06]  /*0120*/  LDCU UR7, c[0x0][0x438] ;  /* 0x00008700ff0777ac */ /* 0x000e6c0008000800 */
[----:B------:R-:W5:Y:S01]  /*0130*/  S2UR UR4, SR_CgaCtaId ;  /* 0x00000000000479c3 */ /* 0x000f620000008800 */
[----:B------:R-:W-:Y:S01]  /*0140*/  UMOV UR29, 0xffffe000 ;  /* 0xffffe000001d7882 */ /* 0x000fe20000000000 */
[----:B------:R-:W-:Y:S01]  /*0150*/  UMOV UR31, URZ ;  /* 0x000000ff001f7c82 */ /* 0x000fe20008000000 */
[----:B------:R-:W-:-:S05]  /*0160*/  UMOV UR32, URZ ;  /* 0x000000ff00207c82 */ /* 0x000fca0008000000 */
[----:B------:R-:W3:Y:S01]  /*0170*/  S2UR UR25, SR_CTAID.Z ;  /* 0x00000000001979c3 */ /* 0x000ee20000002700 */
[----:B--2---:R-:W-:Y:S01]  /*0180*/  ULEA UR8, UR8, UR10, 0x18 ;  /* 0x0000000a08087291 */ /* 0x004fe2000f8ec0ff */
[----:B-1----:R-:W-:-:S06]  /*0190*/  IMAD.SHL.U32 R4, R3, 0x10, RZ ;  /* 0x0000001003047824 */ /* 0x002fcc00078e00ff */
[----:B------:R-:W1:Y:S01]  /*01a0*/  S2UR UR24, SR_CTAID.X ;  /* 0x00000000001879c3 */ /* 0x000e620000002500 */
[C---:B------:R-:W-:Y:S01]  /*01b0*/  IMAD.SHL.U32 R2, R3.reuse, 0x2, RZ ;  /* 0x0000000203027824 */ /* 0x040fe200078e00ff */
[----:B----4-:R-:W-:Y:S01]  /*01c0*/  ULEA UR6, UR6, UR9, 0x18 ;  /* 0x0000000906067291 */ /* 0x010fe2000f8ec0ff */
[C---:B------:R-:W-:Y:S01]  /*01d0*/  IMAD.SHL.U32 R0, R3.reuse, 0x40, RZ ;  /* 0x0000004003007824 */ /* 0x040fe200078e00ff */
[----:B------:R-:W-:Y:S01]  /*01e0*/  LOP3.LUT R4, R4, 0x1c0, RZ, 0xc0, !PT ;  /* 0x000001c004047812 */ /* 0x000fe200078ec0ff */
[----:B------:R-:W-:-:S03]  /*01f0*/  IMAD.SHL.U32 R3, R3, 0x20, RZ ;  /* 0x0000002003037824 */ /* 0x000fc600078e00ff */
[----:B------:R-:W2:Y:S01]  /*0200*/  S2UR UR23, SR_CTAID.Y ;  /* 0x00000000001779c3 */ /* 0x000ea20000002600 */
[----:B------:R-:W-:Y:S01]  /*0210*/  LOP3.LUT R0, R2, 0xe006, R0, 0xc8, !PT ;  /* 0x0000e00602007812 */ /* 0x000fe200078ec800 */
[----:B-----5:R-:W-:Y:S01]  /*0220*/  ULEA UR4, UR4, UR5, 0x18 ;  /* 0x0000000504047291 */ /* 0x020fe2000f8ec0ff */
[----:B------:R-:W-:Y:S02]  /*0230*/  LOP3.LUT R2, R4, 0x38, R2, 0xf8, !PT ;  /* 0x0000003804027812 */ /* 0x000fe400078ef802 */
[----:B------:R-:W-:-:S03]  /*0240*/  LOP3.LUT R0, R0, 0xc00, R3, 0xf8, !PT ;  /* 0x00000c0000007812 */ /* 0x000fc600078ef803 */
[----:B------:R-:W4:Y:S01]  /*0250*/  S2UR UR22, SR_CTAID.Z ;  /* 0x00000000001679c3 */ /* 0x000f220000002700 */
[----:B------:R-:W-:-:S04]  /*0260*/  LOP3.LUT R0, R0, R2, RZ, 0xfc, !PT ;  /* 0x0000000200007212 */ /* 0x000fc800078efcff */
[----:B---3--:R-:W-:-:S07]  /*0270*/  LEA R178, R0, UR8, 0x1 ;  /* 0x0000000800b27c11 */ /* 0x008fce000f8e08ff */
.L_x_154:
[----:B------:R-:W3:Y:S01]  /*0280*/  LDCU.64 UR8, c[0x0][0x470] ;  /* 0x00008e00ff0877ac */ /* 0x000ee20008000a00 */
[----:B-----5:R-:W5:Y:S01]  /*0290*/  S2UR UR33, SR_CTAID.Y ;  /* 0x00000000002179c3 */ /* 0x020f620000002600 */
[----:B-1----:R-:W1:Y:S01]  /*02a0*/  LDCU.64 UR10, c[0x0][0x478] ;  /* 0x00008f00ff0a77ac */ /* 0x002e620008000a00 */
[----:B--2---:R-:W2:Y:S01]  /*02b0*/  LDCU.64 UR12, c[0x0][0x460] ;  /* 0x00008c00ff0c77ac */ /* 0x004ea20008000a00 */
[----:B------:R-:W4:Y:S01]  /*02c0*/  LDCU.U8 UR5, c[0x0][0x532] ;  /* 0x0000a640ff0577ac */ /* 0x000f220008000000 */
[----:B------:R-:W4:Y:S01]  /*02d0*/  LDCU.64 UR18, c[0x0][0x460] ;  /* 0x00008c00ff1277ac */ /* 0x000f220008000a00 */
[----:B---3--:R-:W-:Y:S02]  /*02e0*/  UISETP.NE.U32.AND UP0, UPT, UR8, URZ, UPT ;  /* 0x000000ff0800728c */ /* 0x008fe4000bf05070 */
[----:B-1----:R-:W-:Y:S02]  /*02f0*/  UISETP.NE.U32.AND UP2, UPT, UR10, URZ, UPT ;  /* 0x000000ff0a00728c */ /* 0x002fe4000bf45070 */
[----:B------:R-:W-:-:S02]  /*0300*/  UISETP.NE.AND.EX UP0, UPT, UR9, URZ, UPT, UP0 ;  /* 0x000000ff0900728c */ /* 0x000fc4000bf05300 */
[----:B-----5:R-:W-:Y:S02]  /*0310*/  USHF.L.U32 UR16, UR33, 0x2, URZ ;  /* 0x0000000221107899 */ /* 0x020fe400080006ff */
[----:B------:R-:W-:Y:S02]  /*0320*/  USHF.R.U32.HI UR15, URZ, 0x1e, UR33 ;  /* 0x0000001eff0f7899 */ /* 0x000fe40008011621 */
[----:B------:R-:W-:Y:S01]  /*0330*/  UISETP.NE.AND.EX UP2, UPT, UR11, URZ, UPT, UP2 ;  /* 0x000000ff0b00728c */ /* 0x000fe2000bf45320 */
[----:B------:R-:W-:Y:S01]  /*0340*/  PLOP3.LUT P1, PT, PT, PT, UP0, 0x80, 0x8 ;  /* 0x000000000008781c */ /* 0x000fe20003f2f008 */
[----:B--2---:R-:W-:Y:S02]  /*0350*/  UISETP.NE.U32.AND UP5, UPT, UR12, URZ, UPT ;  /* 0x000000ff0c00728c */ /* 0x004fe4000bfa5070 */
[----:B------:R-:W-:Y:S02]  /*0360*/  UISETP.NE.U32.AND UP3, UPT, UR12, URZ, UPT ;  /* 0x000000ff0c00728c */ /* 0x000fe4000bf65070 */
[----:B------:R-:W-:Y:S01]  /*0370*/  @UP0 UIADD3 UR20, UP1, UPT, UR16, UR8, URZ ;  /* 0x0000000810140290 */ /* 0x000fe2000ff3e0ff */
[----:B------:R-:W-:Y:S01]  /*0380*/  PLOP3.LUT P0, PT, PT, PT, UP2, 0x80, 0x8 ;  /* 0x000000000008781c */ /* 0x000fe20003f0f028 */
[----:B------:R-:W-:-:S02]  /*0390*/  UISETP.NE.AND.EX UP5, UPT, UR13, URZ, UPT, UP5 ;  /* 0x000000ff0d00728c */ /* 0x000fc4000bfa5350 */
[----:B------:R-:W-:Y:S01]  /*03a0*/  @UP0 UIADD3.X UR21, UPT, UPT, UR15, UR9, URZ, UP1, !UPT ;  /* 0x000000090f150290 */ /* 0x000fe20008ffe4ff */
[----:B------:R-:W1:Y:S01]  /*03b0*/  LDCU.64 UR8, c[0x0][0x468] ;  /* 0x00008d00ff0877ac */ /* 0x000e620008000a00 */
[----:B------:R-:W-:Y:S02]  /*03c0*/  IMAD.U32 R4, RZ, RZ, UR20 ;  /* 0x00000014ff047e24 */ /* 0x000fe4000f8e00ff */
[----:B------:R-:W-:Y:S01]  /*03d0*/  PLOP3.LUT P4, PT, PT, PT, UP5, 0x80, 0x8 ;  /* 0x000000000008781c */ /* 0x000fe20003f8f058 */
[----:B------:R-:W-:Y:S01]  /*03e0*/  @UP2 UIADD3 UR10, UP1, UPT, UR16, UR10, URZ ;  /* 0x0000000a100a2290 */ /* 0x000fe2000ff3e0ff */
[----:B------:R-:W-:Y:S01]  /*03f0*/  IMAD.U32 R5, RZ, RZ, UR21 ;  /* 0x00000015ff057e24 */ /* 0x000fe2000f8e00ff */
[----:B------:R-:W-:Y:S02]  /*0400*/  UISETP.NE.AND.EX UP3, UPT, UR13, URZ, UPT, UP3 ;  /* 0x000000ff0d00728c */ /* 0x000fe4000bf65330 */
[----:B------:R-:W-:Y:S02]  /*0410*/  @UP2 UIADD3.X UR11, UPT, UPT, UR15, UR11, URZ, UP1, !UPT ;  /* 0x0000000b0f0b2290 */ /* 0x000fe40008ffe4ff */
[----:B----4-:R-:W-:Y:S01]  /*0420*/  UISETP.NE.AND UP4, UPT, UR5, URZ, UPT ;  /* 0x000000ff0500728c */ /* 0x010fe2000bf85270 */
[----:B------:R-:W-:Y:S01]  /*0430*/  IMAD.U32 R2, RZ, RZ, UR10 ;  /* 0x0000000aff027e24 */ /* 0x000fe2000f8e00ff */
[----:B------:R-:W-:Y:S01]  /*0440*/  PLOP3.LUT P2, PT, PT, PT, UP3, 0x80, 0x8 ;  /* 0x000000000008781c */ /* 0x000fe20003f4f038 */
[----:B------:R-:W-:Y:S01]  /*0450*/  UIMAD.WIDE.U32 UR18, UR33, 0x4, UR18 ;  /* 0x00000004211278a5 */ /* 0x000fe2000f8e0012 */
[----:B------:R-:W-:Y:S01]  /*0460*/  IMAD.U32 R3, RZ, RZ, UR11 ;  /* 0x0000000bff037e24 */ /* 0x000fe2000f8e00ff */
[----:B------:R-:W2:Y:S01]  /*0470*/  @P1 LDG.E R7, desc[UR26][R4.64] ;  /* 0x0000001a04071981 */ /* 0x000ea2000c1e1900 */
[----:B------:R-:W3:Y:S01]  /*0480*/  @!UP2 LDCU UR5, c[0x0][0x43c] ;  /* 0x00008780ff05a7ac */ /* 0x000ee20008000800 */
[----:B-1----:R-:W-:-:S02]  /*0490*/  UISETP.EQ.U32.AND UP1, UPT, UR8, URZ, UPT ;  /* 0x000000ff0800728c */ /* 0x002fc4000bf22070 */
[----:B------:R-:W-:Y:S02]  /*04a0*/  UIADD3 UR16, UP0, UPT, UR16, UR8, URZ ;  /* 0x0000000810107290 */ /* 0x000fe4000ff1e0ff */
[----:B------:R-:W-:Y:S02]  /*04b0*/  UISETP.EQ.OR.EX UP1, UPT, UR9, URZ, !UP4, UP1 ;  /* 0x000000ff0900728c */ /* 0x000fe4000e722710 */
[----:B------:R-:W-:Y:S01]  /*04c0*/  UIADD3.X UR15, UPT, UPT, UR15, UR9, URZ, UP0, !UPT ;  /* 0x000000090f0f7290 */ /* 0x000fe200087fe4ff */
[----:B------:R-:W1:Y:S03]  /*04d0*/  @!UP2 LDCU.64 UR10, c[0x0][0x488] ;  /* 0x00009100ff0aa7ac */ /* 0x000e660008000a00 */
[----:B------:R-:W-:Y:S01]  /*04e0*/  PLOP3.LUT P3, PT, PT, PT, UP1, 0x80, 0x8 ;  /* 0x000000000008781c */ /* 0x000fe20003f6f018 */
[----:B------:R4:W5:Y:S02]  /*04f0*/  @P0 LDG.E R5, desc[UR26][R2.64] ;  /* 0x0000001a02050981 */ /* 0x000964000c1e1900 */
[----:B----4-:R-:W-:-:S02]  /*0500*/  IMAD.U32 R2, RZ, RZ, UR18 ;  /* 0x00000012ff027e24 */ /* 0x010fc4000f8e00ff */
[----:B------:R-:W-:-:S05]  /*0510*/  IMAD.U32 R3, RZ, RZ, UR19 ;  /* 0x00000013ff037e24 */ /* 0x000fca000f8e00ff */
[----:B------:R-:W4:Y:S04]  /*0520*/  @P4 LDG.E R6, desc[UR26][R2.64] ;  /* 0x0000001a02064981 */ /* 0x000f28000c1e1900 */
[----:B------:R3:W4:Y:S02]  /*0530*/  @P2 LDG.E R0, desc[UR26][R2.64+0x4] ;  /* 0x0000041a02002981 */ /* 0x000724000c1e1900 */
[----:B---3--:R-:W-:Y:S02]  /*0540*/  IMAD.U32 R2, RZ, RZ, UR16 ;  /* 0x00000010ff027e24 */ /* 0x008fe4000f8e00ff */
[----:B------:R-:W-:-:S05]  /*0550*/  IMAD.U32 R3, RZ, RZ, UR15 ;  /* 0x0000000fff037e24 */ /* 0x000fca000f8e00ff */
[----:B------:R-:W3:Y:S01]  /*0560*/  @!P3 LDG.E R4, desc[UR26][R2.64] ;  /* 0x0000001a0204b981 */ /* 0x000ee2000c1e1900 */
[----:B------:R-:W-:Y:S01]  /*0570*/  UISETP.NE.U32.AND UP0, UPT, UR8, URZ, UPT ;  /* 0x000000ff0800728c */ /* 0x000fe2000bf05070 */
[----:B------:R-:W-:Y:S01]  /*0580*/  UMOV UR37, URZ ;  /* 0x000000ff00257c82 */ /* 0x000fe20008000000 */
[----:B-1----:R-:W-:Y:S02]  /*0590*/  @!UP2 UISETP.NE.U32.AND UP1, UPT, UR10, URZ, UPT ;  /* 0x000000ff0a00a28c */ /* 0x002fe4000bf25070 */
[----:B------:R-:W-:Y:S01]  /*05a0*/  UISETP.NE.AND.EX UP0, UPT, UR9, URZ, UPT, UP0 ;  /* 0x000000ff0900728c */ /* 0x000fe2000bf05300 */
[----:B------:R-:W-:Y:S01]  /*05b0*/  UMOV UR19, 0xffffffff ;  /* 0xffffffff00137882 */ /* 0x000fe20000000000 */
[----:B------:R-:W-:Y:S01]  /*05c0*/  UMOV UR39, 0xffffffff ;  /* 0xffffffff00277882 */ /* 0x000fe20000000000 */
[----:B------:R-:W-:Y:S01]  /*05d0*/  @!UP2 UISETP.NE.AND.EX UP1, UPT, UR11, URZ, UPT, UP1 ;  /* 0x000000ff0b00a28c */ /* 0x000fe2000bf25310 */
[----:B------:R-:W1:Y:S01]  /*05e0*/  @!UP3 LDCU UR38, c[0x0][0x434] ;  /* 0x00008680ff26b7ac */ /* 0x000e620008000800 */
[----:B------:R-:W-:-:S02]  /*05f0*/  USHF.L.U32 UR28, UR40, 0x7, URZ ;  /* 0x00000007281c7899 */ /* 0x000fc400080006ff */
[----:B------:R-:W-:Y:S01]  /*0600*/  @!UP2 USEL UR5, UR5, URZ, UP1 ;  /* 0x000000ff0505a287 */ /* 0x000fe20008800000 */
[----:B--2---:R-:W-:Y:S02]  /*0610*/  @P1 R2UR UR37, R7 ;  /* 0x00000000072512ca */ /* 0x004fe400000e0000 */
[----:B-----5:R-:W-:-:S13]  /*0620*/  @P0 R2UR UR36, R5 ;  /* 0x00000000052402ca */ /* 0x020fda00000e0000 */
[----:B------:R-:W-:Y:S01]  /*0630*/  @UP2 UIADD3 UR36, UPT, UPT, UR36, -UR37, URZ ;  /* 0x8000002524242290 */ /* 0x000fe2000fffe0ff */
[----:B----4-:R-:W-:Y:S02]  /*0640*/  @P4 R2UR UR19, R6 ;  /* 0x00000000061342ca */ /* 0x010fe400000e0000 */
[----:B------:R-:W-:Y:S02]  /*0650*/  @P2 R2UR UR10, R0 ;  /* 0x00000000000a22ca */ /* 0x000fe400000e0000 */
[----:B---3--:R-:W-:Y:S01]  /*0660*/  @!P3 R2UR UR39, R4 ;  /* 0x000000000427b2ca */ /* 0x008fe200000e0000 */
[----:B-1----:R-:W-:-:S14]  /*0670*/  BRA.U !UP0, `(.L_x_99) ;  /* 0x0000000108187547 */ /* 0x002fdc000b800000 */
[----:B------:R-:W-:-:S13]  /*0680*/  PLOP3.LUT P0, PT, PT, PT, UP4, 0x80, 0x8 ;  /* 0x000000000008781c */ /* 0x000fda0003f0f048 */
[----:B------:R-:W2:Y:S04]  /*0690*/  @P0 LDG.E R0, desc[UR26][R2.64+0x4] ;  /* 0x0000041a02000981 */ /* 0x000ea8000c1e1900 */
[----:B------:R-:W3:Y:S01]  /*06a0*/  @!P0 LDG.E R2, desc[UR26][R2.64] ;  /* 0x0000001a02028981 */ /* 0x000ee2000c1e1900 */
[----:B--2---:R-:W-:-:S13]  /*06b0*/  @P0 R2UR UR14, R0 ;  /* 0x00000000000e02ca */ /* 0x004fda00000e0000 */
[----:B------:R-:W-:-:S07]  /*06c0*/  @UP4 UIADD3 UR14, UPT, UPT, UR14, -UR39, URZ ;  /* 0x800000270e0e4290 */ /* 0x000fce000fffe0ff */
[----:B---3--:R-:W-:-:S15]  /*06d0*/  @!P0 R2UR UR14, R2 ;  /* 0x00000000020e82ca */ /* 0x008fde00000e0000 */
.L_x_99:
[----:B------:R-:W-:Y:S02]  /*06e0*/  @!UP2 UIADD3 UR36, UPT, UPT, UR5, UR14, -UR37 ;  /* 0x0000000e0524a290 */ /* 0x000fe4000fffe825 */
[----:B------:R-:W-:Y:S02]  /*06f0*/  @UP3 UIADD3 UR38, UPT, UPT, UR10, -UR19, URZ ;  /* 0x800000130a263290 */ /* 0x000fe4000fffe0ff */
[----:B------:R-:W-:-:S09]  /*0700*/  UISETP.GT.AND UP0, UPT, UR36, UR28, UPT ;  /* 0x0000001c2400728c */ /* 0x000fd2000bf04270 */
[----:B------:R-:W-:Y:S05]  /*0710*/  BRA.U !UP0, `(.L_x_100) ;  /* 0x0000007908d87547 */ /* 0x000fea000b800000 */
[----:B------:R-:W-:Y:S02]  /*0720*/  UISETP.NE.AND UP1, UPT, UR19, -0x1, UPT ;  /* 0xffffffff1300788c */ /* 0x000fe4000bf25270 */
[----:B------:R-:W-:Y:S02]  /*0730*/  UIADD3 UR10, UPT, UPT, UR38, 0x7f, URZ ;  /* 0x0000007f260a7890 */ /* 0x000fe4000fffe0ff */
[----:B------:R-:W-:Y:S02]  /*0740*/  UISETP.NE.AND UP0, UPT, UR39, -0x1, UPT ;  /* 0xffffffff2700788c */ /* 0x000fe4000bf05270 */
[----:B------:R-:W-:-:S04]  /*0750*/  USHF.R.S32.HI UR5, URZ, 0x1f, UR10 ;  /* 0x0000001fff057899 */ /* 0x000fc8000801140a */
[----:B------:R-:W-:Y:S01]  /*0760*/  ULEA.HI UR5, UR5, UR10, URZ, 0x7 ;  /* 0x0000000a05057291 */ /* 0x000fe2000f8f38ff */
[----:B------:R-:W1:Y:S01]  /*0770*/  @!UP1 LDCU.64 UR20, c[0x0][0x398] ;  /* 0x00007300ff1497ac */ /* 0x000e620008000a00 */
[----:B------:R-:W2:Y:S02]  /*0780*/  @UP1 LDCU.64 UR8, c[0x0][0x3b0] ;  /* 0x00007600ff0817ac */ /* 0x000ea40008000a00 */
[----:B------:R-:W-:-:S04]  /*0790*/  USHF.R.S32.HI UR35, URZ, 0x7, UR5 ;  /* 0x00000007ff237899 */ /* 0x000fc80008011405 */
[----:B------:R-:W-:Y:S02]  /*07a0*/  USHF.L.U32 UR34, UR35, 0x7, URZ ;  /* 0x0000000723227899 */ /* 0x000fe400080006ff */
[----:B-1----:R-:W-:Y:S02]  /*07b0*/  @!UP1 UIMAD.WIDE.U32 UR48, UR33, UR20, URZ ;  /* 0x00000014213092a5 */ /* 0x002fe4000f8e00ff */
[----:B------:R-:W-:Y:S02]  /*07c0*/  UIADD3 UR20, UPT, UPT, UR34, -0x80, URZ ;  /* 0xffffff8022147890 */ /* 0x000fe4000fffe0ff */
[----:B--2---:R-:W-:Y:S02]  /*07d0*/  @UP1 UIMAD.WIDE.U32 UR10, UR19, UR8, URZ ;  /* 0x00000008130a12a5 */ /* 0x004fe4000f8e00ff */
[----:B------:R-:W-:Y:S02]  /*07e0*/  @!UP1 UIMAD UR21, UR33, UR21, UR49 ;  /* 0x00000015211592a4 */ /* 0x000fe4000f8e0231 */
[----:B------:R-:W-:-:S02]  /*07f0*/  @UP1 UIMAD UR21, UR19, UR9, UR11 ;  /* 0x00000009131512a4 */ /* 0x000fc4000f8e020b */
[----:B------:R-:W-:Y:S01]  /*0800*/  USHF.R.S32.HI UR18, URZ, 0x1f, UR20 ;  /* 0x0000001fff127899 */ /* 0x000fe20008011414 */
[----:B------:R-:W-:Y:S01]  /*0810*/  @UP1 UMOV UR48, UR10 ;  /* 0x0000000a00301c82 */ /* 0x000fe20008000000 */
[----:B------:R-:W-:Y:S10]  /*0820*/  BRA.U UP0, `(.L_x_101) ;  /* 0x0000000100307547 */ /* 0x000ff4000b800000 */
[----:B------:R-:W1:Y:S01]  /*0830*/  LDCU.64 UR16, c[0x0][0x3b8] ;  /* 0x00007700ff1077ac */ /* 0x000e620008000a00 */
[----:B------:R-:W2:Y:S01]  /*0840*/  LDCU.64 UR8, c[0x0][0x3a0] ;  /* 0x00007400ff0877ac */ /* 0x000ea20008000a00 */
[----:B------:R-:W-:-:S04]  /*0850*/  USHF.R.S32.HI UR5, URZ, 0x1f, UR37 ;  /* 0x0000001fff057899 */ /* 0x000fc80008011425 */
[----:B-1----:R-:W-:Y:S02]  /*0860*/  UIMAD UR5, UR5, UR16, URZ ;  /* 0x00000010050572a4 */ /* 0x002fe4000f8e02ff */
[----:B------:R-:W-:Y:S02]  /*0870*/  UIMAD.WIDE.U32 UR10, UR37, UR16, URZ ;  /* 0x00000010250a72a5 */ /* 0x000fe4000f8e00ff */
[----:B------:R-:W-:-:S04]  /*0880*/  UIMAD UR5, UR37, UR17, UR5 ;  /* 0x00000011250572a4 */ /* 0x000fc8000f8e0205 */
[----:B------:R-:W-:-:S04]  /*0890*/  UIADD3 UR11, UPT, UPT, UR11, UR5, URZ ;  /* 0x000000050b0b7290 */ /* 0x000fc8000fffe0ff */
[----:B--2---:R-:W-:-:S04]  /*08a0*/  UIMAD.WIDE.U32 UR10, UR33, UR8, UR10 ;  /* 0x00000008210a72a5 */ /* 0x004fc8000f8e000a */
[----:B------:R-:W-:-:S03]  /*08b0*/  UIMAD UR9, UR33, UR9, UR11 ;  /* 0x00000009210972a4 */ /* 0x000fc6000f8e020b */
[----:B------:R-:W-:-:S03]  /*08c0*/  UMOV UR30, UR10 ;  /* 0x0000000a001e7c82 */ /* 0x000fc60008000000 */
[----:B------:R-:W-:Y:S01]  /*08d0*/  MOV R20, UR9 ;  /* 0x0000000900147c02 */ /* 0x000fe20008000f00 */
[----:B------:R-:W-:Y:S06]  /*08e0*/  BRA `(.L_x_102) ;  /* 0x00000000001c7947 */ /* 0x000fec0003800000 */
.L_x_101:
[----:B------:R-:W1:Y:S01]  /*08f0*/  LDCU.64 UR16, c[0x0][0x3b8] ;  /* 0x00007700ff1077ac */ /* 0x000e620008000a00 */
[----:B------:R-:W-:-:S04]  /*0900*/  UIADD3 UR5, UPT, UPT, UR37, UR39, URZ ;  /* 0x0000002725057290 */ /* 0x000fc8000fffe0ff */
[----:B-1----:R-:W-:Y:S02]  /*0910*/  UIMAD.WIDE.U32 UR8, UR5, UR16, URZ ;  /* 0x00000010050872a5 */ /* 0x002fe4000f8e00ff */
[----:B------:R-:W-:-:S04]  /*0920*/  UIMAD UR5, UR5, UR17, URZ ;  /* 0x00000011050572a4 */ /* 0x000fc8000f8e02ff */
[----:B------:R-:W-:Y:S01]  /*0930*/  UIADD3 UR5, UPT, UPT, UR9, UR5, URZ ;  /* 0x0000000509057290 */ /* 0x000fe2000fffe0ff */
[----:B------:R-:W-:-:S05]  /*0940*/  UMOV UR30, UR8 ;  /* 0x00000008001e7c82 */ /* 0x000fca0008000000 */
[----:B------:R-:W-:-:S07]  /*0950*/  MOV R20, UR5 ;  /* 0x0000000500147c02 */ /* 0x000fce0008000f00 */
.L_x_102:
[----:B------:R-:W1:Y:S01]  /*0960*/  LDC R5, c[0x0][0x3e8] ;  /* 0x0000fa00ff057b82 */ /* 0x000e620000000800 */
[----:B------:R-:W2:Y:S01]  /*0970*/  S2R R6, SR_CTAID.Z ;  /* 0x0000000000067919 */ /* 0x000ea20000002700 */
[----:B------:R-:W-:Y:S01]  /*0980*/  USHF.R.S32.HI UR5, URZ, 0x1f, UR28 ;  /* 0x0000001fff057899 */ /* 0x000fe2000801141c */
[----:B-1----:R-:W-:-:S04]  /*0990*/  IABS R4, R5 ;  /* 0x0000000500047213 */ /* 0x002fc80000000000 */
[----:B------:R-:W1:Y:S01]  /*09a0*/  I2F.RP R2, R4 ;  /* 0x0000000400027306 */ /* 0x000e620000209400 */
[----:B--2---:R-:W-:-:S07]  /*09b0*/  IABS R6, R6 ;  /* 0x0000000600067213 */ /* 0x004fce0000000000 */
[----:B-1----:R-:W1:Y:S02]  /*09c0*/  MUFU.RCP R2, R2 ;  /* 0x0000000200027308 */ /* 0x002e640000001000 */
[----:B-1----:R-:W-:-:S06]  /*09d0*/  VIADD R2, R2, 0xffffffe ;  /* 0x0ffffffe02027836 */ /* 0x002fcc0000000000 */
[----:B------:R-:W1:Y:S02]  /*09e0*/  F2I.FTZ.U32.TRUNC.NTZ R3, R2 ;  /* 0x0000000200037305 */ /* 0x000e64000021f000 */
[----:B-1----:R-:W-:Y:S01]  /*09f0*/  IMAD.MOV R0, RZ, RZ, -R3 ;  /* 0x000000ffff007224 */ /* 0x002fe200078e0a03 */
[----:B------:R-:W-:-:S03]  /*0a00*/  MOV R2, RZ ;  /* 0x000000ff00027202 */ /* 0x000fc60000000f00 */
[----:B------:R-:W-:-:S04]  /*0a10*/  IMAD R0, R0, R4, RZ ;  /* 0x0000000400007224 */ /* 0x000fc800078e02ff */
[----:B------:R-:W-:-:S04]  /*0a20*/  IMAD.HI.U32 R0, R3, R0, R2 ;  /* 0x0000000003007227 */ /* 0x000fc800078e0002 */
[----:B------:R-:W-:-:S04]  /*0a30*/  IMAD.MOV.U32 R3, RZ, RZ, R6 ;  /* 0x000000ffff037224 */ /* 0x000fc800078e0006 */
[----:B------:R-:W-:-:S04]  /*0a40*/  IMAD.HI.U32 R0, R0, R3, RZ ;  /* 0x0000000300007227 */ /* 0x000fc800078e00ff */
[----:B------:R-:W-:-:S04]  /*0a50*/  IMAD.MOV R2, RZ, RZ, -R0 ;  /* 0x000000ffff027224 */ /* 0x000fc800078e0a00 */
[----:B------:R-:W-:-:S05]  /*0a60*/  IMAD R2, R4, R2, R3 ;  /* 0x0000000204027224 */ /* 0x000fca00078e0203 */
[----:B------:R-:W-:-:S13]  /*0a70*/  ISETP.GT.U32.AND P1, PT, R4, R2, PT ;  /* 0x000000020400720c */ /* 0x000fda0003f24070 */
[-C--:B------:R-:W-:Y:S01]  /*0a80*/  @!P1 IADD3 R2, PT, PT, R2, -R4.reuse, RZ ;  /* 0x8000000402029210 */ /* 0x080fe20007ffe0ff */
[----:B------:R-:W-:Y:S01]  /*0a90*/  @!P1 VIADD R0, R0, 0x1 ;  /* 0x0000000100009836 */ /* 0x000fe20000000000 */
[C---:B------:R-:W-:Y:S02]  /*0aa0*/  ISETP.NE.AND P1, PT, R5.reuse, RZ, PT ;  /* 0x000000ff0500720c */ /* 0x040fe40003f25270 */
[----:B------:R-:W-:Y:S02]  /*0ab0*/  ISETP.GE.U32.AND P2, PT, R2, R4, PT ;  /* 0x000000040200720c */ /* 0x000fe40003f46070 */
[----:B------:R-:W-:-:S04]  /*0ac0*/  LOP3.LUT R2, R5, UR25, RZ, 0x3c, !PT ;  /* 0x0000001905027c12 */ /* 0x000fc8000f8e3cff */
[----:B------:R-:W-:-:S07]  /*0ad0*/  ISETP.GE.AND P0, PT, R2, RZ, PT ;  /* 0x000000ff0200720c */ /* 0x000fce0003f06270 */
[----:B------:R-:W-:-:S05]  /*0ae0*/  @P2 IADD3 R0, PT, PT, R0, 0x1, RZ ;  /* 0x0000000100002810 */ /* 0x000fca0007ffe0ff */
[----:B------:R-:W-:-:S05]  /*0af0*/  IMAD.MOV.U32 R13, RZ, RZ, R0 ;  /* 0x000000ffff0d7224 */ /* 0x000fca00078e0000 */
[----:B------:R-:W-:Y:S02]  /*0b00*/  @!P0 IADD3 R13, PT, PT, -R13, RZ, RZ ;  /* 0x000000ff0d0d8210 */ /* 0x000fe40007ffe1ff */
[----:B------:R-:W-:-:S04]  /*0b10*/  @!P1 LOP3.LUT R13, RZ, R5, RZ, 0x33, !PT ;  /* 0x00000005ff0d9212 */ /* 0x000fc800078e33ff */
[----:B------:R-:W-:Y:S01]  /*0b20*/  SHF.R.S32.HI R19, RZ, 0x1f, R13 ;  /* 0x0000001fff137819 */ /* 0x000fe2000001140d */
[----:B------:R-:W-:Y:S05]  /*0b30*/  BRA.U UP0, `(.L_x_103) ;  /* 0x0000000100307547 */ /* 0x000fea000b800000 */
[----:B------:R-:W1:Y:S01]  /*0b40*/  LDCU.64 UR14, c[0x0][0x3c0] ;  /* 0x00007800ff0e77ac */ /* 0x000e620008000a00 */
[----:B------:R-:W2:Y:S01]  /*0b50*/  LDCU.64 UR8, c[0x0][0x3a8] ;  /* 0x00007500ff0877ac */ /* 0x000ea20008000a00 */
[----:B------:R-:W-:-:S04]  /*0b60*/  USHF.R.S32.HI UR10, URZ, 0x1f, UR37 ;  /* 0x0000001fff0a7899 */ /* 0x000fc80008011425 */
[----:B-1----:R-:W-:Y:S02]  /*0b70*/  UIMAD UR10, UR10, UR14, URZ ;  /* 0x0000000e0a0a72a4 */ /* 0x002fe4000f8e02ff */
[----:B------:R-:W-:Y:S02]  /*0b80*/  UIMAD.WIDE.U32 UR12, UR37, UR14, URZ ;  /* 0x0000000e250c72a5 */ /* 0x000fe4000f8e00ff */
[----:B------:R-:W-:-:S04]  /*0b90*/  UIMAD UR10, UR37, UR15, UR10 ;  /* 0x0000000f250a72a4 */ /* 0x000fc8000f8e020a */
[----:B------:R-:W-:-:S03]  /*0ba0*/  UIADD3 UR11, UPT, UPT, UR13, UR10, URZ ;  /* 0x0000000a0d0b7290 */ /* 0x000fc6000fffe0ff */
[----:B------:R-:W-:Y:S02]  /*0bb0*/  UMOV UR10, UR12 ;  /* 0x0000000c000a7c82 */ /* 0x000fe40008000000 */
[----:B--2---:R-:W-:-:S04]  /*0bc0*/  UIMAD.WIDE.U32 UR44, UR33, UR8, UR10 ;  /* 0x00000008212c72a5 */ /* 0x004fc8000f8e000a */
[----:B------:R-:W-:-:S06]  /*0bd0*/  UIMAD UR9, UR33, UR9, UR45 ;  /* 0x00000009210972a4 */ /* 0x000fcc000f8e022d */
[----:B------:R-:W-:Y:S01]  /*0be0*/  MOV R18, UR9 ;  /* 0x0000000900127c02 */ /* 0x000fe20008000f00 */
[----:B------:R-:W-:Y:S06]  /*0bf0*/  BRA `(.L_x_104) ;  /* 0x0000000000187947 */ /* 0x000fec0003800000 */
.L_x_103:
[----:B------:R-:W1:Y:S01]  /*0c00*/  LDCU.64 UR14, c[0x0][0x3c0] ;  /* 0x00007800ff0e77ac */ /* 0x000e620008000a00 */
[----:B------:R-:W-:-:S04]  /*0c10*/  UIADD3 UR8, UPT, UPT, UR37, UR39, URZ ;  /* 0x0000002725087290 */ /* 0x000fc8000fffe0ff */
[----:B-1----:R-:W-:Y:S02]  /*0c20*/  UIMAD.WIDE.U32 UR44, UR8, UR14, URZ ;  /* 0x0000000e082c72a5 */ /* 0x002fe4000f8e00ff */
[----:B------:R-:W-:-:S04]  /*0c30*/  UIMAD UR8, UR8, UR15, URZ ;  /* 0x0000000f080872a4 */ /* 0x000fc8000f8e02ff */
[----:B------:R-:W-:-:S06]  /*0c40*/  UIADD3 UR8, UPT, UPT, UR45, UR8, URZ ;  /* 0x000000082d087290 */ /* 0x000fcc000fffe0ff */
[----:B------:R-:W-:-:S07]  /*0c50*/  MOV R18, UR8 ;  /* 0x0000000800127c02 */ /* 0x000fce0008000f00 */
.L_x_104:
[----:B------:R-:W1:Y:S01]  /*0c60*/  @!UP1 LDCU.64 UR10, c[0x0][0x588] ;  /* 0x0000b100ff0a97ac */ /* 0x000e620008000a00 */
[----:B------:R-:W2:Y:S01]  /*0c70*/  @UP1 LDCU.64 UR8, c[0x0][0x590] ;  /* 0x0000b200ff0817ac */ /* 0x000ea20008000a00 */
[----:B------:R-:W3:Y:S01]  /*0c80*/  LDCU UR12, c[0x0][0x3e0] ;  /* 0x00007c00ff0c77ac */ /* 0x000ee20008000800 */
[----:B------:R-:W3:Y:S01]  /*0c90*/  LDCU UR42, c[0x0][0x44c] ;  /* 0x00008980ff2a77ac */ /* 0x000ee20008000800 */
[----:B-1----:R-:W-:-:S04]  /*0ca0*/  @!UP1 UIMAD.WIDE.U32 UR50, UR33, UR10, URZ ;  /* 0x0000000a213292a5 */ /* 0x002fc8000f8e00ff */
[----:B------:R-:W-:Y:S02]  /*0cb0*/  @!UP1 UIMAD UR13, UR33, UR11, UR51 ;  /* 0x0000000b210d92a4 */ /* 0x000fe4000f8e0233 */
[----:B--2---:R-:W-:-:S04]  /*0cc0*/  @UP1 UIMAD.WIDE.U32 UR10, UR19, UR8, URZ ;  /* 0x00000008130a12a5 */ /* 0x004fc8000f8e00ff */
[----:B------:R-:W-:Y:S02]  /*0cd0*/  @UP1 UIMAD UR13, UR19, UR9, UR11 ;  /* 0x00000009130d12a4 */ /* 0x000fe4000f8e020b */
[----:B---3--:R-:W-:Y:S01]  /*0ce0*/  UIMAD.WIDE UR52, UR12, UR42, URZ ;  /* 0x0000002a0c3472a5 */ /* 0x008fe2000f8e02ff */
[----:B------:R-:W-:Y:S01]  /*0cf0*/  @UP1 UMOV UR50, UR10 ;  /* 0x0000000a00321c82 */ /* 0x000fe20008000000 */
[----:B------:R-:W-:Y:S10]  /*0d00*/  BRA.U UP1, `(.L_x_105) ;  /* 0x0000000101407547 */ /* 0x000ff4000b800000 */
[----:B------:R-:W1:Y:S01]  /*0d10*/  LDCU UR46, c[0x0][0x444] ;  /* 0x00008880ff2e77ac */ /* 0x000e620008000800 */
[----:B------:R-:W-:Y:S02]  /*0d20*/  USHF.R.S32.HI UR9, URZ, 0x1f, UR12 ;  /* 0x0000001fff097899 */ /* 0x000fe4000801140c */
[----:B-1----:R-:W-:Y:S02]  /*0d30*/  USHF.R.S32.HI UR8, URZ, 0x1f, UR46 ;  /* 0x0000001fff087899 */ /* 0x002fe4000801142e */
[----:B------:R-:W-:Y:S02]  /*0d40*/  UIMAD.WIDE.U32 UR46, UR33, UR46, URZ ;  /* 0x0000002e212e72a5 */ /* 0x000fe4000f8e00ff */
[----:B------:R-:W-:Y:S02]  /*0d50*/  UIMAD UR8, UR8, UR33, URZ ;  /* 0x00000021080872a4 */ /* 0x000fe4000f8e02ff */
[----:B------:R-:W-:Y:S02]  /*0d60*/  UIMAD.WIDE.U32 UR10, UR46, UR12, URZ ;  /* 0x0000000c2e0a72a5 */ /* 0x000fe4000f8e00ff */
[----:B------:R-:W-:-:S02]  /*0d70*/  UIADD3 UR8, UPT, UPT, UR47, UR8, URZ ;  /* 0x000000082f087290 */ /* 0x000fc4000fffe0ff */
[----:B------:R-:W-:Y:S02]  /*0d80*/  UIMAD.WIDE.U32 UR56, UR10, UR42, URZ ;  /* 0x0000002a0a3872a5 */ /* 0x000fe4000f8e00ff */
[----:B------:R-:W-:-:S04]  /*0d90*/  UIMAD UR8, UR8, UR12, URZ ;  /* 0x0000000c080872a4 */ /* 0x000fc8000f8e02ff */
[----:B------:R-:W-:Y:S02]  /*0da0*/  UIMAD UR8, UR9, UR46, UR8 ;  /* 0x0000002e090872a4 */ /* 0x000fe4000f8e0208 */
[----:B------:R-:W-:Y:S02]  /*0db0*/  USHF.R.S32.HI UR9, URZ, 0x1f, UR42 ;  /* 0x0000001fff097899 */ /* 0x000fe4000801142a */
[----:B------:R-:W-:-:S04]  /*0dc0*/  UIADD3 UR8, UPT, UPT, UR11, UR8, URZ ;  /* 0x000000080b087290 */ /* 0x000fc8000fffe0ff */
[----:B------:R-:W-:-:S04]  /*0dd0*/  UIMAD UR8, UR8, UR42, URZ ;  /* 0x0000002a080872a4 */ /* 0x000fc8000f8e02ff */
[----:B------:R-:W-:-:S04]  /*0de0*/  UIMAD UR8, UR9, UR10, UR8 ;  /* 0x0000000a090872a4 */ /* 0x000fc8000f8e0208 */
[----:B------:R-:W-:Y:S01]  /*0df0*/  UIADD3 UR47, UPT, UPT, UR57, UR8, URZ ;  /* 0x00000008392f7290 */ /* 0x000fe2000fffe0ff */
[----:B------:R-:W-:Y:S11]  /*0e00*/  BRA `(.L_x_106) ;  /* 0x00000000000c7947 */ /* 0x000ff60003800000 */
.L_x_105:
[----:B------:R-:W-:Y:S02]  /*0e10*/  UIMAD.WIDE.U32 UR56, UR52, UR19, URZ ;  /* 0x00000013343872a5 */ /* 0x000fe4000f8e00ff */
[----:B------:R-:W-:-:S04]  /*0e20*/  UIMAD UR47, UR53, UR19, URZ ;  /* 0x00000013352f72a4 */ /* 0x000fc8000f8e02ff */
[----:B------:R-:W-:Y:S02]  /*0e30*/  UIADD3 UR47, UPT, UPT, UR57, UR47, URZ ;  /* 0x0000002f392f7290 */ /* 0x000fe4000fffe0ff */
.L_x_106:
[----:B------:R-:W1:Y:S01]  /*0e40*/  LDCU.U8 UR8, c[0x0][0x548] ;  /* 0x0000a900ff0877ac */ /* 0x000e620008000000 */
[----:B------:R-:W-:Y:S01]  /*0e50*/  USHF.L.U32 UR11, UR33, 0x7, URZ ;  /* 0x00000007210b7899 */ /* 0x000fe200080006ff */
[----:B------:R-:W2:Y:S03]  /*0e60*/  LDCU.U8 UR46, c[0x0][0x5f0] ;  /* 0x0000be00ff2e77ac */ /* 0x000ea60008000000 */
[----:B------:R-:W-:Y:S02]  /*0e70*/  USEL UR9, UR11, URZ, UP5 ;  /* 0x000000ff0b097287 */ /* 0x000fe4000a800000 */
[----:B------:R-:W-:Y:S02]  /*0e80*/  UIMAD UR49, UR25, UR42, URZ ;  /* 0x0000002a193172a4 */ /* 0x000fe4000f8e02ff */
[----:B------:R-:W-:Y:S02]  /*0e90*/  UIADD3 UR9, UP1, UPT, UR20, UR9, URZ ;  /* 0x0000000914097290 */ /* 0x000fe4000ff3e0ff */
[----:B-1----:R-:W-:-:S02]  /*0ea0*/  UISETP.NE.AND UP2, UPT, UR8, URZ, UPT ;  /* 0x000000ff0800728c */ /* 0x002fc4000bf45270 */
[----:B------:R-:W-:Y:S02]  /*0eb0*/  UIADD3.X UR45, UPT, UPT, URZ, UR18, URZ, UP1, !UPT ;  /* 0x00000012ff2d7290 */ /* 0x000fe40008ffe4ff */
[----:B------:R-:W-:Y:S02]  /*0ec0*/  UIMAD.WIDE.U32 UR58, UR9, UR52, URZ ;  /* 0x00000034093a72a5 */ /* 0x000fe4000f8e00ff */
[----:B------:R-:W-:-:S04]  /*0ed0*/  UIMAD UR45, UR45, UR52, URZ ;  /* 0x000000342d2d72a4 */ /* 0x000fc8000f8e02ff */
[----:B------:R-:W-:-:S04]  /*0ee0*/  UIMAD UR45, UR53, UR9, UR45 ;  /* 0x00000009352d72a4 */ /* 0x000fc8000f8e022d */
[----:B------:R-:W-:Y:S01]  /*0ef0*/  UIADD3 UR45, UPT, UPT, UR59, UR45, URZ ;  /* 0x0000002d3b2d7290 */ /* 0x000fe2000fffe0ff */
[----:B--2---:R-:W-:Y:S11]  /*0f00*/  BRA.U !UP2, `(.L_x_107) ;  /* 0x000000010a1c7547 */ /* 0x004ff6000b800000 */
[----:B------:R-:W1:Y:S01]  /*0f10*/  LDCU UR8, c[0x0][0x434] ;  /* 0x00008680ff0877ac */ /* 0x000e620008000800 */
[----:B------:R-:W2:Y:S01]  /*0f20*/  LDCU UR51, c[0x0][0x454] ;  /* 0x00008a80ff3377ac */ /* 0x000ea20008000800 */
[----:B------:R-:W-:Y:S02]  /*0f30*/  UISETP.NE.AND UP1, UPT, UR19, -0x1, UPT ;  /* 0xffffffff1300788c */ /* 0x000fe4000bf25270 */
[----:B-1----:R-:W-:-:S04]  /*0f40*/  UIMAD UR8, UR33, UR8, URZ ;  /* 0x00000008210872a4 */ /* 0x002fc8000f8e02ff */
[----:B------:R-:W-:-:S04]  /*0f50*/  USEL UR8, UR8, UR19, !UP1 ;  /* 0x0000001308087287 */ /* 0x000fc8000c800000 */
[----:B--2---:R-:W-:Y:S01]  /*0f60*/  UIMAD UR51, UR25, UR51, UR8 ;  /* 0x00000033193372a4 */ /* 0x004fe2000f8e0208 */
[----:B------:R-:W-:Y:S05]  /*0f70*/  BRA `(.L_x_108) ;  /* 0x00000000000c7947 */ /* 0x000fea0003800000 */
.L_x_107:
[----:B------:R-:W1:Y:S01]  /*0f80*/  LDCU UR51, c[0x0][0x434] ;  /* 0x00008680ff3377ac */ /* 0x000e620008000800 */
[----:B------:R-:W-:-:S04]  /*0f90*/  UIMAD UR8, UR33, UR12, UR25 ;  /* 0x0000000c210872a4 */ /* 0x000fc8000f8e0219 */
[----:B-1----:R-:W-:Y:S02]  /*0fa0*/  UIMAD UR51, UR8, UR51, URZ ;  /* 0x00000033083372a4 */ /* 0x002fe4000f8e02ff */
.L_x_108:
[----:B------:R-:W-:Y:S01]  /*0fb0*/  UIADD3 UR43, UPT, UPT, UR35, -0x1, URZ ;  /* 0xffffffff232b7890 */ /* 0x000fe2000fffe0ff */
[----:B------:R-:W-:Y:S09]  /*0fc0*/  BRA.U !UP2, `(.L_x_109) ;  /* 0x000000010a247547 */ /* 0x000ff2000b800000 */
[----:B------:R-:W1:Y:S01]  /*0fd0*/  LDCU UR8, c[0x0][0x444] ;  /* 0x00008880ff0877ac */ /* 0x000e620008000800 */
[----:B------:R-:W2:Y:S01]  /*0fe0*/  LDCU UR10, c[0x0][0x430] ;  /* 0x00008600ff0a77ac */ /* 0x000ea20008000800 */
[----:B------:R-:W2:Y:S01]  /*0ff0*/  LDCU UR9, c[0x0][0x454] ;  /* 0x00008a80ff0977ac */ /* 0x000ea20008000800 */
[----:B------:R-:W-:-:S11]  /*1000*/  UISETP.NE.AND UP1, UPT, UR19, -0x1, UPT ;  /* 0xffffffff1300788c */ /* 0x000fd6000bf25270 */
[----:B-1----:R-:W-:Y:S02]  /*1010*/  @!UP1 UIMAD UR19, UR33, UR8, URZ ;  /* 0x00000008211392a4 */ /* 0x002fe4000f8e02ff */
[----:B--2---:R-:W-:Y:S02]  /*1020*/  ULEA UR9, UR10, UR9, 0x7 ;  /* 0x000000090a097291 */ /* 0x004fe4000f8e38ff */
[----:B------:R-:W-:-:S04]  /*1030*/  UIADD3 UR11, UPT, UPT, UR11, UR19, URZ ;  /* 0x000000130b0b7290 */ /* 0x000fc8000fffe0ff */
[----:B------:R-:W-:Y:S01]  /*1040*/  UIMAD UR52, UR9, UR25, UR11 ;  /* 0x00000019093472a4 */ /* 0x000fe2000f8e020b */
[----:B------:R-:W-:Y:S11]  /*1050*/  BRA `(.L_x_110) ;  /* 0x00000000000c7947 */ /* 0x000ff60003800000 */
.L_x_109:
[----:B------:R-:W1:Y:S01]  /*1060*/  LDCU UR52, c[0x0][0x444] ;  /* 0x00008880ff3477ac */ /* 0x000e620008000800 */
[----:B------:R-:W-:-:S04]  /*1070*/  UIMAD UR8, UR33, UR12, UR25 ;  /* 0x0000000c210872a4 */ /* 0x000fc8000f8e0219 */
[----:B-1----:R-:W-:-:S12]  /*1080*/  UIMAD UR52, UR8, UR52, URZ ;  /* 0x00000034083472a4 */ /* 0x002fd8000f8e02ff */
.L_x_110:
[----:B------:R-:W1:Y:S01]  /*1090*/  S2R R21, SR_TID.X ;  /* 0x0000000000157919 */ /* 0x000e620000002100 */
[----:B------:R-:W2:Y:S01]  /*10a0*/  LDCU.128 UR8, c[0x0][0x590] ;  /* 0x0000b200ff0877ac */ /* 0x000ea20008000c00 */
[----:B------:R-:W3:Y:S01]  /*10b0*/  LDC.64 R14, c[0x0][0x3b0] ;  /* 0x0000ec00ff0e7b82 */ /* 0x000ee20000000a00 */
[----:B------:R-:W-:Y:S01]  /*10c0*/  MOV R11, RZ ;  /* 0x000000ff000b7202 */ /* 0x000fe20000000f00 */
[----:B------:R-:W-:Y:S01]  /*10d0*/  BSSY.RECONVERGENT B1, `(.L_x_100) ;  /* 0x000071a000017945 */ /* 0x000fe20003800200 */
[----:B------:R-:W-:Y:S01]  /*10e0*/  UIMAD UR42, UR12, UR42, URZ ;  /* 0x0000002a0c2a72a4 */ /* 0x000fe2000f8e02ff */
[----:B------:R-:W-:Y:S01]  /*10f0*/  ISETP.NE.AND P2, PT, RZ, UR46, PT ;  /* 0x0000002eff007c0c */ /* 0x000fe2000bf45270 */
[----:B------:R-:W4:Y:S03]  /*1100*/  LDCU UR53, c[0x0][0x508] ;  /* 0x0000a100ff3577ac */ /* 0x000f260008000800 */
[----:B------:R-:W5:Y:S01]  /*1110*/  LDC.64 R16, c[0x0][0x5f8] ;  /* 0x00017e00ff107b82 */ /* 0x000f620000000a00 */
[----:B------:R-:W-:-:S02]  /*1120*/  UIADD3 UR41, UPT, UPT, UR28, UR38, URZ ;  /* 0x000000261c297290 */ /* 0x000fc4000fffe0ff */
[----:B------:R-:W-:Y:S01]  /*1130*/  USHF.L.U32 UR46, UR42, 0x7, URZ ;  /* 0x000000072a2e7899 */ /* 0x000fe200080006ff */
[----:B------:R-:W1:Y:S01]  /*1140*/  LDCU.64 UR54, c[0x0][0x420] ;  /* 0x00008400ff3677ac */ /* 0x000e620008000a00 */
[----:B--2---:R-:W-:Y:S01]  /*1150*/  UIMAD UR19, UR18, UR8, URZ ;  /* 0x00000008121372a4 */ /* 0x004fe2000f8e02ff */
[----:B------:R-:W-:Y:S01]  /*1160*/  MOV R0, UR8 ;  /* 0x0000000800007c02 */ /* 0x000fe20008000f00 */
[----:B------:R-:W-:Y:S01]  /*1170*/  IMAD.U32 R8, RZ, RZ, UR11 ;  /* 0x0000000bff087e24 */ /* 0x000fe2000f8e00ff */
[----:B------:R-:W-:Y:S02]  /*1180*/  ULEA UR52, UR43, UR52, 0x7 ;  /* 0x000000342b347291 */ /* 0x000fe4000f8e38ff */
[----:B------:R-:W-:Y:S01]  /*1190*/  UIMAD UR12, UR20, UR9, UR19 ;  /* 0x00000009140c72a4 */ /* 0x000fe2000f8e0213 */
[----:B---3--:R-:W-:Y:S01]  /*11a0*/  IMAD R6, R14, UR18, RZ ;  /* 0x000000120e067c24 */ /* 0x008fe2000f8e02ff */
[----:B----4-:R-:W-:Y:S02]  /*11b0*/  UIADD3 UR53, UPT, UPT, UR41, -UR53, -UR36 ;  /* 0x8000003529357290 */ /* 0x010fe4000fffe824 */
[----:B------:R-:W-:Y:S01]  /*11c0*/  ULEA UR51, UR43, UR51, 0x7 ;  /* 0x000000332b337291 */ /* 0x000fe2000f8e38ff */
[----:B------:R-:W-:Y:S01]  /*11d0*/  IMAD R6, R15, UR20, R6 ;  /* 0x000000140f067c24 */ /* 0x000fe2000f8e0206 */
[----:B------:R-:W2:Y:S01]  /*11e0*/  LDCU.64 UR18, c[0x0][0x380] ;  /* 0x00007000ff1277ac */ /* 0x000ea20008000a00 */
[C---:B-1----:R-:W-:Y:S01]  /*11f0*/  IMAD.SHL.U32 R22, R21.reuse, 0x8, RZ ;  /* 0x0000000815167824 */ /* 0x042fe200078e00ff */
[----:B------:R-:W-:-:S02]  /*1200*/  LOP3.LUT R12, R21, 0x1f, RZ, 0xc0, !PT ;  /* 0x0000001f150c7812 */ /* 0x000fc400078ec0ff */
[----:B------:R-:W-:Y:S01]  /*1210*/  SHF.R.U32.HI R252, RZ, 0x2, R21 ;  /* 0x00000002fffc7819 */ /* 0x000fe20000011615 */
[----:B------:R-:W-:Y:S01]  /*1220*/  UIMAD.WIDE UR54, UR51, 0x4, UR54 ;  /* 0x00000004333678a5 */ /* 0x000fe2000f8e0236 */
[----:B------:R-:W-:-:S04]  /*1230*/  LOP3.LUT R10, R22, 0x18, RZ, 0xc0, !PT ;  /* 0x00000018160a7812 */ /* 0x000fc800078ec0ff */
[----:B------:R-:W-:Y:S01]  /*1240*/  IADD3 R2, P0, PT, R10, UR50, RZ ;  /* 0x000000320a027c10 */ /* 0x000fe2000ff1e0ff */
[----:B------:R-:W-:Y:S01]  /*1250*/  IMAD.WIDE.U32 R4, R14, UR20, R10 ;  /* 0x000000140e047c25 */ /* 0x000fe2000f8e000a */
[----:B------:R-:W-:Y:S02]  /*1260*/  USHF.R.S32.HI UR50, URZ, 0x1f, UR49 ;  /* 0x0000001fff327899 */ /* 0x000fe40008011431 */
[----:B------:R-:W-:Y:S01]  /*1270*/  UIADD3 UR49, UP2, UP1, UR58, UR56, UR49 ;  /* 0x000000383a317290 */ /* 0x000fe2000f95e031 */
[----:B------:R-:W-:Y:S01]  /*1280*/  IMAD.X R3, RZ, RZ, UR13, P0 ;  /* 0x0000000dff037e24 */ /* 0x000fe200080e06ff */
[----:B------:R-:W-:Y:S02]  /*1290*/  IADD3 R4, P0, PT, R4, UR48, RZ ;  /* 0x0000003004047c10 */ /* 0x000fe4000ff1e0ff */
[----:B------:R-:W-:Y:S01]  /*12a0*/  UIADD3.X UR45, UPT, UPT, UR45, UR47, UR50, UP2, UP1 ;  /* 0x0000002f2d2d7290 */ /* 0x000fe200097e2432 */
[----:B------:R-:W-:Y:S01]  /*12b0*/  IMAD.WIDE.U32 R2, R0, UR20, R2 ;  /* 0x0000001400027c25 */ /* 0x000fe2000f8e0002 */
[----:B------:R-:W-:Y:S01]  /*12c0*/  IADD3.X R5, PT, PT, R5, UR21, R6, P0, !PT ;  /* 0x0000001505057c10 */ /* 0x000fe200087fe406 */
[----:B------:R-:W1:Y:S02]  /*12d0*/  LDCU.64 UR20, c[0x0][0x570] ;  /* 0x0000ae00ff1477ac */ /* 0x000e640008000a00 */
[----:B------:R-:W-:Y:S01]  /*12e0*/  VIADD R3, R3, UR12 ;  /* 0x0000000c03037c36 */ /* 0x000fe20008000000 */
[----:B------:R-:W3:Y:S01]  /*12f0*/  LDCU.64 UR12, c[0x0][0x3c8] ;  /* 0x00007900ff0c77ac */ /* 0x000ee20008000a00 */
[----:B------:R-:W-:Y:S01]  /*1300*/  IMAD.U32 R0, RZ, RZ, UR10 ;  /* 0x0000000aff007e24 */ /* 0x000fe2000f8e00ff */
[----:B------:R-:W4:Y:S03]  /*1310*/  LDCU.64 UR10, c[0x0][0x550] ;  /* 0x0000aa00ff0a77ac */ /* 0x000f260008000a00 */
[----:B------:R-:W-:Y:S01]  /*1320*/  IMAD.WIDE.U32 R2, R0, UR25, R2 ;  /* 0x0000001900027c25 */ /* 0x000fe2000f8e0002 */
[----:B------:R-:W-:-:S03]  /*1330*/  SHF.R.U32.HI R0, RZ, 0x5, R21 ;  /* 0x00000005ff007819 */ /* 0x000fc60000011615 */
[----:B------:R-:W-:Y:S01]  /*1340*/  IMAD R9, R8, UR25, R3 ;  /* 0x0000001908097c24 */ /* 0x000fe2000f8e0203 */
[----:B------:R-:W-:Y:S01]  /*1350*/  MOV R8, R2 ;  /* 0x0000000200087202 */ /* 0x000fe20000000f00 */
[----:B-----5:R-:W-:-:S04]  /*1360*/  IMAD.WIDE.U32 R2, R16, UR24, RZ ;  /* 0x0000001810027c25 */ /* 0x020fc8000f8e00ff */
[----:B------:R-:W-:Y:S01]  /*1370*/  IMAD R12, R0, UR42, R12 ;  /* 0x0000002a000c7c24 */ /* 0x000fe2000f8e020c */
[----:B------:R-:W-:Y:S01]  /*1380*/  SEL R2, R2, RZ, P2 ;  /* 0x000000ff02027207 */ /* 0x000fe20001000000 */
[----:B---3--:R-:W-:Y:S01]  /*1390*/  IMAD.U32 R6, RZ, RZ, UR12 ;  /* 0x0000000cff067e24 */ /* 0x008fe2000f8e00ff */
[----:B------:R-:W-:Y:S01]  /*13a0*/  USHF.L.U64.HI UR12, UR8, 0x6, UR9 ;  /* 0x00000006080c7899 */ /* 0x000fe20008010209 */
[----:B------:R-:W-:Y:S01]  /*13b0*/  IMAD.U32 R0, RZ, RZ, UR13 ;  /* 0x0000000dff007e24 */ /* 0x000fe2000f8e00ff */
[----:B------:R-:W-:Y:S01]  /*13c0*/  USHF.L.U32 UR13, UR8, 0x6, URZ ;  /* 0x00000006080d7899 */ /* 0x000fe200080006ff */
[----:B------:R-:W-:Y:S01]  /*13d0*/  IMAD.WIDE.U32 R6, R6, UR25, R4 ;  /* 0x0000001906067c25 */ /* 0x000fe2000f8e0004 */
[----:B------:R-:W-:Y:S01]  /*13e0*/  IADD3 R16, P1, P0, R12, UR49, R2 ;  /* 0x000000310c107c10 */ /* 0x000fe2000f83e002 */
[----:B------:R-:W3:Y:S02]  /*13f0*/  LDCU.64 UR48, c[0x0][0x5e8] ;  /* 0x0000bd00ff3077ac */ /* 0x000ee40008000a00 */
[----:B------:R-:W-:-:S02]  /*1400*/  IMAD R4, R17, UR24, R3 ;  /* 0x0000001811047c24 */ /* 0x000fc4000f8e0203 */
[----:B------:R-:W-:Y:S01]  /*1410*/  IMAD R3, R0, UR25, R7 ;  /* 0x0000001900037c24 */ /* 0x000fe2000f8e0207 */
[----:B------:R-:W-:Y:S01]  /*1420*/  SHF.R.S32.HI R7, RZ, 0x1f, R12 ;  /* 0x0000001fff077819 */ /* 0x000fe2000001140c */
[----:B------:R-:W-:Y:S01]  /*1430*/  IMAD R17, R252, UR9, RZ ;  /* 0x00000009fc117c24 */ /* 0x000fe2000f8e02ff */
[----:B------:R-:W-:Y:S01]  /*1440*/  SEL R0, R4, RZ, P2 ;  /* 0x000000ff04007207 */ /* 0x000fe20001000000 */
[----:B------:R-:W-:Y:S01]  /*1450*/  IMAD.WIDE.U32 R4, R252, UR8, R8 ;  /* 0x00000008fc047c25 */ /* 0x000fe2000f8e0008 */
[----:B------:R-:W-:Y:S01]  /*1460*/  USHF.R.S32.HI UR8, URZ, 0x1f, UR53 ;  /* 0x0000001fff087899 */ /* 0x000fe20008011435 */
[----:B------:R-:W-:Y:S02]  /*1470*/  SHF.L.U64.HI R12, R14, 0x6, R15 ;  /* 0x000000060e0c7819 */ /* 0x000fe4000001020f */
[----:B------:R-:W-:Y:S01]  /*1480*/  IMAD.MOV.U32 R2, RZ, RZ, R6 ;  /* 0x000000ffff027224 */ /* 0x000fe200078e0006 */
[----:B------:R-:W-:Y:S01]  /*1490*/  ULEA.HI UR8, UR8, UR53, URZ, 0x7 ;  /* 0x0000003508087291 */ /* 0x000fe2000f8f38ff */
[----:B------:R-:W-:Y:S01]  /*14a0*/  IADD3.X R7, PT, PT, R7, UR45, R0, P1, P0 ;  /* 0x0000002d07077c10 */ /* 0x000fe20008fe0400 */
[----:B------:R-:W-:Y:S01]  /*14b0*/  IMAD.IADD R6, R5, 0x1, R17 ;  /* 0x0000000105067824 */ /* 0x000fe200078e0211 */
[----:B----4-:R-:W-:Y:S01]  /*14c0*/  LEA R233, P1, R4, UR10, 0x1 ;  /* 0x0000000a04e97c11 */ /* 0x010fe2000f8208ff */
[----:B------:R-:W-:Y:S01]  /*14d0*/  USHF.R.S32.HI UR8, URZ, 0x7, UR8 ;  /* 0x00000007ff087899 */ /* 0x000fe20008011408 */
[----:B------:R-:W-:Y:S01]  /*14e0*/  MOV R0, UR46 ;  /* 0x0000002e00007c02 */ /* 0x000fe20008000f00 */
[----:B------:R-:W-:Y:S01]  /*14f0*/  IMAD R8, R252, R15, RZ ;  /* 0x0000000ffc087224 */ /* 0x000fe200078e02ff */
[----:B------:R-:W-:Y:S01]  /*1500*/  IADD3 R5, P0, PT, R16, UR46, RZ ;  /* 0x0000002e10057c10 */ /* 0x000fe2000ff1e0ff */
[----:B------:R-:W-:Y:S01]  /*1510*/  UISETP.LT.AND UP1, UPT, URZ, UR8, UPT ;  /* 0x00000008ff00728c */ /* 0x000fe2000bf21270 */
[----:B------:R-:W-:Y:S01]  /*1520*/  LEA.HI.X R232, R4, UR11, R6, 0x1, P1 ;  /* 0x0000000b04e87c11 */ /* 0x000fe200088f0c06 */
[----:B------:R-:W-:Y:S01]  /*1530*/  IMAD.WIDE.U32 R2, R252, R14, R2 ;  /* 0x0000000efc027225 */ /* 0x000fe200078e0002 */
[----:B------:R-:W-:Y:S01]  /*1540*/  LEA.HI.X.SX32 R4, R0, R7, 0x1, P0 ;  /* 0x0000000700047211 */ /* 0x000fe200000f0eff */
[----:B------:R-:W-:Y:S01]  /*1550*/  USEL UR10, URZ, UR8, !UP1 ;  /* 0x00000008ff0a7287 */ /* 0x000fe2000c800000 */
[----:B-1----:R-:W-:Y:S01]  /*1560*/  LEA R204, P0, R5, UR20, 0x2 ;  /* 0x0000001405cc7c11 */ /* 0x002fe2000f8010ff */
[----:B------:R-:W-:Y:S01]  /*1570*/  IMAD.IADD R0, R3, 0x1, R8 ;  /* 0x0000000103007824 */ /* 0x000fe200078e0208 */
[----:B--2---:R-:W-:Y:S01]  /*1580*/  LEA R231, P1, R2, UR18, 0x1 ;  /* 0x0000001202e77c11 */ /* 0x004fe2000f8208ff */
[----:B------:R-:W-:Y:S01]  /*1590*/  UISETP.GT.AND UP1, UPT, UR35, UR10, UPT ;  /* 0x0000000a2300728c */ /* 0x000fe2000bf24270 */
[----:B------:R-:W-:Y:S01]  /*15a0*/  LEA.HI.X R205, R5, UR21, R4, 0x2, P0 ;  /* 0x0000001505cd7c11 */ /* 0x000fe200080f1404 */
[----:B---3--:R-:W-:Y:S01]  /*15b0*/  UIMAD.WIDE UR48, UR52, 0x4, UR48 ;  /* 0x00000004343078a5 */ /* 0x008fe2000f8e0230 */
[----:B------:R-:W-:-:S02]  /*15c0*/  IADD3 R16, P0, PT, R252, 0x40, RZ ;  /* 0x00000040fc107810 */ /* 0x000fc40007f1e0ff */
[----:B------:R-:W-:Y:S01]  /*15d0*/  SHF.L.U32 R9, R14, 0x6, RZ ;  /* 0x000000060e097819 */ /* 0x000fe200000006ff */
[----:B------:R-:W-:Y:S01]  /*15e0*/  VIADD R14, R252, 0x40 ;  /* 0x00000040fc0e7836 */ /* 0x000fe20000000000 */
[----:B------:R-:W-:Y:S02]  /*15f0*/  LEA.HI.X R230, R2, UR19, R0, 0x1, P1 ;  /* 0x0000001302e67c11 */ /* 0x000fe400088f0c00 */
[----:B------:R-:W-:Y:S01]  /*1600*/  IADD3.X R15, PT, PT, RZ, RZ, RZ, P0, !PT ;  /* 0x000000ffff0f7210 */ /* 0x000fe200007fe4ff */
[----:B------:R-:W-:Y:S01]  /*1610*/  UMOV UR18, UR48 ;  /* 0x0000003000127c82 */ /* 0x000fe20008000000 */
[----:B------:R-:W-:Y:S01]  /*1620*/  UMOV UR11, UR49 ;  /* 0x00000031000b7c82 */ /* 0x000fe20008000000 */
[----:B------:R-:W-:Y:S05]  /*1630*/  BRA.U UP1, `(.L_x_111) ;  /* 0x0000000501947547 */ /* 0x000fea000b800000 */
        /* <DEDUP_REMOVED lines=12> */
[----:B------:R-:W-:Y:S05]  /*1700*/  BRA `(.L_x_113) ;  /* 0x0000000000187947 */ /* 0x000fea0003800000 */
.L_x_112:
[----:B------:R-:W1:Y:S01]  /*1710*/  LDCU.64 UR10, c[0x0][0x5c0] ;  /* 0x0000b800ff0a77ac */ /* 0x000e620008000a00 */
[----:B------:R-:W-:-:S04]  /*1720*/  UIADD3 UR8, UPT, UPT, UR37, UR39, URZ ;  /* 0x0000002725087290 */ /* 0x000fc8000fffe0ff */
[----:B-1----:R-:W-:Y:S02]  /*1730*/  UIMAD.WIDE.U32 UR14, UR8, UR10, URZ ;  /* 0x0000000a080e72a5 */ /* 0x002fe4000f8e00ff */
[----:B------:R-:W-:-:S04]  /*1740*/  UIMAD UR8, UR8, UR11, URZ ;  /* 0x0000000b080872a4 */ /* 0x000fc8000f8e02ff */
[----:B------:R-:W-:-:S06]  /*1750*/  UIADD3 UR8, UPT, UPT, UR15, UR8, URZ ;  /* 0x000000080f087290 */ /* 0x000fcc000fffe0ff */
[----:B------:R-:W-:Y:S02]  /*1760*/  MOV R0, UR8 ;  /* 0x0000000800007c02 */ /* 0x000fe40008000f00 */
.L_x_113:
[----:B------:R-:W-:Y:S05]  /*1770*/  BRA.U UP0, `(.L_x_114) ;  /* 0x00000001002c7547 */ /* 0x000fea000b800000 */
        /* <DEDUP_REMOVED lines=8> */
[----:B------:R-:W-:-:S06]  /*1800*/  UIMAD UR13, UR33, UR13, UR17 ;  /* 0x0000000d210d72a4 */ /* 0x000fcc000f8e0211 */
[----:B------:R-:W-:Y:S01]  /*1810*/  MOV R12, UR13 ;  /* 0x0000000d000c7c02 */ /* 0x000fe20008000f00 */
[----:B------:R-:W-:Y:S06]  /*1820*/  BRA `(.L_x_115) ;  /* 0x0000000000187947 */ /* 0x000fec0003800000 */
.L_x_114:
[----:B------:R-:W1:Y:S01]  /*1830*/  LDCU.64 UR8, c[0x0][0x5c8] ;  /* 0x0000b900ff0877ac */ /* 0x000e620008000a00 */
[----:B------:R-:W-:-:S04]  /*1840*/  UIADD3 UR37, UPT, UPT, UR37, UR39, URZ ;  /* 0x0000002725257290 */ /* 0x000fc8000fffe0ff */
[----:B-1----:R-:W-:Y:S02]  /*1850*/  UIMAD.WIDE.U32 UR16, UR37, UR8, URZ ;  /* 0x00000008251072a5 */ /* 0x002fe4000f8e00ff */
[----:B------:R-:W-:-:S04]  /*1860*/  UIMAD UR37, UR37, UR9, URZ ;  /* 0x00000009252572a4 */ /* 0x000fc8000f8e02ff */
[----:B------:R-:W-:-:S06]  /*1870*/  UIADD3 UR37, UPT, UPT, UR17, UR37, URZ ;  /* 0x0000002511257290 */ /* 0x000fcc000fffe0ff */
[----:B------:R-:W-:Y:S02]  /*1880*/  MOV R12, UR37 ;  /* 0x00000025000c7c02 */ /* 0x000fe40008000f00 */
.L_x_115:
[----:B------:R-:W1:Y:S01]  /*1890*/  LDCU UR12, c[0x0][0x440] ;  /* 0x00008800ff0c77ac */ /* 0x000e620008000800 */
[----:B------:R-:W-:Y:S01]  /*18a0*/  IMAD.U32 R2, RZ, RZ, UR10 ;  /* 0x0000000aff027e24 */ /* 0x000fe2000f8e00ff */
[----:B------:R-:W-:Y:S01]  /*18b0*/  BSSY.RECONVERGENT B0, `(.L_x_116) ;  /* 0x0000020000007945 */ /* 0x000fe20003800200 */
[----:B------:R-:W-:Y:S02]  /*18c0*/  UIADD3 UR36, UPT, UPT, -UR28, UR36, URZ ;  /* 0x000000241c247290 */ /* 0x000fe4000fffe1ff */
[----:B------:R-:W-:Y:S01]  /*18d0*/  IMAD.WIDE.U32 R2, R2, UR28, R10 ;  /* 0x0000001c02027c25 */ /* 0x000fe2000f8e000a */
[----:B------:R-:W-:-:S04]  /*18e0*/  UIMAD UR15, UR5, UR10, URZ ;  /* 0x0000000a050f72a4 */ /* 0x000fc8000f8e02ff */
[----:B------:R-:W-:Y:S01]  /*18f0*/  UIMAD UR15, UR28, UR11, UR15 ;  /* 0x0000000b1c0f72a4 */ /* 0x000fe2000f8e020f */
[----:B------:R-:W-:-:S05]  /*1900*/  IADD3 R2, P2, PT, R2, UR14, RZ ;  /* 0x0000000e02027c10 */ /* 0x000fca000ff5e0ff */
[----:B------:R-:W-:Y:S02]  /*1910*/  IADD3.X R3, PT, PT, R0, UR15, R3, P2, !PT ;  /* 0x0000000f00037c10 */ /* 0x000fe400097fe403 */
[----:B-1----:R-:W-:Y:S01]  /*1920*/  ISETP.GE.AND P0, PT, R10, UR12, PT ;  /* 0x0000000c0a007c0c */ /* 0x002fe2000bf06270 */
[----:B------:R-:W1:Y:S03]  /*1930*/  LDCU.64 UR12, c[0x0][0x5d8] ;  /* 0x0000bb00ff0c77ac */ /* 0x000e660008000a00 */
[----:B------:R-:W-:Y:S02]  /*1940*/  ISETP.GE.OR P1, PT, R252, UR36, P0 ;  /* 0x00000024fc007c0c */ /* 0x000fe40008726670 */
[----:B------:R-:W-:-:S11]  /*1950*/  ISETP.GE.OR P0, PT, R14, UR36, P0 ;  /* 0x000000240e007c0c */ /* 0x000fd60008706670 */
[----:B------:R-:W2:Y:S01]  /*1960*/  @!P1 LDC.64 R8, c[0x0][0x560] ;  /* 0x00015800ff089b82 */ /* 0x000ea20000000a00 */
[----:B-1----:R-:W-:Y:S01]  /*1970*/  IMAD.U32 R4, RZ, RZ, UR12 ;  /* 0x0000000cff047e24 */ /* 0x002fe2000f8e00ff */
[----:B------:R-:W-:-:S03]  /*1980*/  MOV R0, UR13 ;  /* 0x0000000d00007c02 */ /* 0x000fc60008000f00 */
[----:B------:R-:W-:-:S04]  /*1990*/  IMAD.WIDE.U32 R4, R4, UR25, R2 ;  /* 0x0000001904047c25 */ /* 0x000fc8000f8e0002 */
[----:B------:R-:W-:Y:S02]  /*19a0*/  IMAD R3, R0, UR25, R5 ;  /* 0x0000001900037c24 */ /* 0x000fe4000f8e0205 */
[----:B------:R-:W-:-:S04]  /*19b0*/  @!P1 IMAD.MOV.U32 R2, RZ, RZ, R4 ;  /* 0x000000ffff029224 */ /* 0x000fc800078e0004 */
        /* <DEDUP_REMOVED lines=15> */
.L_x_117:
[----:B------:R-:W-:Y:S05]  /*1ab0*/  BSYNC.RECONVERGENT B0 ;  /* 0x0000000000007941 */ /* 0x000fea0003800200 */
.L_x_116:
[----:B------:R-:W2:Y:S01]  /*1ac0*/  LDCU.64 UR10, c[0x0][0x5e0] ;  /* 0x0000bc00ff0a77ac */ /* 0x000ea20008000a00 */
[----:B------:R-:W-:Y:S01]  /*1ad0*/  MOV R2, UR8 ;  /* 0x0000000800027c02 */ /* 0x000fe20008000f00 */
[----:B-1----:R-:W1:Y:S01]  /*1ae0*/  @!P1 LDC.64 R8, c[0x0][0x568] ;  /* 0x00015a00ff089b82 */ /* 0x002e620000000a00 */
[----:B------:R-:W-:-:S03]  /*1af0*/  UIMAD UR5, UR5, UR8, URZ ;  /* 0x00000008050572a4 */ /* 0x000fc6000f8e02ff */
[----:B------:R-:W-:Y:S01]  /*1b00*/  IMAD.WIDE.U32 R2, R2, UR28, R10 ;  /* 0x0000001c02027c25 */ /* 0x000fe2000f8e000a */
[----:B------:R-:W-:Y:S02]  /*1b10*/  UIMAD UR5, UR28, UR9, UR5 ;  /* 0x000000091c0572a4 */ /* 0x000fe4000f8e0205 */
[----:B------:R-:W-:-:S04]  /*1b20*/  IADD3 R2, P2, PT, R2, UR16, RZ ;  /* 0x0000001002027c10 */ /* 0x000fc8000ff5e0ff */
[----:B------:R-:W-:Y:S02]  /*1b30*/  IADD3.X R3, PT, PT, R12, UR5, R3, P2, !PT ;  /* 0x000000050c037c10 */ /* 0x000fe400097fe403 */
[----:B--2---:R-:W-:Y:S02]  /*1b40*/  MOV R4, UR10 ;  /* 0x0000000a00047c02 */ /* 0x004fe40008000f00 */
[----:B------:R-:W-:-:S03]  /*1b50*/  MOV R0, UR11 ;  /* 0x0000000b00007c02 */ /* 0x000fc60008000f00 */
[----:B------:R-:W-:-:S04]  /*1b60*/  IMAD.WIDE.U32 R4, R4, UR25, R2 ;  /* 0x0000001904047c25 */ /* 0x000fc8000f8e0002 */
        /* <DEDUP_REMOVED lines=8> */
[----:B------:R-:W1:Y:S01]  /*1bf0*/  LDCU.64 UR10, c[0x0][0x568] ;  /* 0x0000ad00ff0a77ac */ /* 0x000e620008000a00 */
[----:B------:R-:W-:Y:S01]  /*1c00*/  MOV R2, R4 ;  /* 0x0000000400027202 */ /* 0x000fe20000000f00 */
[----:B------:R-:W-:-:S04]  /*1c10*/  IMAD R0, R15, UR8, RZ ;  /* 0x000000080f007c24 */ /* 0x000fc8000f8e02ff */
[----:B------:R-:W-:-:S04]  /*1c20*/  IMAD.WIDE.U32 R2, R16, UR8, R2 ;  /* 0x0000000810027c25 */ /* 0x000fc8000f8e0002 */
[----:B------:R-:W-:-:S05]  /*1c30*/  IMAD R0, R16, UR9, R0 ;  /* 0x0000000910007c24 */ /* 0x000fca000f8e0200 */
[----:B------:R-:W-:Y:S02]  /*1c40*/  IADD3 R0, PT, PT, R3, R0, RZ ;  /* 0x0000000003007210 */ /* 0x000fe40007ffe0ff */
[----:B-1----:R-:W-:-:S04]  /*1c50*/  LEA R4, P0, R2, UR10, 0x1 ;  /* 0x0000000a02047c11 */ /* 0x002fc8000f8008ff */
[----:B------:R-:W-:-:S05]  /*1c60*/  LEA.HI.X R5, R2, UR11, R0, 0x1, P0 ;  /* 0x0000000b02057c11 */ /* 0x000fca00080f0c00 */
[----:B------:R4:W-:Y:S01]  /*1c70*/  STG.E.128 desc[UR26][R4.64], RZ ;  /* 0x000000ff04007986 */ /* 0x0009e2000c101d1a */
[----:B------:R-:W-:Y:S05]  /*1c80*/  BRA `(.L_x_118) ;  /* 0x0000006400787947 */ /* 0x000fea0003800000 */
.L_x_111:
[----:B------:R-:W1:Y:S01]  /*1c90*/  LDCU.64 UR8, c[0x0][0x3d8] ;  /* 0x00007b00ff0877ac */ /* 0x000e620008000a00 */
[----:B------:R-:W-:Y:S01]  /*1ca0*/  IMAD.U32 R2, RZ, RZ, UR14 ;  /* 0x0000000eff027e24 */ /* 0x000fe2000f8e00ff */
[----:B------:R-:W-:Y:S01]  /*1cb0*/  LOP3.LUT R4, R22, 0xd8, RZ, 0xc0, !PT ;  /* 0x000000d816047812 */ /* 0x000fe200078ec0ff */
[----:B------:R-:W-:Y:S01]  /*1cc0*/  BSSY.RECONVERGENT B0, `(.L_x_119) ;  /* 0x0000026000007945 */ /* 0x000fe20003800200 */
[----:B------:R-:W-:Y:S01]  /*1cd0*/  UIMAD UR19, UR5, UR14, URZ ;  /* 0x0000000e051372a4 */ /* 0x000fe2000f8e02ff */
[----:B------:R-:W-:Y:S01]  /*1ce0*/  IMAD.WIDE.U32 R2, R2, UR28, R10 ;  /* 0x0000001c02027c25 */ /* 0x000fe2000f8e000a */
[----:B------:R-:W-:Y:S01]  /*1cf0*/  UIADD3 UR20, UPT, UPT, -UR28, UR36, URZ ;  /* 0x000000241c147290 */ /* 0x000fe2000fffe1ff */
[----:B------:R-:W-:Y:S01]  /*1d00*/  LOP3.LUT R4, R4, 0x18, R21, 0x78, !PT ;  /* 0x0000001804047812 */ /* 0x000fe200078e7815 */
[----:B------:R-:W-:Y:S01]  /*1d10*/  UIMAD UR19, UR28, UR15, UR19 ;  /* 0x0000000f1c1372a4 */ /* 0x000fe2000f8e0213 */
[----:B------:R-:W-:Y:S01]  /*1d20*/  @P2 BAR.SYNC.DEFER_BLOCKING 0x0 ;  /* 0x0000000000002b1d */ /* 0x000fe20000010000 */
[----:B------:R-:W-:-:S02]  /*1d30*/  IADD3 R2, P0, PT, R2, UR44, RZ ;  /* 0x0000002c02027c10 */ /* 0x000fc4000ff1e0ff */
[----:B------:R-:W-:Y:S02]  /*1d40*/  ISETP.GE.AND P6, PT, R252, UR20, PT ;  /* 0x00000014fc007c0c */ /* 0x000fe4000bfc6270 */
[----:B------:R-:W-:Y:S01]  /*1d50*/  IADD3.X R3, PT, PT, R18, UR19, R3, P0, !PT ;  /* 0x0000001312037c10 */ /* 0x000fe200087fe403 */
[----:B------:R-:W-:Y:S01]  /*1d60*/  ULOP3.LUT UR19, UR43, 0x80000001, URZ, 0xc0, !UPT ;  /* 0x800000012b137892 */ /* 0x000fe2000f8ec0ff */
[----:B------:R-:W-:Y:S01]  /*1d70*/  LOP3.LUT R4, R4, 0x1f20, R22, 0xf8, !PT ;  /* 0x00001f2004047812 */ /* 0x000fe200078ef816 */
[----:B-1----:R-:W-:Y:S02]  /*1d80*/  IMAD R0, R19, UR8, RZ ;  /* 0x0000000813007c24 */ /* 0x002fe4000f8e02ff */
[----:B------:R-:W-:Y:S01]  /*1d90*/  UISETP.NE.AND UP0, UPT, UR19, 0x1, UPT ;  /* 0x000000011300788c */ /* 0x000fe2000bf05270 */
[C---:B------:R-:W-:Y:S01]  /*1da0*/  IMAD.WIDE.U32 R2, R13.reuse, UR8, R2 ;  /* 0x000000080d027c25 */ /* 0x040fe2000f8e0002 */
[----:B------:R-:W-:Y:S02]  /*1db0*/  LEA R8, R4, UR6, 0x1 ;  /* 0x0000000604087c11 */ /* 0x000fe4000f8e08ff */
[----:B------:R-:W-:Y:S01]  /*1dc0*/  USEL UR19, URZ, 0x2000, UP0 ;  /* 0x00002000ff137887 */ /* 0x000fe20008000000 */
[----:B------:R-:W-:-:S04]  /*1dd0*/  IMAD R0, R13, UR9, R0 ;  /* 0x000000090d007c24 */ /* 0x000fc8000f8e0200 */
[----:B------:R-:W-:Y:S01]  /*1de0*/  IMAD.IADD R0, R3, 0x1, R0 ;  /* 0x0000000103007824 */ /* 0x000fe200078e0200 */
        /* <DEDUP_REMOVED lines=16> */
.L_x_121:
[----:B------:R2:W-:Y:S01]  /*1ef0*/  STS.128 [R8+0x8000], RZ ;  /* 0x008000ff08007388 */ /* 0x0005e20000000c00 */
[----:B------:R-:W-:Y:S05]  /*1f00*/  BRA `(.L_x_122) ;  /* 0x0000000000047947 */ /* 0x000fea0003800000 */
.L_x_120:
[----:B------:R3:W-:Y:S02]  /*1f10*/  STS.128 [R8+0x8000], RZ ;  /* 0x008000ff08007388 */ /* 0x0007e40000000c00 */
.L_x_122:
[----:B------:R-:W-:Y:S05]  /*1f20*/  BSYNC.RECONVERGENT B0 ;  /* 0x0000000000007941 */ /* 0x000fea0003800200 */
.L_x_119:
[----:B------:R-:W-:Y:S01]  /*1f30*/  ISETP.GE.AND P5, PT, R14, UR20, PT ;  /* 0x000000140e007c0c */ /* 0x000fe2000bfa6270 */
        /* <DEDUP_REMOVED lines=9> */
[----:B------:R-:W-:Y:S02]  /*1fd0*/  IMAD R4, R15, UR14, RZ ;  /* 0x0000000e0f047c24 */ /* 0x000fe4000f8e02ff */
[----:B------:R-:W-:-:S04]  /*1fe0*/  IMAD.WIDE.U32 R2, R16, UR14, R2 ;  /* 0x0000000e10027c25 */ /* 0x000fc8000f8e0002 */
[----:B------:R-:W-:-:S05]  /*1ff0*/  IMAD R0, R16, UR15, R4 ;  /* 0x0000000f10007c24 */ /* 0x000fca000f8e0204 */
[----:B------:R-:W-:Y:S02]  /*2000*/  IADD3 R0, PT, PT, R3, R0, RZ ;  /* 0x0000000003007210 */ /* 0x000fe40007ffe0ff */
[----:B-----5:R-:W-:-:S04]  /*2010*/  LEA R4, P0, R2, UR8, 0x1 ;  /* 0x0000000802047c11 */ /* 0x020fc8000f8008ff */
[----:B------:R-:W-:-:S05]  /*2020*/  LEA.HI.X R5, R2, UR9, R0, 0x1, P0 ;  /* 0x0000000902057c11 */ /* 0x000fca00080f0c00 */
[----:B------:R-:W-:Y:S01]  /*2030*/  @!PT LDS RZ, [RZ] ;  /* 0x00000000fffff984 */ /* 0x000fe20000000800 */
[----:B------:R-:W-:Y:S01]  /*2040*/  @!PT LDS RZ, [RZ] ;  /* 0x00000000fffff984 */ /* 0x000fe20000000800 */
[----:B------:R-:W-:Y:S01]  /*2050*/  @!PT LDS RZ, [RZ] ;  /* 0x00000000fffff984 */ /* 0x000fe20000000800 */
[----:B------:R1:W-:Y:S04]  /*2060*/  LDGSTS.E.BYPASS.LTC128B.128 [R8+0x9000], desc[UR26][R4.64] ;  /* 0x0900000004087fae */ /* 0x0003e8000b981a1a */
.L_x_124:
[----:B------:R-:W-:Y:S05]  /*2070*/  BSYNC.RECONVERGENT B0 ;  /* 0x0000000000007941 */ /* 0x000fea0003800200 */
.L_x_123:
[----:B------:R-:W-:Y:S01]  /*2080*/  UIMAD UR43, UR43, -0x80, UR38 ;  /* 0xffffff802b2b78a4 */ /* 0x000fe2000f8e0226 */
[----:B------:R-:W0:Y:S01]  /*2090*/  LDGDEPBAR ;  /* 0x00000000000079af */ /* 0x000e220000000000 */
[----:B------:R-:W-:Y:S04]  /*20a0*/  BSSY.RECONVERGENT B0, `(.L_x_125) ;  /* 0x0000010000007945 */ /* 0x000fe80003800200 */
[----:B------:R-:W-:-:S13]  /*20b0*/  ISETP.GE.AND P1, PT, R252, UR43, PT ;  /* 0x0000002bfc007c0c */ /* 0x000fda000bf26270 */
[----:B------:R-:W-:Y:S05]  /*20c0*/  @P1 BRA `(.L_x_126) ;  /* 0x0000000000301947 */ /* 0x000fea0003800000 */
[----:B------:R-:W5:Y:S02]  /*20d0*/  LDCU UR8, c[0x0][0x440] ;  /* 0x00008800ff0877ac */ /* 0x000f640008000800 */
[----:B-----5:R-:W-:-:S13]  /*20e0*/  ISETP.GE.AND P0, PT, R10, UR8, PT ;  /* 0x000000080a007c0c */ /* 0x020fda000bf06270 */
[----:B------:R-:W-:Y:S05]  /*20f0*/  @P0 BRA `(.L_x_127) ;  /* 0x00000000001c0947 */ /* 0x000fea0003800000 */
[----:B------:R-:W-:Y:S02]  /*2100*/  MOV R2, R233 ;  /* 0x000000e900027202 */ /* 0x000fe40000000f00 */
[----:B------:R-:W-:-:S05]  /*2110*/  MOV R3, R232 ;  /* 0x000000e800037202 */ /* 0x000fca0000000f00 */
[----:B------:R-:W-:Y:S01]  /*2120*/  @!PT LDS RZ, [RZ] ;  /* 0x00000000fffff984 */ /* 0x000fe20000000800 */
[----:B------:R-:W-:Y:S01]  /*2130*/  @!PT LDS RZ, [RZ] ;  /* 0x00000000fffff984 */ /* 0x000fe20000000800 */
[----:B------:R-:W-:Y:S01]  /*2140*/  @!PT LDS RZ, [RZ] ;  /* 0x00000000fffff984 */ /* 0x000fe20000000800 */
[----:B------:R1:W-:Y:S01]  /*2150*/  LDGSTS.E.BYPASS.LTC128B.128 [R8+0x4000], desc[UR26][R2.64] ;  /* 0x0400000002087fae */ /* 0x0003e2000b981a1a */
[----:B------:R-:W-:Y:S05]  /*2160*/  BRA `(.L_x_128) ;  /* 0x00000000000c7947 */ /* 0x000fea0003800000 */
.L_x_127:
[----:B------:R1:W-:Y:S01]  /*2170*/  STS.128 [R8+0x4000], RZ ;  /* 0x004000ff08007388 */ /* 0x0003e20000000c00 */
[----:B------:R-:W-:Y:S05]  /*2180*/  BRA `(.L_x_128) ;  /* 0x0000000000047947 */ /* 0x000fea0003800000 */
.L_x_126:
[----:B------:R1:W-:Y:S02]  /*2190*/  STS.128 [R8+0x4000], RZ ;  /* 0x004000ff08007388 */ /* 0x0003e40000000c00 */
.L_x_128:
[----:B------:R-:W-:Y:S05]  /*21a0*/  BSYNC.RECONVERGENT B0 ;  /* 0x0000000000007941 */ /* 0x000fea0003800200 */
.L_x_125:
        /* <DEDUP_REMOVED lines=8> */
[----:B-1----:R-:W-:Y:S01]  /*2230*/  IMAD.U32 R2, RZ, RZ, UR13 ;  /* 0x0000000dff027e24 */ /* 0x002fe2000f8e00ff */
[----:B------:R-:W-:Y:S01]  /*2240*/  MOV R3, UR13 ;  /* 0x0000000d00037c02 */ /* 0x000fe20008000f00 */
[----:B------:R-:W-:-:S03]  /*2250*/  IMAD.U32 R0, RZ, RZ, UR12 ;  /* 0x0000000cff007e24 */ /* 0x000fc6000f8e00ff */
[----:B------:R-:W-:-:S04]  /*2260*/  LEA R2, P0, R2, R233, 0x1 ;  /* 0x000000e902027211 */ /* 0x000fc800078008ff */
[----:B------:R-:W-:-:S05]  /*2270*/  LEA.HI.X R3, R3, R232, R0, 0x1, P0 ;  /* 0x000000e803037211 */ /* 0x000fca00000f0c00 */
[----:B------:R-:W-:Y:S01]  /*2280*/  @!PT LDS RZ, [RZ] ;  /* 0x00000000fffff984 */ /* 0x000fe20000000800 */
[----:B------:R-:W-:Y:S01]  /*2290*/  @!PT LDS RZ, [RZ] ;  /* 0x00000000fffff984 */ /* 0x000fe20000000800 */
[----:B------:R-:W-:Y:S01]  /*22a0*/  @!PT LDS RZ, [RZ] ;  /* 0x00000000fffff984 */ /* 0x000fe20000000800 */
[----:B------:R1:W-:Y:S04]  /*22b0*/  LDGSTS.E.BYPASS.LTC128B.128 [R8+0x5000], desc[UR26][R2.64] ;  /* 0x0500000002087fae */ /* 0x0003e8000b981a1a */
.L_x_130:
[----:B------:R-:W-:Y:S05]  /*22c0*/  BSYNC.RECONVERGENT B0 ;  /* 0x0000000000007941 */ /* 0x000fea0003800200 */
.L_x_129:
[----:B------:R-:W-:Y:S01]  /*22d0*/  BSSY.RECONVERGENT B0, `(.L_x_131) ;  /* 0x0000010000007945 */ /* 0x000fe20003800200 */
[----:B------:R-:W-:-:S03]  /*22e0*/  IADD3 R202, PT, PT, R8, UR19, RZ ;  /* 0x0000001308ca7c10 */ /* 0x000fc6000fffe0ff */
        /* <DEDUP_REMOVED lines=11> */
.L_x_133:
[----:B------:R1:W-:Y:S01]  /*23a0*/  STS.128 [R202], RZ ;  /* 0x000000ffca007388 */ /* 0x0003e20000000c00 */
[----:B------:R-:W-:Y:S05]  /*23b0*/  BRA `(.L_x_134) ;  /* 0x0000000000047947 */ /* 0x000fea0003800000 */
.L_x_132:
[----:B------:R1:W-:Y:S02]  /*23c0*/  STS.128 [R202], RZ ;  /* 0x000000ffca007388 */ /* 0x0003e40000000c00 */
.L_x_134:
[----:B------:R-:W-:Y:S05]  /*23d0*/  BSYNC.RECONVERGENT B0 ;  /* 0x0000000000007941 */ /* 0x000fea0003800200 */
.L_x_131:
[----:B------:R-:W-:Y:S01]  /*23e0*/  SHF.R.U32.HI R14, RZ, 0x1, R21 ;  /* 0x00000001ff0e7819 */ /* 0x000fe20000011615 */
[----:B------:R-:W-:Y:S02]  /*23f0*/  IMAD.MOV.U32 R250, RZ, RZ, 0x7f800000 ;  /* 0x7f800000fffa7424 */ /* 0x000fe400078e00ff */
[----:B------:R-:W-:Y:S01]  /*2400*/  IMAD.MOV.U32 R249, RZ, RZ, 0x7f800000 ;  /* 0x7f800000fff97424 */ /* 0x000fe200078e00ff */
[----:B------:R-:W-:Y:S01]  /*2410*/  LOP3.LUT R211, R14, 0x30, RZ, 0xc0, !PT ;  /* 0x000000300ed37812 */ /* 0x000fe200078ec0ff */
[----:B------:R-:W-:Y:S02]  /*2420*/  IMAD.MOV.U32 R248, RZ, RZ, 0x7f800000 ;  /* 0x7f800000fff87424 */ /* 0x000fe400078e00ff */
[----:B------:R-:W-:Y:S01]  /*2430*/  IMAD.MOV.U32 R247, RZ, RZ, 0x7f800000 ;  /* 0x7f800000fff77424 */ /* 0x000fe200078e00ff */
[----:B------:R-:W-:-:S04]  /*2440*/  LOP3.LUT R211, R211, 0x7, R252, 0xf8, !PT ;  /* 0x00000007d3d37812 */ /* 0x000fc800078ef8fc */
[C---:B-1----:R-:W-:Y:S01]  /*2450*/  LOP3.LUT R2, R211.reuse, 0x40, RZ, 0xfc, !PT ;  /* 0x00000040d3027812 */ /* 0x042fe200078efcff */
[C---:B------:R-:W-:Y:S01]  /*2460*/  VIADD R3, R211.reuse, 0x8 ;  /* 0x00000008d3037836 */ /* 0x040fe20000000000 */
[C---:B------:R-:W-:Y:S01]  /*2470*/  ISETP.GE.AND P3, PT, R211.reuse, UR43, PT ;  /* 0x0000002bd3007c0c */ /* 0x040fe2000bf66270 */
[----:B------:R-:W-:Y:S01]  /*2480*/  VIADD R0, R211, 0x48 ;  /* 0x00000048d3007836 */ /* 0x000fe20000000000 */
[----:B------:R-:W-:Y:S01]  /*2490*/  ISETP.GE.AND P1, PT, R2, UR43, PT ;  /* 0x0000002b02007c0c */ /* 0x000fe2000bf26270 */
[----:B------:R-:W-:Y:S01]  /*24a0*/  IMAD.MOV.U32 R2, RZ, RZ, 0x4 ;  /* 0x00000004ff027424 */ /* 0x000fe200078e00ff */
[----:B------:R-:W-:Y:S02]  /*24b0*/  ISETP.GE.AND P2, PT, R3, UR43, PT ;  /* 0x0000002b03007c0c */ /* 0x000fe4000bf46270 */
[----:B------:R-:W-:Y:S01]  /*24c0*/  ISETP.GE.AND P0, PT, R0, UR43, PT ;  /* 0x0000002b00007c0c */ /* 0x000fe2000bf06270 */
[----:B------:R-:W-:-:S06]  /*24d0*/  IMAD.WIDE.U32 R2, R211, R2, UR54 ;  /* 0x00000036d3027e25 */ /* 0x000fcc000f8e0002 */
        /* <DEDUP_REMOVED lines=17> */
.L_x_136:
[----:B------:R-:W-:Y:S05]  /*25f0*/  BSYNC.RECONVERGENT B0 ;  /* 0x0000000000007941 */ /* 0x000fea0003800200 */
.L_x_135:
[----:B------:R-:W3:Y:S01]  /*2600*/  LDCU.64 UR8, c[0x0][0x3d0] ;  /* 0x00007a00ff0877ac */ /* 0x000ee20008000a00 */
[----:B-1----:R-:W-:Y:S01]  /*2610*/  MOV R2, UR16 ;  /* 0x0000001000027c02 */ /* 0x002fe20008000f00 */
[----:B------:R-:W-:Y:S01]  /*2620*/  BSSY.RECONVERGENT B0, `(.L_x_137) ;  /* 0x000001d000007945 */ /* 0x000fe20003800200 */
[----:B------:R-:W-:-:S03]  /*2630*/  UIMAD UR5, UR5, UR16, URZ ;  /* 0x00000010050572a4 */ /* 0x000fc6000f8e02ff */
[----:B------:R-:W-:Y:S01]  /*2640*/  IMAD.WIDE.U32 R2, R2, UR28, R10 ;  /* 0x0000001c02027c25 */ /* 0x000fe2000f8e000a */
[----:B------:R-:W-:Y:S02]  /*2650*/  UIMAD UR5, UR28, UR17, UR5 ;  /* 0x000000111c0572a4 */ /* 0x000fe4000f8e0205 */
[----:B------:R-:W-:-:S04]  /*2660*/  IADD3 R2, P0, PT, R2, UR30, RZ ;  /* 0x0000001e02027c10 */ /* 0x000fc8000ff1e0ff */
[----:B------:R-:W-:Y:S01]  /*2670*/  IADD3.X R3, PT, PT, R20, UR5, R3, P0, !PT ;  /* 0x0000000514037c10 */ /* 0x000fe200087fe403 */
        /* <DEDUP_REMOVED lines=20> */
.L_x_139:
[----:B------:R1:W-:Y:S01]  /*27c0*/  STS.128 [R8+0x6000], RZ ;  /* 0x006000ff08007388 */ /* 0x0003e20000000c00 */
[----:B------:R-:W-:Y:S05]  /*27d0*/  BRA `(.L_x_140) ;  /* 0x0000000000047947 */ /* 0x000fea0003800000 */
.L_x_138:
[----:B------:R1:W-:Y:S02]  /*27e0*/  STS.128 [R8+0x6000], RZ ;  /* 0x006000ff08007388 */ /* 0x0003e40000000c00 */
.L_x_140:
[----:B------:R-:W-:Y:S05]  /*27f0*/  BSYNC.RECONVERGENT B0 ;  /* 0x0000000000007941 */ /* 0x000fea0003800200 */
.L_x_137:
[----:B------:R1:W-:Y:S01]  /*2800*/  @P5 STS.128 [R8+0x7000], RZ ;  /* 0x007000ff08005388 */ /* 0x0003e20000000c00 */
[----:B------:R-:W-:Y:S04]  /*2810*/  BSSY.RECONVERGENT B0, `(.L_x_141) ;  /* 0x0000012000007945 */ /* 0x000fe80003800200 */
[----:B------:R-:W-:Y:S05]  /*2820*/  @P5 BRA `(.L_x_142) ;  /* 0x0000000000405947 */ /* 0x000fea0003800000 */
        /* <DEDUP_REMOVED lines=16> */
.L_x_142:
[----:B------:R-:W-:Y:S05]  /*2930*/  BSYNC.RECONVERGENT B0 ;  /* 0x0000000000007941 */ /* 0x000fea0003800200 */
.L_x_141:
[----:B------:R-:W4:Y:S01]  /*2940*/  LDCU.64 UR8, c[0x0][0x538] ;  /* 0x0000a700ff0877ac */ /* 0x000f220008000a00 */
[----:B------:R-:W0:Y:S01]  /*2950*/  LDGDEPBAR ;  /* 0x00000000000079af */ /* 0x000e220000000000 */
[----:B------:R-:W-:Y:S01]  /*2960*/  IMAD.U32 R2, RZ, RZ, UR25 ;  /* 0x00000019ff027e24 */ /* 0x000fe2000f8e00ff */
[----:B------:R-:W2:Y:S01]  /*2970*/  S2R R155, SR_TID.X ;  /* 0x00000000009b7919 */ /* 0x000ea20000002100 */
[----:B------:R-:W-:Y:S01]  /*2980*/  IMAD.U32 R0, RZ, RZ, UR34 ;  /* 0x00000022ff007e24 */ /* 0x000fe2000f8e00ff */
[----:B------:R-:W1:Y:S01]  /*2990*/  LDCU UR5, c[0x0][0x440] ;  /* 0x00008800ff0577ac */ /* 0x000e620008000800 */
[C---:B------:R-:W-:Y:S02]  /*29a0*/  IMAD.SHL.U32 R12, R21.reuse, 0x20, RZ ;  /* 0x00000020150c7824 */ /* 0x040fe400078e00ff */
[----:B---3--:R-:W-:Y:S01]  /*29b0*/  IMAD.SHL.U32 R7, R21, 0x10, RZ ;  /* 0x0000001015077824 */ /* 0x008fe200078e00ff */
[----:B------:R-:W3:Y:S01]  /*29c0*/  LDCU UR14, c[0x0][0x45c] ;  /* 0x00008b80ff0e77ac */ /* 0x000ee20008000800 */
[----:B----4-:R-:W-:-:S04]  /*29d0*/  ISETP.NE.U32.AND P1, PT, RZ, UR8, PT ;  /* 0x00000008ff007c0c */ /* 0x010fc8000bf25070 */
[----:B------:R-:W-:Y:S01]  /*29e0*/  ISETP.NE.AND.EX P1, PT, RZ, UR9, PT, P1 ;  /* 0x00000009ff007c0c */ /* 0x000fe2000bf25310 */
[----:B------:R-:W-:-:S12]  /*29f0*/  DEPBAR.LE SB0, 0x1 ;  /* 0x000080400000791a */ /* 0x000fd80000000000 */
[----:B-1----:R-:W1:Y:S01]  /*2a00*/  @P1 LDC.64 R4, c[0x0][0x540] ;  /* 0x00015000ff041b82 */ /* 0x002e620000000a00 */
[----:B------:R-:W-:Y:S01]  /*2a10*/  @P1 IMAD.MOV.U32 R3, RZ, RZ, RZ ;  /* 0x000000ffff031224 */ /* 0x000fe200078e00ff */
[----:B------:R-:W-:-:S06]  /*2a20*/  IADD3 R0, PT, PT, R0, UR36, R211 ;  /* 0x0000002400007c10 */ /* 0x000fcc000fffe0d3 */
[----:B------:R-:W4:Y:S01]  /*2a30*/  @P1 LDC R9, c[0x0][0x458] ;  /* 0x00011600ff091b82 */ /* 0x000f220000000800 */
[----:B-1----:R-:W-:-:S04]  /*2a40*/  @P1 IMAD.WIDE.U32 R2, R4, UR33, R2 ;  /* 0x0000002104021c25 */ /* 0x002fc8000f8e0002 */
[----:B------:R-:W-:Y:S01]  /*2a50*/  @P1 IMAD R5, R5, UR33, R3 ;  /* 0x0000002105051c24 */ /* 0x000fe2000f8e0203 */
[C---:B------:R-:W-:Y:S02]  /*2a60*/  @P1 LEA R4, P0, R2.reuse, UR8, 0x2 ;  /* 0x0000000802041c11 */ /* 0x040fe4000f8010ff */
[----:B------:R-:W-:Y:S02]  /*2a70*/  BAR.SYNC.DEFER_BLOCKING 0x0 ;  /* 0x0000000000007b1d */ /* 0x000fe40000010000 */
[----:B------:R-:W-:Y:S01]  /*2a80*/  @P1 LEA.HI.X R5, R2, UR9, R5, 0x2, P0 ;  /* 0x0000000902051c11 */ /* 0x000fe200080f1405 */
[----:B------:R-:W-:Y:S01]  /*2a90*/  IMAD.U32 R3, RZ, RZ, UR38 ;  /* 0x00000026ff037e24 */ /* 0x000fe2000f8e00ff */
[C---:B------:R-:W-:Y:S01]  /*2aa0*/  LOP3.LUT R2, R12.reuse, 0x20, RZ, 0xc0, !PT ;  /* 0x000000200c027812 */ /* 0x040fe200078ec0ff */
[----:B------:R-:W-:Y:S01]  /*2ab0*/  IMAD.SHL.U32 R10, R21, 0x2, RZ ;  /* 0x00000002150a7824 */ /* 0x000fe200078e00ff */
[----:B--2---:R-:W-:Y:S01]  /*2ac0*/  LOP3.LUT R8, R12, 0x120, RZ, 0xc0, !PT ;  /* 0x000001200c087812 */ /* 0x004fe200078ec0ff */
[----:B------:R-:W-:Y:S01]  /*2ad0*/  IMAD.SHL.U32 R13, R155, 0x10, RZ ;  /* 0x000000109b0d7824 */ /* 0x000fe200078e00ff */
[----:B----4-:R-:W1:Y:S01]  /*2ae0*/  @P1 MUFU.RCP R9, R9 ;  /* 0x0000000900091308 */ /* 0x010e620000001000 */
[----:B------:R-:W-:Y:S01]  /*2af0*/  SHF.R.U32.HI R15, RZ, 0x1, R155 ;  /* 0x00000001ff0f7819 */ /* 0x000fe2000001169b */
[----:B------:R-:W2:Y:S01]  /*2b00*/  LDCU UR9, c[0x0][0x590] ;  /* 0x0000b200ff0977ac */ /* 0x000ea20008000800 */
[----:B------:R-:W-:-:S02]  /*2b10*/  IMAD.MOV.U32 R153, RZ, RZ, 0x20 ;  /* 0x00000020ff997424 */ /* 0x000fc400078e00ff */
[----:B------:R-:W-:Y:S01]  /*2b20*/  IMAD.MOV.U32 R152, RZ, RZ, 0x20 ;  /* 0x00000020ff987424 */ /* 0x000fe200078e00ff */
[----:B------:R-:W-:Y:S01]  /*2b30*/  CS2R R94, SRZ ;  /* 0x00000000005e7805 */ /* 0x000fe2000001ff00 */
[----:B------:R-:W-:Y:S01]  /*2b40*/  IMAD.SHL.U32 R244, R155, 0x8, RZ ;  /* 0x000000089bf47824 */ /* 0x000fe200078e00ff */
[----:B------:R-:W-:Y:S01]  /*2b50*/  CS2R R92, SRZ ;  /* 0x00000000005c7805 */ /* 0x000fe2000001ff00 */
[----:B------:R-:W-:Y:S01]  /*2b60*/  IMAD.MOV.U32 R214, RZ, RZ, R202 ;  /* 0x000000ffffd67224 */ /* 0x000fe200078e00ca */
[----:B------:R-:W-:Y:S02]  /*2b70*/  CS2R R98, SRZ ;  /* 0x0000000000627805 */ /* 0x000fe4000001ff00 */
[----:B------:R-:W-:Y:S02]  /*2b80*/  CS2R R96, SRZ ;  /* 0x0000000000607805 */ /* 0x000fe4000001ff00 */
[----:B------:R-:W-:Y:S02]  /*2b90*/  CS2R R90, SRZ ;  /* 0x00000000005a7805 */ /* 0x000fe4000001ff00 */
[----:B------:R-:W-:-:S02]  /*2ba0*/  CS2R R88, SRZ ;  /* 0x0000000000587805 */ /* 0x000fc4000001ff00 */
[----:B------:R-:W-:Y:S01]  /*2bb0*/  CS2R R86, SRZ ;  /* 0x0000000000567805 */ /* 0x000fe2000001ff00 */
[----:B------:R4:W1:Y:S01]  /*2bc0*/  @P1 LDG.E R11, desc[UR26][R4.64] ;  /* 0x0000001a040b1981 */ /* 0x000862000c1e1900 */
[----:B------:R-:W-:Y:S01]  /*2bd0*/  IADD3 R181, PT, PT, R0, -0x3f, -R3 ;  /* 0xffffffc100b57810 */ /* 0x000fe20007ffe803 */
[----:B------:R-:W-:Y:S01]  /*2be0*/  IMAD.SHL.U32 R3, R21, 0x4, RZ ;  /* 0x0000000415037824 */ /* 0x000fe200078e00ff */
[----:B------:R-:W-:Y:S02]  /*2bf0*/  SHF.R.U32.HI R0, RZ, 0x4, R21 ;  /* 0x00000004ff007819 */ /* 0x000fe40000011615 */
[----:B------:R-:W-:Y:S02]  /*2c00*/  CS2R R84, SRZ ;  /* 0x0000000000547805 */ /* 0x000fe4000001ff00 */
[----:B------:R-:W-:Y:S02]  /*2c10*/  LOP3.LUT R2, R2, 0x3800, R7, 0xf8, !PT ;  /* 0x0000380002027812 */ /* 0x000fe400078ef807 */
[----:B------:R-:W-:-:S02]  /*2c20*/  CS2R R78, SRZ ;  /* 0x00000000004e7805 */ /* 0x000fc4000001ff00 */
[----:B------:R-:W-:Y:S02]  /*2c30*/  LOP3.LUT R3, R3, 0x18, RZ, 0xc0, !PT ;  /* 0x0000001803037812 */ /* 0x000fe400078ec0ff */
[----:B------:R-:W-:Y:S02]  /*2c40*/  CS2R R76, SRZ ;  /* 0x00000000004c7805 */ /* 0x000fe4000001ff00 */
[----:B------:R-:W-:Y:S02]  /*2c50*/  LOP3.LUT R0, R0, 0x8, RZ, 0xc0, !PT ;  /* 0x0000000800007812 */ /* 0x000fe400078ec0ff */
[----:B------:R-:W-:Y:S02]  /*2c60*/  CS2R R82, SRZ ;  /* 0x0000000000527805 */ /* 0x000fe4000001ff00 */
[----:B------:R-:W-:Y:S02]  /*2c70*/  LOP3.LUT R8, R8, 0x600, R7, 0xf8, !PT ;  /* 0x0000060008087812 */ /* 0x000fe400078ef807 */
[----:B------:R-:W-:-:S02]  /*2c80*/  CS2R R80, SRZ ;  /* 0x0000000000507805 */ /* 0x000fc4000001ff00 */
[----:B------:R-:W-:Y:S02]  /*2c90*/  LOP3.LUT R7, R2, 0x100, R7, 0xf8, !PT ;  /* 0x0000010002077812 */ /* 0x000fe400078ef807 */
[----:B------:R-:W-:Y:S02]  /*2ca0*/  CS2R R74, SRZ ;  /* 0x00000000004a7805 */ /* 0x000fe4000001ff00 */
[----:B------:R-:W-:Y:S02]  /*2cb0*/  LOP3.LUT R10, R10, 0x6, RZ, 0xc0, !PT ;  /* 0x000000060a0a7812 */ /* 0x000fe400078ec0ff */
[----:B------:R-:W-:Y:S02]  /*2cc0*/  CS2R R72, SRZ ;  /* 0x0000000000487805 */ /* 0x000fe4000001ff00 */
[----:B------:R-:W-:Y:S02]  /*2cd0*/  LOP3.LUT R2, R3, 0xc0, R12, 0xf8, !PT ;  /* 0x000000c003027812 */ /* 0x000fe400078ef80c */
[----:B------:R-:W-:-:S02]  /*2ce0*/  CS2R R70, SRZ ;  /* 0x0000000000467805 */ /* 0x000fc4000001ff00 */
[--C-:B------:R-:W-:Y:S02]  /*2cf0*/  LOP3.LUT R0, R0, 0x10, R21.reuse, 0xf8, !PT ;  /* 0x0000001000007812 */ /* 0x100fe400078ef815 */
[----:B------:R-:W-:Y:S02]  /*2d00*/  CS2R R68, SRZ ;  /* 0x0000000000447805 */ /* 0x000fe4000001ff00 */
[--C-:B------:R-:W-:Y:S01]  /*2d10*/  LOP3.LUT R10, R10, 0x1c0, R14.reuse, 0xf8, !PT ;  /* 0x000001c00a0a7812 */ /* 0x100fe200078ef80e */
[----:B------:R-:W1:Y:S01]  /*2d20*/  LDCU UR8, c[0x0][0x3e0] ;  /* 0x00007c00ff0877ac */ /* 0x000e620008000800 */
[C---:B------:R-:W-:Y:S01]  /*2d30*/  LOP3.LUT R6, R2.reuse, 0x8, R21, 0x78, !PT ;  /* 0x0000000802067812 */ /* 0x040fe200078e7815 */
[C---:B----4-:R-:W-:Y:S01]  /*2d40*/  IMAD.SHL.U32 R4, R155.reuse, 0x20, RZ ;  /* 0x000000209b047824 */ /* 0x050fe200078e00ff */
[----:B------:R-:W-:Y:S01]  /*2d50*/  LOP3.LUT R5, R2, 0x8, R14, 0x78, !PT ;  /* 0x0000000802057812 */ /* 0x000fe200078e780e */
[----:B------:R-:W-:Y:S01]  /*2d60*/  IMAD.SHL.U32 R14, R155, 0x4, RZ ;  /* 0x000000049b0e7824 */ /* 0x000fe200078e00ff */
[----:B------:R-:W-:Y:S01]  /*2d70*/  LOP3.LUT R0, R0, 0xc0, R12, 0xf8, !PT ;  /* 0x000000c000007812 */ /* 0x000fe200078ef80c */
[----:B------:R-:W-:Y:S01]  /*2d80*/  UIADD3 UR41, UPT, UPT, UR41, 0x80, -UR36 ;  /* 0x0000008029297890 */ /* 0x000fe2000fffe824 */
[----:B------:R-:W-:Y:S01]  /*2d90*/  LOP3.LUT R2, R13, 0x600, RZ, 0xc0, !PT ;  /* 0x000006000d027812 */ /* 0x000fe200078ec0ff */
[----:B------:R-:W-:Y:S01]  /*2da0*/  USHF.L.U32 UR42, UR42, 0x3, URZ ;  /* 0x000000032a2a7899 */ /* 0x000fe200080006ff */
[----:B------:R-:W-:Y:S01]  /*2db0*/  LOP3.LUT R13, R4, 0xc0, RZ, 0xc0, !PT ;  /* 0x000000c0040d7812 */ /* 0x000fe200078ec0ff */
[----:B--2---:R-:W-:Y:S01]  /*2dc0*/  USHF.L.U32 UR9, UR9, 0x7, URZ ;  /* 0x0000000709097899 */ /* 0x004fe200080006ff */
[----:B------:R-:W-:-:S02]  /*2dd0*/  LOP3.LUT R3, R0, R3, RZ, 0x3c, !PT ;  /* 0x0000000300037212 */ /* 0x000fc400078e3cff */
[----:B------:R-:W-:Y:S02]  /*2de0*/  LOP3.LUT P0, RZ, R21, 0x4, RZ, 0xc0, !PT ;  /* 0x0000000415ff7812 */ /* 0x000fe4000780c0ff */
[----:B------:R-:W-:Y:S02]  /*2df0*/  LOP3.LUT R2, R2, 0x120, R4, 0xf8, !PT ;  /* 0x0000012002027812 */ /* 0x000fe400078ef804 */
[----:B------:R-:W-:Y:S02]  /*2e00*/  LOP3.LUT R0, R7, R6, RZ, 0xfc, !PT ;  /* 0x0000000607007212 */ /* 0x000fe400078efcff */
[----:B------:R-:W-:Y:S02]  /*2e10*/  LOP3.LUT R4, R13, 0x18, R14, 0xf8, !PT ;  /* 0x000000180d047812 */ /* 0x000fe400078ef80e */
[----:B------:R-:W-:Y:S02]  /*2e20*/  LEA R150, R0, UR6, 0x1 ;  /* 0x0000000600967c11 */ /* 0x000fe4000f8e08ff */
[----:B------:R-:W-:-:S02]  /*2e30*/  LOP3.LUT R0, R4, 0x8, R15, 0x78, !PT ;  /* 0x0000000804007812 */ /* 0x000fc400078e780f */
[----:B------:R-:W-:Y:S01]  /*2e40*/  LOP3.LUT R148, R3, 0x120, R12, 0xf8, !PT ;  /* 0x0000012003947812 */ /* 0x000fe200078ef80c */
[----:B------:R-:W-:Y:S01]  /*2e50*/  VIADD R4, R150, 0x8000 ;  /* 0x0000800096047836 */ /* 0x000fe20000000000 */
[----:B------:R-:W-:Y:S01]  /*2e60*/  LOP3.LUT R154, R2, R0, RZ, 0xfc, !PT ;  /* 0x00000000029a7212 */ /* 0x000fe200078efcff */
[----:B------:R-:W-:Y:S01]  /*2e70*/  VIADD R0, R10, UR28 ;  /* 0x0000001c0a007c36 */ /* 0x000fe20008000000 */
[----:B------:R-:W-:Y:S01]  /*2e80*/  LOP3.LUT R149, R8, R5, RZ, 0xfc, !PT ;  /* 0x0000000508957212 */ /* 0x000fe200078efcff */
[----:B------:R-:W-:Y:S01]  /*2e90*/  VIADD R144, R150, 0x8020 ;  /* 0x0000802096907836 */ /* 0x000fe20000000000 */
[----:B------:R2:W4:Y:S01]  /*2ea0*/  LDSM.16.M88.4 R116, [R150+0x8000] ;  /* 0x008000009674783b */ /* 0x0005220000000200 */
[----:B------:R-:W-:Y:S01]  /*2eb0*/  @P0 VIADD R144, R4, 0xffffffe0 ;  /* 0xffffffe004900836 */ /* 0x000fe20000000000 */
[----:B------:R-:W-:Y:S01]  /*2ec0*/  I2FP.F32.S32 R216, R0 ;  /* 0x0000000000d87245 */ /* 0x000fe20000201400 */
[C---:B------:R-:W-:Y:S01]  /*2ed0*/  VIADD R23, R0.reuse, 0x38 ;  /* 0x0000003800177836 */ /* 0x040fe20000000000 */
[----:B------:R2:W1:Y:S01]  /*2ee0*/  LDSM.16.M88.4 R120, [R150+0x8400] ;  /* 0x008400009678783b */ /* 0x0004620000000200 */
[----:B------:R-:W-:Y:S01]  /*2ef0*/  IMAD.MOV.U32 R3, RZ, RZ, RZ ;  /* 0x000000ffff037224 */ /* 0x000fe200078e00ff */
[----:B------:R-:W-:Y:S01]  /*2f00*/  R2P PR, R155, 0x18 ;  /* 0x000000189b007804 */ /* 0x000fe20000000000 */
[C---:B------:R-:W-:Y:S01]  /*2f10*/  VIADD R8, R0.reuse, 0x8 ;  /* 0x0000000800087836 */ /* 0x040fe20000000000 */
[----:B------:R2:W1:Y:S01]  /*2f20*/  LDSM.16.M88.4 R132, [R144] ;  /* 0x000000009084783b */ /* 0x0004620000000200 */
[C---:B------:R-:W-:Y:S01]  /*2f30*/  VIADD R7, R0.reuse, 0x9 ;  /* 0x0000000900077836 */ /* 0x040fe20000000000 */
[----:B------:R-:W-:Y:S01]  /*2f40*/  LEA R149, R149, UR6, 0x1 ;  /* 0x0000000695957c11 */ /* 0x000fe2000f8e08ff */
[C---:B------:R-:W-:Y:S01]  /*2f50*/  VIADD R6, R0.reuse, 0x10 ;  /* 0x0000001000067836 */ /* 0x040fe20000000000 */
[----:B------:R2:W1:Y:S01]  /*2f60*/  LDSM.16.M88.4 R136, [R144+0x400] ;  /* 0x000400009088783b */ /* 0x0004620000000200 */
[C---:B------:R-:W-:Y:S01]  /*2f70*/  VIADD R5, R0.reuse, 0x11 ;  /* 0x0000001100057836 */ /* 0x040fe20000000000 */
[----:B------:R-:W-:Y:S01]  /*2f80*/  I2FP.F32.S32 R17, R8 ;  /* 0x0000000800117245 */ /* 0x000fe20000201400 */
        /* <DEDUP_REMOVED lines=13> */
[----:B------:R-:W1:Y:S01]  /*3060*/  LDSM.16.M88.4 R144, [R144+0xc00] ;  /* 0x000c00009090783b */ /* 0x000e620000000200 */
[----:B------:R-:W-:Y:S01]  /*3070*/  VIADD R22, R0, 0x39 ;  /* 0x0000003900167836 */ /* 0x000fe20000000000 */
[----:B------:R-:W-:Y:S01]  /*3080*/  I2FP.F32.S32 R10, R4 ;  /* 0x00000004000a7245 */ /* 0x000fe20000201400 */
[----:B------:R-:W-:Y:S01]  /*3090*/  VIADD R149, R149, UR19 ;  /* 0x0000001395957c36 */ /* 0x000fe20008000000 */
[----:B------:R-:W-:-:S02]  /*30a0*/  I2FP.F32.S32 R7, R13 ;  /* 0x0000000d00077245 */ /* 0x000fc40000201400 */
[----:B------:R-:W-:Y:S02]  /*30b0*/  I2FP.F32.S32 R6, R16 ;  /* 0x0000001000067245 */ /* 0x000fe40000201400 */
[----:B------:R-:W-:Y:S02]  /*30c0*/  I2FP.F32.S32 R5, R18 ;  /* 0x0000001200057245 */ /* 0x000fe40000201400 */
[----:B------:R-:W-:Y:S02]  /*30d0*/  I2FP.F32.S32 R4, R20 ;  /* 0x0000001400047245 */ /* 0x000fe40000201400 */
[----:B------:R-:W-:Y:S02]  /*30e0*/  I2FP.F32.S32 R22, R22 ;  /* 0x0000001600167245 */ /* 0x000fe40000201400 */
[----:B------:R-:W-:Y:S02]  /*30f0*/  LEA R148, R148, UR6, 0x1 ;  /* 0x0000000694947c11 */ /* 0x000fe4000f8e08ff */
[----:B------:R-:W-:-:S02]  /*3100*/  SEL R153, R153, 0xffffffe0, !P0 ;  /* 0xffffffe099997807 */ /* 0x000fc40004000000 */
[----:B------:R-:W-:Y:S01]  /*3110*/  LOP3.LUT P0, RZ, R155, 0x2, RZ, 0xc0, !PT ;  /* 0x000000029bff7812 */ /* 0x000fe2000780c0ff */
[----:B------:R-:W-:Y:S01]  /*3120*/  VIADD R148, R148, UR19 ;  /* 0x0000001394947c36 */ /* 0x000fe20008000000 */
[----:B------:R-:W-:Y:S01]  /*3130*/  LOP3.LUT R244, R244, 0x18, RZ, 0xc0, !PT ;  /* 0x00000018f4f47812 */ /* 0x000fe200078ec0ff */
[----:B------:R-:W-:Y:S01]  /*3140*/  IMAD.IADD R151, R150, 0x1, R153 ;  /* 0x0000000196977824 */ /* 0x000fe200078e0299 */
[----:B------:R-:W-:Y:S01]  /*3150*/  SEL R152, R152, 0xffffffe0, !P0 ;  /* 0xffffffe098987807 */ /* 0x000fe20004000000 */
[----:B-1----:R-:W-:Y:S01]  /*3160*/  @P1 FMUL.FTZ R3, R11, R9 ;  /* 0x000000090b031220 */ /* 0x002fe20000410000 */
[C---:B------:R-:W-:Y:S01]  /*3170*/  VIADD R9, R0.reuse, 0x1 ;  /* 0x0000000100097836 */ /* 0x040fe20000000000 */
[----:B------:R-:W-:Y:S01]  /*3180*/  LOP3.LUT P1, RZ, R155, 0x4, RZ, 0xc0, !PT ;  /* 0x000000049bff7812 */ /* 0x000fe2000782c0ff */
[----:B------:R-:W-:Y:S01]  /*3190*/  VIADD R11, R0, 0x20 ;  /* 0x00000020000b7836 */ /* 0x000fe20000000000 */
[----:B------:R-:W-:Y:S01]  /*31a0*/  I2FP.F32.S32 R0, R23 ;  /* 0x0000001700007245 */ /* 0x000fe20000201400 */
[----:B------:R-:W-:Y:S01]  /*31b0*/  FMUL.FTZ R228, R17, R3 ;  /* 0x0000000311e47220 */ /* 0x000fe20000410000 */
[----:B------:R-:W-:Y:S01]  /*31c0*/  I2FP.F32.S32 R19, R9 ;  /* 0x0000000900137245 */ /* 0x000fe20000201400 */
[-C--:B------:R-:W-:Y:S01]  /*31d0*/  FMUL.FTZ R227, R15, R3.reuse ;  /* 0x000000030fe37220 */ /* 0x080fe20000410000 */
[----:B------:R-:W-:Y:S01]  /*31e0*/  I2FP.F32.S32 R9, R2 ;  /* 0x0000000200097245 */ /* 0x000fe20000201400 */
[----:B------:R-:W-:Y:S01]  /*31f0*/  FMUL.FTZ R215, R0, R3 ;  /* 0x0000000300d77220 */ /* 0x000fe20000410000 */
[----:B------:R-:W-:Y:S01]  /*3200*/  IMAD.MOV.U32 R0, RZ, RZ, 0x20 ;  /* 0x00000020ff007424 */ /* 0x000fe200078e00ff */
[----:B------:R-:W-:Y:S01]  /*3210*/  I2FP.F32.S32 R2, R21 ;  /* 0x0000001500027245 */ /* 0x000fe20000201400 */
[----:B------:R-:W-:Y:S01]  /*3220*/  FMUL.FTZ R229, R19, R3 ;  /* 0x0000000313e57220 */ /* 0x000fe20000410000 */
[----:B------:R-:W-:Y:S01]  /*3230*/  I2FP.F32.S32 R8, R11 ;  /* 0x0000000b00087245 */ /* 0x000fe20000201400 */
[-C--:B------:R-:W-:Y:S01]  /*3240*/  FMUL.FTZ R226, R14, R3.reuse ;  /* 0x000000030ee27220 */ /* 0x080fe20000410000 */
[----:B------:R-:W-:Y:S01]  /*3250*/  SEL R0, R0, 0xffffffe0, !P3 ;  /* 0xffffffe000007807 */ /* 0x000fe20005800000 */
[----:B------:R-:W-:Y:S01]  /*3260*/  FMUL.FTZ R217, R2, R3 ;  /* 0x0000000302d97220 */ /* 0x000fe20000410000 */
[----:B------:R-:W-:-:S02]  /*3270*/  IMAD.MOV.U32 R2, RZ, RZ, 0x10 ;  /* 0x00000010ff027424 */ /* 0x000fc400078e00ff */
[-C--:B------:R-:W-:Y:S01]  /*3280*/  FMUL.FTZ R225, R12, R3.reuse ;  /* 0x000000030ce17220 */ /* 0x080fe20000410000 */
[-C--:B------:R-:W-:Y:S01]  /*3290*/  FMUL.FTZ R224, R10, R3.reuse ;  /* 0x000000030ae07220 */ /* 0x080fe20000410000 */
[----:B------:R2:W-:Y:S01]  /*32a0*/  STL [R1], R0 ;  /* 0x0000000001007387 */ /* 0x0005e20000100800 */
[----:B------:R-:W-:Y:S01]  /*32b0*/  IMAD.IADD R182, R178, 0x1, R0 ;  /* 0x00000001b2b67824 */ /* 0x000fe200078e0200 */
[----:B------:R-:W-:Y:S01]  /*32c0*/  SEL R2, R2, 0xfffffff0, !P1 ;  /* 0xfffffff002027807 */ /* 0x000fe20004800000 */
[-C--:B------:R-:W-:Y:S01]  /*32d0*/  FMUL.FTZ R223, R9, R3.reuse ;  /* 0x0000000309df7220 */ /* 0x080fe20000410000 */
[-C--:B------:R-:W-:Y:S01]  /*32e0*/  FMUL.FTZ R222, R8, R3.reuse ;  /* 0x0000000308de7220 */ /* 0x080fe20000410000 */
[-C--:B------:R-:W-:Y:S01]  /*32f0*/  FMUL.FTZ R221, R7, R3.reuse ;  /* 0x0000000307dd7220 */ /* 0x080fe20000410000 */
[-C--:B------:R-:W-:Y:S01]  /*3300*/  FMUL.FTZ R220, R6, R3.reuse ;  /* 0x0000000306dc7220 */ /* 0x080fe20000410000 */
[-C--:B------:R-:W-:Y:S01]  /*3310*/  FMUL.FTZ R219, R5, R3.reuse ;  /* 0x0000000305db7220 */ /* 0x080fe20000410000 */
[-C--:B------:R-:W-:Y:S01]  /*3320*/  FMUL.FTZ R218, R4, R3.reuse ;  /* 0x0000000304da7220 */ /* 0x080fe20000410000 */
[-C--:B------:R-:W-:Y:S01]  /*3330*/  FMUL.FTZ R216, R216, R3.reuse ;  /* 0x00000003d8d87220 */ /* 0x080fe20000410000 */
[----:B------:R-:W-:Y:S01]  /*3340*/  FMUL.FTZ R213, R22, R3 ;  /* 0x0000000316d57220 */ /* 0x000fe20000410000 */
[----:B------:R-:W-:-:S02]  /*3350*/  VIADD R3, R178, 0x10000 ;  /* 0x00010000b2037836 */ /* 0x000fc40000000000 */
[----:B------:R-:W-:Y:S02]  /*3360*/  IMAD.IADD R212, R178, 0x1, R2 ;  /* 0x00000001b2d47824 */ /* 0x000fe400078e0202 */
[----:B---34-:R-:W-:-:S07]  /*3370*/  IMAD.IADD R183, R2, 0x1, R182 ;  /* 0x0000000102b77824 */ /* 0x018fce00078e02b6 */
.L_x_145:
[----:B------:R-:W0:Y:S01]  /*3380*/  LDGDEPBAR ;  /* 0x00000000000079af */ /* 0x000e220000000000 */
[----:B------:R-:W-:Y:S01]  /*3390*/  IMAD.IADD R112, R149, 0x1, R153 ;  /* 0x0000000195707824 */ /* 0x000fe200078e0299 */
[----:B------:R-:W-:Y:S01]  /*33a0*/  UIADD3 UR34, UPT, UPT, UR34, -0x80, URZ ;  /* 0xffffff8022227890 */ /* 0x000fe2000fffe0ff */
[----:B------:R-:W-:Y:S01]  /*33b0*/  SHF.R.U32.HI R156, RZ, 0x1, R155 ;  /* 0x00000001ff9c7819 */ /* 0x000fe2000001169b */
[----:B------:R-:W-:Y:S04]  /*33c0*/  USHF.L.U32 UR15, UR40, 0x7, URZ ;  /* 0x00000007280f7899 */ /* 0x000fe800080006ff */
[----:B------:R-:W-:Y:S01]  /*33d0*/  STL [R1+0x8], R69 ;  /* 0x0000084501007387 */ /* 0x000fe20000100800 */
[----:B------:R-:W-:Y:S01]  /*33e0*/  UISETP.GE.AND UP0, UPT, UR34, UR41, UPT ;  /* 0x000000292200728c */ /* 0x000fe2000bf06270 */
[----:B------:R-:W-:Y:S01]  /*33f0*/  MOV R2, UR40 ;  /* 0x0000002800027c02 */ /* 0x000fe20008000f00 */
[----:B------:R-:W-:Y:S01]  /*3400*/  UIADD3 UR15, UPT, UPT, UR15, 0x80, URZ ;  /* 0x000000800f0f7890 */ /* 0x000fe2000fffe0ff */
[----:B------:R-:W-:Y:S01]  /*3410*/  IMAD.MOV.U32 R3, RZ, RZ, 0x40 ;  /* 0x00000040ff037424 */ /* 0x000fe200078e00ff */
[----:B------:R-:W-:Y:S01]  /*3420*/  STL [R1+0x4], R68 ;  /* 0x0000044401007387 */ /* 0x000fe20000100800 */
[----:B-----5:R-:W-:Y:S01]  /*3430*/  FSETP.NEU.FTZ.AND P2, PT, R250, -INF , PT ;  /* 0xff800000fa00780b */ /* 0x020fe20003f5d000 */
[----:B------:R-:W-:Y:S02]  /*3440*/  UISETP.LT.AND UP0, UPT, UR15, UR36, UP0 ;  /* 0x000000240f00728c */ /* 0x000fe40008701270 */
[----:B------:R-:W3:Y:S01]  /*3450*/  LDL R162, [R1] ;  /* 0x0000000001a27983 */ /* 0x000ee20000100800 */
[----:B------:R-:W-:Y:S03]  /*3460*/  UIADD3 UR35, UPT, UPT, UR35, -0x1, URZ ;  /* 0xffffffff23237890 */ /* 0x000fe6000fffe0ff */
[----:B------:R-:W-:Y:S01]  /*3470*/  PLOP3.LUT P0, PT, PT, PT, UP0, 0x80, 0x8 ;  /* 0x000000000008781c */ /* 0x000fe20003f0f008 */
[----:B------:R-:W-:Y:S11]  /*3480*/  UISETP.GT.AND UP0, UPT, UR35, UR10, UPT ;  /* 0x0000000a2300728c */ /* 0x000ff6000bf04270 */
[----:B------:R-:W-:Y:S01]  /*3490*/  @!UPT UIADD3 URZ, UPT, UPT, URZ, URZ, URZ ;  /* 0x000000fffffff290 */ /* 0x000fe2000fffe0ff */
[----:B--2---:R-:W-:Y:S01]  /*34a0*/  @!P0 IMAD.SHL.U32 R0, R155, 0x2, RZ ;  /* 0x000000029b008824 */ /* 0x004fe200078e00ff */
[----:B------:R-:W-:Y:S01]  /*34b0*/  @!P0 VIADDMNMX R157, R181, -R3, UR36, PT ;  /* 0x00000024b59d8e46 */ /* 0x000fe2000b800903 */
[----:B------:R-:W-:Y:S03]  /*34c0*/  IMAD.MOV.U32 R3, RZ, RZ, 0x38 ;  /* 0x00000038ff037424 */ /* 0x000fe600078e00ff */
[----:B------:R-:W-:Y:S04]  /*34d0*/  @!P0 LOP3.LUT R0, R0, 0x6, RZ, 0xc0, !PT ;  /* 0x0000000600008812 */ /* 0x000fe800078ec0ff */
[----:B------:R-:W-:Y:S01]  /*34e0*/  @!P0 LOP3.LUT R0, R0, 0x1c0, R156, 0xf8, !PT ;  /* 0x000001c000008812 */ /* 0x000fe200078ef89c */
[----:B------:R-:W-:Y:S04]  /*34f0*/  FMUL.FTZ R156, R250, 1.4426950216293334961 ;  /* 0x3fb8aa3bfa9c7820 */ /* 0x000fe80000410000 */
[----:B------:R-:W-:Y:S01]  /*3500*/  @!P0 IMAD R0, R2, 0x80, R0 ;  /* 0x0000008002008824 */ /* 0x000fe200078e0200 */
[----:B------:R-:W-:Y:S02]  /*3510*/  FSEL R156, R156, RZ, P2 ;  /* 0x000000ff9c9c7208 */ /* 0x000fe40001000000 */
[----:B------:R-:W-:Y:S02]  /*3520*/  FSETP.NEU.FTZ.AND P2, PT, R249, -INF , PT ;  /* 0xff800000f900780b */ /* 0x000fe40003f5d000 */
[----:B------:R-:W-:Y:S01]  /*3530*/  @!P0 ISETP.GE.AND P3, PT, R0, R157, PT ;  /* 0x0000009d0000820c */ /* 0x000fe20003f66270 */
[----:B------:R-:W-:Y:S04]  /*3540*/  DEPBAR.LE SB0, 0x0 ;  /* 0x000080000000791a */ /* 0x000fe80000000000 */
[----:B------:R-:W-:Y:S06]  /*3550*/  BAR.SYNC.DEFER_BLOCKING 0x0 ;  /* 0x0000000000007b1d */ /* 0x000fec0000010000 */
[----:B------:R-:W-:Y:S08]  /*3560*/  LDSM.16.M88.4 R64, [R149] ;  /* 0x000000009540783b */ /* 0x000ff00000000200 */
[----:B------:R-:W1:Y:S08]  /*3570*/  LDSM.16.M88.4 R16, [R150+0x6000] ;  /* 0x006000009610783b */ /* 0x000e700000000200 */
[----:B------:R-:W2:Y:S08]  /*3580*/  LDSM.16.M88.4 R60, [R149+0x1000] ;  /* 0x00100000953c783b */ /* 0x000eb00000000200 */
[----:B------:R-:W4:Y:S08]  /*3590*/  LDSM.16.M88.4 R32, [R150+0x6400] ;  /* 0x006400009620783b */ /* 0x000f300000000200 */
[----:B------:R-:W4:Y:S08]  /*35a0*/  LDSM.16.M88.4 R48, [R150+0x6800] ;  /* 0x006800009630783b */ /* 0x000f300000000200 */
[----:B------:R-:W4:Y:S01]  /*35b0*/  LDSM.16.M88.4 R100, [R150+0x6c00] ;  /* 0x006c00009664783b */ /* 0x000f220000000200 */
[-C--:B-1----:R-:W-:Y:S07]  /*35c0*/  HMMA.16816.F32 R4, R64, R16.reuse, RZ ;  /* 0x000000104004723c */ /* 0x082fee00000018ff */
[----:B------:R-:W-:Y:S01]  /*35d0*/  LDSM.16.M88.4 R104, [R112] ;  /* 0x000000007068783b */ /* 0x000fe20000000200 */
[C---:B--2---:R-:W-:Y:S07]  /*35e0*/  HMMA.16816.F32 R8, R60.reuse, R16, RZ ;  /* 0x000000103c08723c */ /* 0x044fee00000018ff */
[----:B------:R-:W1:Y:S01]  /*35f0*/  LDSM.16.M88.4 R108, [R151+0x6000] ;  /* 0x00600000976c783b */ /* 0x000e620000000200 */
[-C--:B------:R-:W-:Y:S07]  /*3600*/  HMMA.16816.F32 R12, R60, R18.reuse, RZ ;  /* 0x000000123c0c723c */ /* 0x080fee00000018ff */
[----:B------:R-:W2:Y:S01]  /*3610*/  LDSM.16.M88.4 R112, [R112+0x1000] ;  /* 0x001000007070783b */ /* 0x000ea20000000200 */
[C---:B------:R-:W-:Y:S08]  /*3620*/  HMMA.16816.F32 R16, R64.reuse, R18, RZ ;  /* 0x000000124010723c */ /* 0x040ff000000018ff */
[-C--:B----4-:R-:W-:Y:S08]  /*3630*/  HMMA.16816.F32 R20, R64, R32.reuse, RZ ;  /* 0x000000204014723c */ /* 0x090ff000000018ff */
        /* <DEDUP_REMOVED lines=8> */
[C---:B------:R-:W-:Y:S02]  /*36c0*/  HMMA.16816.F32 R56, R60.reuse, R100, RZ ;  /* 0x000000643c38723c */ /* 0x040fe400000018ff */
[----:B------:R-:W-:Y:S01]  /*36d0*/  FMUL.FTZ R100, R248, 1.4426950216293334961 ;  /* 0x3fb8aa3bf8647820 */ /* 0x000fe20000410000 */
[----:B------:R-:W-:Y:S04]  /*36e0*/  @!P0 VIMNMX R101, PT, PT, R181, UR36, PT ;  /* 0x00000024b5658c48 */ /* 0x000fe8000bfe0100 */
[----:B------:R-:W-:Y:S01]  /*36f0*/  @!P0 ISETP.GE.AND P5, PT, R0, R101, PT ;  /* 0x000000650000820c */ /* 0x000fe20003fa6270 */
[-C--:B------:R-:W-:Y:S08]  /*3700*/  HMMA.16816.F32 R60, R60, R102.reuse, RZ ;  /* 0x000000663c3c723c */ /* 0x080ff000000018ff */
[----:B------:R-:W-:Y:S02]  /*3710*/  HMMA.16816.F32 R64, R64, R102, RZ ;  /* 0x000000664040723c */ /* 0x000fe400000018ff */
[----:B------:R-:W-:Y:S01]  /*3720*/  FMUL.FTZ R102, R249, 1.4426950216293334961 ;  /* 0x3fb8aa3bf9667820 */ /* 0x000fe20000410000 */
[C---:B------:R-:W-:Y:S02]  /*3730*/  @!P0 VIADDMNMX R103, R181.reuse, -R3, UR36, PT ;  /* 0x00000024b5678e46 */ /* 0x040fe4000b800903 */
[----:B------:R-:W-:Y:S02]  /*3740*/  MOV R3, 0x8 ;  /* 0x0000000800037802 */ /* 0x000fe40000000f00 */
[----:B------:R-:W-:Y:S01]  /*3750*/  FSEL R102, R102, RZ, P2 ;  /* 0x000000ff66667208 */ /* 0x000fe20001000000 */
[-C--:B-1----:R-:W-:Y:S05]  /*3760*/  HMMA.16816.F32 R4, R104, R108.reuse, R4 ;  /* 0x0000006c6804723c */ /* 0x082fea0000001804 */
[----:B------:R-:W-:Y:S03]  /*3770*/  @!P0 VIADDMNMX R3, R181, R3, UR36, PT ;  /* 0x00000024b5038e46 */ /* 0x000fe6000b800103 */
[C---:B--2---:R-:W-:Y:S04]  /*3780*/  HMMA.16816.F32 R8, R112.reuse, R108, R8 ;  /* 0x0000006c7008723c */ /* 0x044fe80000001808 */
[----:B------:R-:W-:Y:S04]  /*3790*/  VIADD R108, R178, 0x10000 ;  /* 0x00010000b26c7836 */ /* 0x000fe80000000000 */
[-C--:B------:R-:W-:Y:S03]  /*37a0*/  HMMA.16816.F32 R12, R112, R110.reuse, R12 ;  /* 0x0000006e700c723c */ /* 0x080fe6000000180c */
[----:B------:R-:W-:Y:S01]  /*37b0*/  FADD.FTZ R2, R216, R4 ;  /* 0x00000004d8027221 */ /* 0x000fe20000010000 */
[----:B------:R-:W-:Y:S02]  /*37c0*/  @!P0 VIADD R4, R0, 0x1 ;  /* 0x0000000100048836 */ /* 0x000fe40000000000 */
[C---:B------:R-:W-:Y:S01]  /*37d0*/  FADD.FTZ R5, R229.reuse, R5 ;  /* 0x00000005e5057221 */ /* 0x040fe20000010000 */
[----:B------:R-:W-:Y:S01]  /*37e0*/  FADD.FTZ R6, R216, R6 ;  /* 0x00000006d8067221 */ /* 0x000fe20000010000 */
[----:B------:R-:W-:Y:S01]  /*37f0*/  FADD.FTZ R7, R229, R7 ;  /* 0x00000007e5077221 */ /* 0x000fe20000010000 */
[----:B------:R-:W-:Y:S01]  /*3800*/  @!P0 FSEL R2, R2, -INF , !P3 ;  /* 0xff80000002028808 */ /* 0x000fe20005800000 */
[C---:B------:R-:W-:Y:S04]  /*3810*/  HMMA.16816.F32 R16, R104.reuse, R110, R16 ;  /* 0x0000006e6810723c */ /* 0x040fe80000001810 */
[----:B------:R-:W-:Y:S01]  /*3820*/  @!P0 ISETP.GE.AND P3, PT, R4, R157, PT ;  /* 0x0000009d0400820c */ /* 0x000fe20003f66270 */
[----:B------:R-:W-:Y:S01]  /*3830*/  FFMA.FTZ R2, R2, UR14, -R156 ;  /* 0x0000000e02027c23 */ /* 0x000fe2000801089c */
[-C--:B------:R-:W-:Y:S01]  /*3840*/  @!P0 ISETP.GE.AND P2, PT, R4, R103.reuse, PT ;  /* 0x000000670400820c */ /* 0x080fe20003f46270 */
[----:B------:R-:W-:Y:S01]  /*3850*/  FADD.FTZ R8, R216, R8 ;  /* 0x00000008d8087221 */ /* 0x000fe20000010000 */
[----:B------:R-:W-:Y:S01]  /*3860*/  @!P0 FSEL R5, R5, -INF , !P3 ;  /* 0xff80000005058808 */ /* 0x000fe20005800000 */
[----:B------:R1:W-:Y:S01]  /*3870*/  MUFU.EX2 R69, R2 ;  /* 0x0000000200457308 */ /* 0x0003e20000000800 */
[----:B------:R-:W-:Y:S01]  /*3880*/  @!P0 ISETP.GE.AND P3, PT, R0, R103, PT ;  /* 0x000000670000820c */ /* 0x000fe20003f66270 */
[----:B------:R-:W-:Y:S01]  /*3890*/  FADD.FTZ R9, R229, R9 ;  /* 0x00000009e5097221 */ /* 0x000fe20000010000 */
[----:B------:R-:W-:Y:S01]  /*38a0*/  @!P0 FSEL R7, R7, -INF , !P2 ;  /* 0xff80000007078808 */ /* 0x000fe20005000000 */
[----:B------:R-:W-:Y:S01]  /*38b0*/  FFMA.FTZ R5, R5, UR14, -R156 ;  /* 0x0000000e05057c23 */ /* 0x000fe2000801089c */
[----:B------:R-:W-:Y:S01]  /*38c0*/  @!P0 FSEL R6, R6, -INF , !P3 ;  /* 0xff80000006068808 */ /* 0x000fe20005800000 */
[----:B------:R-:W-:Y:S01]  /*38d0*/  FADD.FTZ R11, R229, R11 ;  /* 0x0000000be50b7221 */ /* 0x000fe20000010000 */
[----:B------:R-:W-:Y:S03]  /*38e0*/  FSETP.NEU.FTZ.AND P3, PT, R248, -INF , PT ;  /* 0xff800000f800780b */ /* 0x000fe60003f7d000 */
[----:B------:R-:W2:Y:S01]  /*38f0*/  MUFU.EX2 R251, R5 ;  /* 0x0000000500fb7308 */ /* 0x000ea20000000800 */
[--C-:B------:R-:W-:Y:S01]  /*3900*/  FFMA.FTZ R7, R7, UR14, -R102.reuse ;  /* 0x0000000e07077c23 */ /* 0x100fe20008010866 */
[----:B------:R-:W-:Y:S01]  /*3910*/  FFMA.FTZ R6, R6, UR14, -R102 ;  /* 0x0000000e06067c23 */ /* 0x000fe20008010866 */
[----:B------:R-:W-:Y:S01]  /*3920*/  FSEL R100, R100, RZ, P3 ;  /* 0x000000ff64647208 */ /* 0x000fe20001800000 */
[----:B------:R-:W-:Y:S01]  /*3930*/  FADD.FTZ R12, R228, R12 ;  /* 0x0000000ce40c7221 */ /* 0x000fe20000010000 */
[----:B------:R-:W-:Y:S01]  /*3940*/  @!P0 ISETP.GE.AND P3, PT, R4, R101, PT ;  /* 0x000000650400820c */ /* 0x000fe20003f66270 */
[----:B------:R-:W-:Y:S01]  /*3950*/  FADD.FTZ R17, R227, R17 ;  /* 0x00000011e3117221 */ /* 0x000fe20000010000 */
[C---:B------:R-:W-:Y:S03]  /*3960*/  FSETP.NEU.FTZ.AND P2, PT, R247.reuse, -INF , PT ;  /* 0xff800000f700780b */ /* 0x040fe60003f5d000 */
[----:B------:R-:W-:Y:S01]  /*3970*/  MUFU.EX2 R68, R6 ;  /* 0x0000000600447308 */ /* 0x000fe20000000800 */
[----:B------:R-:W-:Y:S01]  /*3980*/  @!P0 FSEL R8, R8, -INF , !P5 ;  /* 0xff80000008088808 */ /* 0x000fe20006800000 */
[----:B-1----:R-:W-:Y:S01]  /*3990*/  FMUL.FTZ R2, R247, 1.4426950216293334961 ;  /* 0x3fb8aa3bf7027820 */ /* 0x002fe20000410000 */
[----:B------:R-:W-:Y:S01]  /*39a0*/  @!P0 FSEL R9, R9, -INF , !P3 ;  /* 0xff80000009098808 */ /* 0x000fe20005800000 */
[----:B------:R-:W-:Y:S01]  /*39b0*/  FADD.FTZ R18, R228, R18 ;  /* 0x00000012e4127221 */ /* 0x000fe20000010000 */
[-C--:B------:R-:W-:Y:S01]  /*39c0*/  @!P0 ISETP.GE.AND P3, PT, R0, R3.reuse, PT ;  /* 0x000000030000820c */ /* 0x080fe20003f66270 */
[--C-:B------:R-:W-:Y:S01]  /*39d0*/  FFMA.FTZ R8, R8, UR14, -R100.reuse ;  /* 0x0000000e08087c23 */ /* 0x100fe20008010864 */
[----:B------:R-:W-:Y:S03]  /*39e0*/  FSEL R2, R2, RZ, P2 ;  /* 0x000000ff02027208 */ /* 0x000fe60001000000 */
[----:B------:R1:W4:Y:S01]  /*39f0*/  MUFU.EX2 R244, R7 ;  /* 0x0000000700f47308 */ /* 0x0003220000000800 */
[----:B------:R-:W-:Y:S01]  /*3a00*/  FFMA.FTZ R9, R9, UR14, -R100 ;  /* 0x0000000e09097c23 */ /* 0x000fe20008010864 */
[----:B------:R-:W-:Y:S01]  /*3a10*/  @!P0 ISETP.GE.AND P2, PT, R4, R3, PT ;  /* 0x000000030400820c */ /* 0x000fe20003f46270 */
[C---:B------:R-:W-:Y:S01]  /*3a20*/  FADD.FTZ R19, R227.reuse, R19 ;  /* 0x00000013e3137221 */ /* 0x040fe20000010000 */
[----:B------:R-:W-:Y:S01]  /*3a30*/  FADD.FTZ R10, R216, R10 ;  /* 0x0000000ad80a7221 */ /* 0x000fe20000010000 */
[----:B------:R-:W-:Y:S01]  /*3a40*/  FADD.FTZ R13, R227, R13 ;  /* 0x0000000de30d7221 */ /* 0x000fe20000010000 */
[----:B------:R-:W-:Y:S01]  /*3a50*/  @!P0 FSEL R11, R11, -INF , !P2 ;  /* 0xff8000000b0b8808 */ /* 0x000fe20005000000 */
[----:B------:R-:W-:Y:S03]  /*3a60*/  FADD.FTZ R14, R228, R14 ;  /* 0x0000000ee40e7221 */ /* 0x000fe60000010000 */
[----:B------:R2:W-:Y:S01]  /*3a70*/  MUFU.EX2 R196, R9 ;  /* 0x0000000900c47308 */ /* 0x0005e20000000800 */
[----:B------:R-:W-:Y:S01]  /*3a80*/  @!P0 FSEL R10, R10, -INF , !P3 ;  /* 0xff8000000a0a8808 */ /* 0x000fe20005800000 */
[----:B------:R-:W-:Y:S01]  /*3a90*/  FADD.FTZ R15, R227, R15 ;  /* 0x0000000fe30f7221 */ /* 0x000fe20000010000 */
[----:B------:R-:W-:Y:S01]  /*3aa0*/  FFMA.FTZ R11, R11, UR14, -R2 ;  /* 0x0000000e0b0b7c23 */ /* 0x000fe20008010802 */
[----:B------:R-:W-:Y:S02]  /*3ab0*/  FADD.FTZ R16, R228, R16 ;  /* 0x00000010e4107221 */ /* 0x000fe40000010000 */
[----:B------:R-:W-:Y:S04]  /*3ac0*/  FFMA.FTZ R10, R10, UR14, -R2 ;  /* 0x0000000e0a0a7c23 */ /* 0x000fe80008010802 */
[----:B------:R3:W-:Y:S01]  /*3ad0*/  MUFU.EX2 R197, R8 ;  /* 0x0000000800c57308 */ /* 0x0007e20000000800 */
[----:B-1----:R-:W1:Y:S09]  /*3ae0*/  LDSM.16.M88.4 R4, [R151+0x6400] ;  /* 0x006400009704783b */ /* 0x002e720000000200 */
[----:B------:R-:W-:Y:S01]  /*3af0*/  MUFU.EX2 R201, R10 ;  /* 0x0000000a00c97308 */ /* 0x000fe20000000800 */
[C---:B--2---:R-:W-:Y:S05]  /*3b00*/  @!P0 VIADD R9, R0.reuse, 0x8 ;  /* 0x0000000800098836 */ /* 0x044fea0000000000 */
[-C--:B------:R-:W-:Y:S04]  /*3b10*/  @!P0 ISETP.GE.AND P2, PT, R9, R101.reuse, PT ;  /* 0x000000650900820c */ /* 0x080fe80003f46270 */
[----:B------:R-:W-:Y:S01]  /*3b20*/  MUFU.EX2 R200, R11 ;  /* 0x0000000b00c87308 */ /* 0x000fe20000000800 */
[----:B---3--:R-:W-:Y:S01]  /*3b30*/  @!P0 VIADD R8, R0, 0x9 ;  /* 0x0000000900088836 */ /* 0x008fe20000000000 */
        /* <DEDUP_REMOVED lines=13> */
[-C--:B-1----:R-:W-:Y:S05]  /*3c10*/  HMMA.16816.F32 R20, R104, R4.reuse, R20 ;  /* 0x000000046814723c */ /* 0x082fea0000001814 */
[----:B------:R-:W-:Y:S01]  /*3c20*/  MUFU.EX2 R199, R14 ;  /* 0x0000000e00c77308 */ /* 0x000fe20000000800 */
[----:B------:R-:W-:Y:S01]  /*3c30*/  @!P0 FSEL R16, R16, -INF , !P2 ;  /* 0xff80000010108808 */ /* 0x000fe20005000000 */
[----:B--2---:R-:W-:Y:S01]  /*3c40*/  @!P0 VIADD R12, R0, 0x29 ;  /* 0x00000029000c8836 */ /* 0x004fe20000000000 */
        /* <DEDUP_REMOVED lines=10> */
[----:B------:R-:W-:Y:S01]  /*3cf0*/  FADD.FTZ R20, R226, R20 ;  /* 0x00000014e2147221 */ /* 0x000fe20000010000 */
[----:B------:R-:W-:Y:S01]  /*3d00*/  @!P0 ISETP.GE.AND P2, PT, R8, R103, PT ;  /* 0x000000670800820c */ /* 0x000fe20003f46270 */
[----:B------:R-:W-:Y:S01]  /*3d10*/  FADD.FTZ R21, R225, R21 ;  /* 0x00000015e1157221 */ /* 0x000fe20000010000 */
[----:B------:R-:W-:Y:S01]  /*3d20*/  @!P0 IADD3 R8, PT, PT, R0, 0x11, RZ ;  /* 0x0000001100088810 */ /* 0x000fe20007ffe0ff */
[C---:B------:R-:W-:Y:S01]  /*3d30*/  FADD.FTZ R22, R226.reuse, R22 ;  /* 0x00000016e2167221 */ /* 0x040fe20000010000 */
[----:B------:R-:W-:Y:S01]  /*3d40*/  @!P0 FSEL R19, R19, -INF , !P2 ;  /* 0xff80000013138808 */ /* 0x000fe20005000000 */
[----:B------:R-:W-:Y:S01]  /*3d50*/  FADD.FTZ R23, R225, R23 ;  /* 0x00000017e1177221 */ /* 0x000fe20000010000 */
[-C--:B------:R-:W-:Y:S01]  /*3d60*/  @!P0 ISETP.GE.AND P2, PT, R9, R157.reuse, PT ;  /* 0x0000009d0900820c */ /* 0x080fe20003f46270 */
[C---:B------:R-:W-:Y:S01]  /*3d70*/  FADD.FTZ R24, R226.reuse, R24 ;  /* 0x00000018e2187221 */ /* 0x040fe20000010000 */
[C---:B------:R-:W-:Y:S01]  /*3d80*/  FADD.FTZ R25, R225.reuse, R25 ;  /* 0x00000019e1197221 */ /* 0x040fe20000010000 */
[----:B------:R-:W-:Y:S01]  /*3d90*/  FADD.FTZ R26, R226, R26 ;  /* 0x0000001ae21a7221 */ /* 0x000fe20000010000 */
[----:B------:R-:W-:Y:S01]  /*3da0*/  @!P0 FSEL R20, R20, -INF , !P2 ;  /* 0xff80000014148808 */ /* 0x000fe20005000000 */
[----:B------:R-:W-:Y:S01]  /*3db0*/  FADD.FTZ R27, R225, R27 ;  /* 0x0000001be11b7221 */ /* 0x000fe20000010000 */
[----:B------:R-:W-:Y:S01]  /*3dc0*/  @!P0 ISETP.GE.AND P2, PT, R8, R157, PT ;  /* 0x0000009d0800820c */ /* 0x000fe20003f46270 */
[C---:B------:R-:W-:Y:S04]  /*3dd0*/  HMMA.16816.F32 R32, R104.reuse, R6, R32 ;  /* 0x000000066820723c */ /* 0x040fe80000001820 */
[----:B------:R-:W-:Y:S01]  /*3de0*/  @!P0 FSEL R21, R21, -INF , !P2 ;  /* 0xff80000015158808 */ /* 0x000fe20005000000 */
[----:B------:R-:W-:Y:S01]  /*3df0*/  FADD.FTZ R28, R224, R28 ;  /* 0x0000001ce01c7221 */ /* 0x000fe20000010000 */
[-C--:B------:R-:W-:Y:S01]  /*3e00*/  @!P0 ISETP.GE.AND P2, PT, R9, R103.reuse, PT ;  /* 0x000000670900820c */ /* 0x080fe20003f46270 */
[----:B------:R-:W-:Y:S02]  /*3e10*/  @!P0 VIADD R4, R0, 0x19 ;  /* 0x0000001900048836 */ /* 0x000fe40000000000 */
[C---:B------:R-:W-:Y:S01]  /*3e20*/  FADD.FTZ R29, R223.reuse, R29 ;  /* 0x0000001ddf1d7221 */ /* 0x040fe20000010000 */
[----:B------:R-:W-:Y:S01]  /*3e30*/  FADD.FTZ R30, R224, R30 ;  /* 0x0000001ee01e7221 */ /* 0x000fe20000010000 */
[----:B------:R-:W-:Y:S01]  /*3e40*/  @!P0 FSEL R22, R22, -INF , !P2 ;  /* 0xff80000016168808 */ /* 0x000fe20005000000 */
[----:B------:R-:W-:Y:S01]  /*3e50*/  FADD.FTZ R31, R223, R31 ;  /* 0x0000001fdf1f7221 */ /* 0x000fe20000010000 */
[----:B------:R-:W-:Y:S01]  /*3e60*/  @!P0 ISETP.GE.AND P2, PT, R8, R103, PT ;  /* 0x000000670800820c */ /* 0x000fe20003f46270 */
[--C-:B------:R-:W-:Y:S01]  /*3e70*/  FFMA.FTZ R16, R16, UR14, -R156.reuse ;  /* 0x0000000e10107c23 */ /* 0x100fe2000801089c */
[----:B---3--:R-:W-:Y:S01]  /*3e80*/  @!P0 IADD3 R13, PT, PT, R0, 0x28, RZ ;  /* 0x00000028000d8810 */ /* 0x008fe20007ffe0ff */
[----:B------:R-:W-:Y:S01]  /*3e90*/  FFMA.FTZ R17, R17, UR14, -R156 ;  /* 0x0000000e11117c23 */ /* 0x000fe2000801089c */
[----:B------:R-:W-:Y:S01]  /*3ea0*/  @!P0 FSEL R23, R23, -INF , !P2 ;  /* 0xff80000017178808 */ /* 0x000fe20005000000 */
[----:B------:R-:W-:Y:S01]  /*3eb0*/  MUFU.EX2 R241, R16 ;  /* 0x0000001000f17308 */ /* 0x000fe20000000800 */
[-C--:B------:R-:W-:Y:S01]  /*3ec0*/  @!P0 ISETP.GE.AND P2, PT, R9, R101.reuse, PT ;  /* 0x000000650900820c */ /* 0x080fe20003f46270 */
[C---:B------:R-:W-:Y:S01]  /*3ed0*/  FADD.FTZ R32, R224.reuse, R32 ;  /* 0x00000020e0207221 */ /* 0x040fe20000010000 */
[C---:B------:R-:W-:Y:S01]  /*3ee0*/  FADD.FTZ R33, R223.reuse, R33 ;  /* 0x00000021df217221 */ /* 0x040fe20000010000 */
[----:B------:R-:W-:Y:S01]  /*3ef0*/  FADD.FTZ R34, R224, R34 ;  /* 0x00000022e0227221 */ /* 0x000fe20000010000 */
[----:B------:R-:W-:Y:S01]  /*3f00*/  @!P0 FSEL R24, R24, -INF , !P2 ;  /* 0xff80000018188808 */ /* 0x000fe20005000000 */
[----:B------:R-:W-:Y:S01]  /*3f10*/  FADD.FTZ R35, R223, R35 ;  /* 0x00000023df237221 */ /* 0x000fe20000010000 */
[----:B------:R-:W-:Y:S03]  /*3f20*/  @!P0 ISETP.GE.AND P2, PT, R8, R101, PT ;  /* 0x000000650800820c */ /* 0x000fe60003f46270 */
[----:B------:R-:W1:Y:S01]  /*3f30*/  MUFU.EX2 R240, R17 ;  /* 0x0000001100f07308 */ /* 0x000e620000000800 */
[--C-:B------:R-:W-:Y:S01]  /*3f40*/  FFMA.FTZ R18, R18, UR14, -R102.reuse ;  /* 0x0000000e12127c23 */ /* 0x100fe20008010866 */
[----:B------:R-:W-:Y:S01]  /*3f50*/  FFMA.FTZ R19, R19, UR14, -R102 ;  /* 0x0000000e13137c23 */ /* 0x000fe20008010866 */
[----:B------:R-:W-:Y:S01]  /*3f60*/  @!P0 FSEL R25, R25, -INF , !P2 ;  /* 0xff80000019198808 */ /* 0x000fe20005000000 */
[--C-:B------:R-:W-:Y:S01]  /*3f70*/  FFMA.FTZ R20, R20, UR14, -R156.reuse ;  /* 0x0000000e14147c23 */ /* 0x100fe2000801089c */
[-C--:B------:R-:W-:Y:S01]  /*3f80*/  @!P0 ISETP.GE.AND P2, PT, R9, R3.reuse, PT ;  /* 0x000000030900820c */ /* 0x080fe20003f46270 */
[----:B------:R-:W-:Y:S01]  /*3f90*/  FFMA.FTZ R21, R21, UR14, -R156 ;  /* 0x0000000e15157c23 */ /* 0x000fe2000801089c */
[--C-:B------:R-:W-:Y:S03]  /*3fa0*/  FFMA.FTZ R22, R22, UR14, -R102.reuse ;  /* 0x0000000e16167c23 */ /* 0x100fe60008010866 */
[----:B------:R-:W-:Y:S01]  /*3fb0*/  MUFU.EX2 R246, R18 ;  /* 0x0000001200f67308 */ /* 0x000fe20000000800 */
[----:B------:R-:W-:Y:S01]  /*3fc0*/  @!P0 FSEL R26, R26, -INF , !P2 ;  /* 0xff8000001a1a8808 */ /* 0x000fe20005000000 */
[----:B------:R-:W-:Y:S01]  /*3fd0*/  FFMA.FTZ R23, R23, UR14, -R102 ;  /* 0x0000000e17177c23 */ /* 0x000fe20008010866 */
[----:B------:R-:W-:Y:S01]  /*3fe0*/  @!P0 ISETP.GE.AND P2, PT, R8, R3, PT ;  /* 0x000000030800820c */ /* 0x000fe20003f46270 */
[----:B------:R-:W-:Y:S01]  /*3ff0*/  FFMA.FTZ R24, R24, UR14, -R100 ;  /* 0x0000000e18187c23 */ /* 0x000fe20008010864 */
[----:B------:R-:W2:Y:S01]  /*4000*/  LDSM.16.M88.4 R8, [R151+0x6800] ;  /* 0x006800009708783b */ /* 0x000ea20000000200 */
[----:B------:R-:W-:Y:S01]  /*4010*/  FFMA.FTZ R26, R26, UR14, -R2 ;  /* 0x0000000e1a1a7c23 */ /* 0x000fe20008010802 */
[----:B------:R-:W-:Y:S03]  /*4020*/  @!P0 FSEL R27, R27, -INF , !P2 ;  /* 0xff8000001b1b8808 */ /* 0x000fe60005000000 */
[----:B------:R-:W3:Y:S01]  /*4030*/  MUFU.EX2 R245, R19 ;  /* 0x0000001300f57308 */ /* 0x000ee20000000800 */
[-C--:B------:R-:W-:Y:S01]  /*4040*/  @!P0 ISETP.GE.AND P2, PT, R5, R101.reuse, PT ;  /* 0x000000650500820c */ /* 0x080fe20003f46270 */
[----:B------:R-:W-:Y:S01]  /*4050*/  FFMA.FTZ R25, R25, UR14, -R100 ;  /* 0x0000000e19197c23 */ /* 0x000fe20008010864 */
[----:B------:R-:W-:Y:S02]  /*4060*/  FFMA.FTZ R27, R27, UR14, -R2 ;  /* 0x0000000e1b1b7c23 */ /* 0x000fe40008010802 */
        /* <DEDUP_REMOVED lines=19> */
[----:B------:R-:W-:Y:S01]  /*41a0*/  @!P0 FSEL R33, R33, -INF , !P2 ;  /* 0xff80000021218808 */ /* 0x000fe20005000000 */
[-C--:B--2---:R-:W-:Y:S07]  /*41b0*/  HMMA.16816.F32 R36, R104, R8.reuse, R36 ;  /* 0x000000086824723c */ /* 0x084fee0000001824 */
[----:B------:R-:W-:Y:S01]  /*41c0*/  MUFU.EX2 R239, R20 ;  /* 0x0000001400ef7308 */ /* 0x000fe20000000800 */
[-C--:B------:R-:W-:Y:S01]  /*41d0*/  @!P0 ISETP.GE.AND P2, PT, R5, R103.reuse, PT ;  /* 0x000000670500820c */ /* 0x080fe20003f46270 */
[----:B------:R-:W-:Y:S02]  /*41e0*/  @!P0 VIADD R5, R0, 0x20 ;  /* 0x0000002000058836 */ /* 0x000fe40000000000 */
[----:B------:R-:W-:Y:S01]  /*41f0*/  FFMA.FTZ R33, R33, UR14, -R156 ;  /* 0x0000000e21217c23 */ /* 0x000fe2000801089c */
[----:B------:R-:W-:Y:S01]  /*4200*/  @!P0 FSEL R34, R34, -INF , !P2 ;  /* 0xff80000022228808 */ /* 0x000fe20005000000 */
[C---:B------:R-:W-:Y:S01]  /*4210*/  HMMA.16816.F32 R40, R112.reuse, R8, R40 ;  /* 0x000000087028723c */ /* 0x040fe20000001828 */
[----:B------:R-:W-:Y:S03]  /*4220*/  IMAD.U32 R8, RZ, RZ, UR18 ;  /* 0x00000012ff087e24 */ /* 0x000fe6000f8e00ff */
[----:B------:R-:W-:Y:S01]  /*4230*/  MUFU.EX2 R238, R21 ;  /* 0x0000001500ee7308 */ /* 0x000fe20000000800 */
[----:B------:R-:W-:Y:S01]  /*4240*/  IMAD.U32 R9, RZ, RZ, UR11 ;  /* 0x0000000bff097e24 */ /* 0x000fe2000f8e00ff */
[----:B------:R-:W-:Y:S01]  /*4250*/  @!P0 ISETP.GE.AND P2, PT, R4, R103, PT ;  /* 0x000000670400820c */ /* 0x000fe20003f46270 */
[----:B------:R-:W-:Y:S01]  /*4260*/  FFMA.FTZ R34, R34, UR14, -R102 ;  /* 0x0000000e22227c23 */ /* 0x000fe20008010866 */
[----:B------:R-:W-:Y:S02]  /*4270*/  @!P0 IADD3 R4, PT, PT, R0, 0x21, RZ ;  /* 0x0000002100048810 */ /* 0x000fe40007ffe0ff */
[----:B------:R-:W-:Y:S01]  /*4280*/  @!P0 FSEL R35, R35, -INF , !P2 ;  /* 0xff80000023238808 */ /* 0x000fe20005000000 */
[-C--:B------:R-:W-:Y:S03]  /*4290*/  HMMA.16816.F32 R44, R112, R10.reuse, R44 ;  /* 0x0000000a702c723c */ /* 0x080fe6000000182c */
[----:B------:R-:W-:Y:S01]  /*42a0*/  MUFU.EX2 R175, R34 ;  /* 0x0000002200af7308 */ /* 0x000fe20000000800 */
[C---:B------:R-:W-:Y:S01]  /*42b0*/  FADD.FTZ R36, R222.reuse, R36 ;  /* 0x00000024de247221 */ /* 0x040fe20000010000 */
[-C--:B------:R-:W-:Y:S01]  /*42c0*/  @!P0 ISETP.GE.AND P2, PT, R5, R157.reuse, PT ;  /* 0x0000009d0500820c */ /* 0x080fe20003f46270 */
[C---:B------:R-:W-:Y:S01]  /*42d0*/  FADD.FTZ R37, R221.reuse, R37 ;  /* 0x00000025dd257221 */ /* 0x040fe20000010000 */
[----:B------:R-:W-:Y:S01]  /*42e0*/  FADD.FTZ R38, R222, R38 ;  /* 0x00000026de267221 */ /* 0x000fe20000010000 */
[C---:B------:R-:W-:Y:S01]  /*42f0*/  FADD.FTZ R39, R221.reuse, R39 ;  /* 0x00000027dd277221 */ /* 0x040fe20000010000 */
[----:B------:R-:W-:Y:S04]  /*4300*/  @!P0 FSEL R36, R36, -INF , !P2 ;  /* 0xff80000024248808 */ /* 0x000fe80005000000 */
[----:B------:R-:W-:Y:S01]  /*4310*/  MUFU.EX2 R237, R32 ;  /* 0x0000002000ed7308 */ /* 0x000fe20000000800 */
[----:B------:R-:W-:Y:S01]  /*4320*/  @!P0 ISETP.GE.AND P2, PT, R4, R157, PT ;  /* 0x0000009d0400820c */ /* 0x000fe20003f46270 */
[----:B------:R-:W-:Y:S01]  /*4330*/  FADD.FTZ R40, R222, R40 ;  /* 0x00000028de287221 */ /* 0x000fe20000010000 */
[----:B------:R-:W-:Y:S01]  /*4340*/  FADD.FTZ R41, R221, R41 ;  /* 0x00000029dd297221 */ /* 0x000fe20000010000 */
[----:B------:R-:W-:Y:S01]  /*4350*/  @!P0 ISETP.GE.AND P3, PT, R4, R3, PT ;  /* 0x000000030400820c */ /* 0x000fe20003f66270 */
[----:B------:R-:W-:Y:S01]  /*4360*/  FADD.FTZ R42, R222, R42 ;  /* 0x0000002ade2a7221 */ /* 0x000fe20000010000 */
[----:B------:R-:W-:Y:S01]  /*4370*/  @!P0 FSEL R37, R37, -INF , !P2 ;  /* 0xff80000025258808 */ /* 0x000fe20005000000 */
[C---:B------:R-:W-:Y:S03]  /*4380*/  HMMA.16816.F32 R48, R104.reuse, R10, R48 ;  /* 0x0000000a6830723c */ /* 0x040fe60000001830 */
[----:B------:R-:W-:Y:S01]  /*4390*/  MUFU.EX2 R236, R33 ;  /* 0x0000002100ec7308 */ /* 0x000fe20000000800 */
[-C--:B------:R-:W-:Y:S01]  /*43a0*/  @!P0 ISETP.GE.AND P2, PT, R5, R103.reuse, PT ;  /* 0x000000670500820c */ /* 0x080fe20003f46270 */
[C---:B------:R-:W-:Y:S01]  /*43b0*/  FADD.FTZ R45, R219.reuse, R45 ;  /* 0x0000002ddb2d7221 */ /* 0x040fe20000010000 */
[----:B------:R-:W-:Y:S01]  /*43c0*/  FADD.FTZ R46, R220, R46 ;  /* 0x0000002edc2e7221 */ /* 0x000fe20000010000 */
[----:B------:R-:W-:Y:S01]  /*43d0*/  FADD.FTZ R47, R219, R47 ;  /* 0x0000002fdb2f7221 */ /* 0x000fe20000010000 */
[----:B------:R-:W-:Y:S05]  /*43e0*/  @!P0 FSEL R38, R38, -INF , !P2 ;  /* 0xff80000026268808 */ /* 0x000fea0005000000 */
[----:B------:R-:W-:Y:S01]  /*43f0*/  MUFU.EX2 R193, R26 ;  /* 0x0000001a00c17308 */ /* 0x000fe20000000800 */
[----:B------:R-:W-:Y:S01]  /*4400*/  @!P0 ISETP.GE.AND P2, PT, R4, R103, PT ;  /* 0x000000670400820c */ /* 0x000fe20003f46270 */
[----:B------:R-:W-:Y:S01]  /*4410*/  FADD.FTZ R43, R221, R43 ;  /* 0x0000002bdd2b7221 */ /* 0x000fe20000010000 */
[----:B------:R-:W-:Y:S01]  /*4420*/  FADD.FTZ R44, R220, R44 ;  /* 0x0000002cdc2c7221 */ /* 0x000fe20000010000 */
[--C-:B------:R-:W-:Y:S01]  /*4430*/  FFMA.FTZ R35, R35, UR14, -R102.reuse ;  /* 0x0000000e23237c23 */ /* 0x100fe20008010866 */
[----:B------:R-:W-:Y:S01]  /*4440*/  @!P0 FSEL R39, R39, -INF , !P2 ;  /* 0xff80000027278808 */ /* 0x000fe20005000000 */
[----:B------:R-:W-:Y:S01]  /*4450*/  FFMA.FTZ R38, R38, UR14, -R102 ;  /* 0x0000000e26267c23 */ /* 0x000fe20008010866 */
[-C--:B------:R-:W-:Y:S03]  /*4460*/  @!P0 ISETP.GE.AND P2, PT, R5, R101.reuse, PT ;  /* 0x000000650500820c */ /* 0x080fe60003f46270 */
[----:B------:R-:W-:Y:S01]  /*4470*/  MUFU.EX2 R174, R35 ;  /* 0x0000002300ae7308 */ /* 0x000fe20000000800 */
[----:B------:R-:W-:Y:S01]  /*4480*/  @!P0 FSEL R43, R43, -INF , !P3 ;  /* 0xff8000002b2b8808 */ /* 0x000fe20005800000 */
[----:B------:R-:W-:Y:S01]  /*4490*/  FADD.FTZ R48, R220, R48 ;  /* 0x00000030dc307221 */ /* 0x000fe20000010000 */
[----:B------:R-:W-:Y:S01]  /*44a0*/  @!P0 FSEL R40, R40, -INF , !P2 ;  /* 0xff80000028288808 */ /* 0x000fe20005000000 */
[C---:B------:R-:W-:Y:S01]  /*44b0*/  FADD.FTZ R49, R219.reuse, R49 ;  /* 0x00000031db317221 */ /* 0x040fe20000010000 */
[-C--:B------:R-:W-:Y:S01]  /*44c0*/  @!P0 ISETP.GE.AND P2, PT, R4, R101.reuse, PT ;  /* 0x000000650400820c */ /* 0x080fe20003f46270 */
[----:B------:R-:W-:Y:S01]  /*44d0*/  FADD.FTZ R51, R219, R51 ;  /* 0x00000033db337221 */ /* 0x000fe20000010000 */
[----:B------:R-:W-:Y:S03]  /*44e0*/  @!P0 ISETP.GE.AND P3, PT, R13, R101, PT ;  /* 0x000000650d00820c */ /* 0x000fe60003f66270 */
[----:B------:R-:W-:Y:S01]  /*44f0*/  MUFU.EX2 R171, R38 ;  /* 0x0000002600ab7308 */ /* 0x000fe20000000800 */
[----:B------:R-:W-:Y:S01]  /*4500*/  @!P0 FSEL R41, R41, -INF , !P2 ;  /* 0xff80000029298808 */ /* 0x000fe20005000000 */
[----:B------:R-:W-:Y:S01]  /*4510*/  FADD.FTZ R50, R220, R50 ;  /* 0x00000032dc327221 */ /* 0x000fe20000010000 */
[----:B------:R-:W-:Y:S01]  /*4520*/  @!P0 ISETP.GE.AND P2, PT, R5, R3, PT ;  /* 0x000000030500820c */ /* 0x000fe20003f46270 */
[----:B------:R-:W-:Y:S01]  /*4530*/  FFMA.FTZ R39, R39, UR14, -R102 ;  /* 0x0000000e27277c23 */ /* 0x000fe20008010866 */
[----:B------:R-:W2:Y:S01]  /*4540*/  LDSM.16.M88.4 R4, [R151+0x6c00] ;  /* 0x006c00009704783b */ /* 0x000ea20000000200 */
[----:B------:R-:W-:Y:S01]  /*4550*/  @!P0 FSEL R44, R44, -INF , !P3 ;  /* 0xff8000002c2c8808 */ /* 0x000fe20005800000 */
[--C-:B------:R-:W-:Y:S03]  /*4560*/  FFMA.FTZ R36, R36, UR14, -R156.reuse ;  /* 0x0000000e24247c23 */ /* 0x100fe6000801089c */
[----:B------:R-:W-:Y:S01]  /*4570*/  MUFU.EX2 R170, R39 ;  /* 0x0000002700aa7308 */ /* 0x000fe20000000800 */
[----:B------:R-:W-:Y:S01]  /*4580*/  @!P0 FSEL R42, R42, -INF , !P2 ;  /* 0xff8000002a2a8808 */ /* 0x000fe20005000000 */
[----:B------:R-:W-:Y:S01]  /*4590*/  FFMA.FTZ R37, R37, UR14, -R156 ;  /* 0x0000000e25257c23 */ /* 0x000fe2000801089c */
[----:B------:R-:W-:Y:S01]  /*45a0*/  LEA R8, P2, R211, R8, 0x2 ;  /* 0x00000008d3087211 */ /* 0x000fe200078410ff */
[--C-:B------:R-:W-:Y:S01]  /*45b0*/  FFMA.FTZ R40, R40, UR14, -R100.reuse ;  /* 0x0000000e28287c23 */ /* 0x100fe20008010864 */
[----:B------:R-:W-:Y:S01]  /*45c0*/  @!P0 ISETP.GE.AND P3, PT, R13, R103, PT ;  /* 0x000000670d00820c */ /* 0x000fe20003f66270 */
[----:B------:R-:W-:Y:S01]  /*45d0*/  FFMA.FTZ R41, R41, UR14, -R100 ;  /* 0x0000000e29297c23 */ /* 0x000fe20008010864 */
[----:B------:R-:W-:Y:S01]  /*45e0*/  LEA.HI.X R9, R211, R9, RZ, 0x2, P2 ;  /* 0x00000009d3097211 */ /* 0x000fe200010f14ff */
[--C-:B------:R-:W-:Y:S01]  /*45f0*/  FFMA.FTZ R42, R42, UR14, -R2.reuse ;  /* 0x0000000e2a2a7c23 */ /* 0x100fe20008010802 */
[----:B------:R-:W-:Y:S01]  /*4600*/  @!P0 ISETP.GE.AND P2, PT, R12, R101, PT ;  /* 0x000000650c00820c */ /* 0x000fe20003f46270 */
[----:B------:R-:W-:Y:S01]  /*4610*/  FFMA.FTZ R43, R43, UR14, -R2 ;  /* 0x0000000e2b2b7c23 */ /* 0x000fe20008010802 */
[--C-:B------:R-:W-:Y:S01]  /*4620*/  FFMA.FTZ R44, R44, UR14, -R100.reuse ;  /* 0x0000000e2c2c7c23 */ /* 0x100fe20008010864 */
[----:B------:R-:W3:Y:S01]  /*4630*/  LDG.E R158, desc[UR26][R8.64] ;  /* 0x0000001a089e7981 */ /* 0x000ee2000c1e1900 */
[----:B------:R-:W-:Y:S01]  /*4640*/  MUFU.EX2 R192, R27 ;  /* 0x0000001b00c07308 */ /* 0x000fe20000000800 */
[----:B------:R-:W-:Y:S02]  /*4650*/  @!P0 FSEL R45, R45, -INF , !P2 ;  /* 0xff8000002d2d8808 */ /* 0x000fe40005000000 */
[----:B------:R-:W3:Y:S01]  /*4660*/  LDG.E R111, desc[UR26][R8.64+0x20] ;  /* 0x0000201a086f7981 */ /* 0x000ee2000c1e1900 */
[-C--:B------:R-:W-:Y:S02]  /*4670*/  @!P0 ISETP.GE.AND P2, PT, R13, R3.reuse, PT ;  /* 0x000000030d00820c */ /* 0x080fe40003f46270 */
[----:B------:R-:W-:Y:S01]  /*4680*/  FFMA.FTZ R45, R45, UR14, -R100 ;  /* 0x0000000e2d2d7c23 */ /* 0x000fe20008010864 */
[----:B------:R-:W5:Y:S03]  /*4690*/  LDG.E R110, desc[UR26][R8.64+0x100] ;  /* 0x0001001a086e7981 */ /* 0x000f66000c1e1900 */
[----:B------:R-:W-:Y:S01]  /*46a0*/  MUFU.EX2 R189, R24 ;  /* 0x0000001800bd7308 */ /* 0x000fe20000000800 */
[----:B------:R-:W-:Y:S01]  /*46b0*/  @!P0 FSEL R46, R46, -INF , !P2 ;  /* 0xff8000002e2e8808 */ /* 0x000fe20005000000 */
[----:B------:R4:W5:Y:S01]  /*46c0*/  LDG.E R109, desc[UR26][R8.64+0x120] ;  /* 0x0001201a086d7981 */ /* 0x000962000c1e1900 */
[----:B------:R-:W-:Y:S03]  /*46d0*/  @!P0 ISETP.GE.AND P2, PT, R12, R3, PT ;  /* 0x000000030c00820c */ /* 0x000fe60003f46270 */
[----:B------:R-:W-:Y:S01]  /*46e0*/  FFMA.FTZ R46, R46, UR14, -R2 ;  /* 0x0000000e2e2e7c23 */ /* 0x000fe20008010802 */
[----:B------:R-:W-:Y:S03]  /*46f0*/  @!P0 FSEL R50, R50, -INF , !P3 ;  /* 0xff80000032328808 */ /* 0x000fe60005800000 */
[----:B------:R-:W-:Y:S01]  /*4700*/  MUFU.EX2 R188, R25 ;  /* 0x0000001900bc7308 */ /* 0x000fe20000000800 */
[----:B------:R-:W-:Y:S02]  /*4710*/  @!P0 FSEL R47, R47, -INF , !P2 ;  /* 0xff8000002f2f8808 */ /* 0x000fe40005000000 */
[-C--:B------:R-:W-:Y:S01]  /*4720*/  @!P0 ISETP.GE.AND P2, PT, R13, R157.reuse, PT ;  /* 0x0000009d0d00820c */ /* 0x080fe20003f46270 */
[----:B------:R-:W-:Y:S02]  /*4730*/  FFMA.FTZ R50, R50, UR14, -R102 ;  /* 0x0000000e32327c23 */ /* 0x000fe40008010866 */
[----:B------:R-:W-:Y:S01]  /*4740*/  FFMA.FTZ R47, R47, UR14, -R2 ;  /* 0x0000000e2f2f7c23 */ /* 0x000fe20008010802 */
[----:B------:R-:W-:Y:S01]  /*4750*/  @!P0 FSEL R48, R48, -INF , !P2 ;  /* 0xff80000030308808 */ /* 0x000fe20005000000 */
[-C--:B--2---:R-:W-:Y:S02]  /*4760*/  HMMA.16816.F32 R52, R104, R4.reuse, R52 ;  /* 0x000000046834723c */ /* 0x084fe40000001834 */
[----:B------:R-:W-:Y:S01]  /*4770*/  MUFU.EX2 R191, R30 ;  /* 0x0000001e00bf7308 */ /* 0x000fe20000000800 */
[----:B------:R-:W-:Y:S01]  /*4780*/  @!P0 ISETP.GE.AND P2, PT, R12, R157, PT ;  /* 0x0000009d0c00820c */ /* 0x000fe20003f46270 */
[--C-:B------:R-:W-:Y:S03]  /*4790*/  FFMA.FTZ R48, R48, UR14, -R156.reuse ;  /* 0x0000000e30307c23 */ /* 0x100fe6000801089c */
[----:B------:R-:W-:Y:S01]  /*47a0*/  @!P0 FSEL R49, R49, -INF , !P2 ;  /* 0xff80000031318808 */ /* 0x000fe20005000000 */
[C---:B------:R-:W-:Y:S04]  /*47b0*/  HMMA.16816.F32 R56, R112.reuse, R4, R56 ;  /* 0x000000047038723c */ /* 0x040fe80000001838 */
[----:B------:R-:W-:Y:S01]  /*47c0*/  MUFU.EX2 R190, R31 ;  /* 0x0000001f00be7308 */ /* 0x000fe20000000800 */
[----:B------:R-:W-:Y:S01]  /*47d0*/  @!P0 ISETP.GE.AND P2, PT, R12, R103, PT ;  /* 0x000000670c00820c */ /* 0x000fe20003f46270 */
[C---:B----4-:R-:W-:Y:S01]  /*47e0*/  @!P0 VIADD R8, R0.reuse, 0x30 ;  /* 0x0000003000088836 */ /* 0x050fe20000000000 */
[----:B------:R-:W-:Y:S01]  /*47f0*/  F2FP.F16.F32.PACK_AB R5, R251, R69 ;  /* 0x00000045fb05723e */ /* 0x000fe200000000ff */
[----:B------:R-:W-:Y:S01]  /*4800*/  @!P0 VIADD R4, R0, 0x38 ;  /* 0x0000003800048836 */ /* 0x000fe20000000000 */
[-C--:B------:R-:W-:Y:S05]  /*4810*/  HMMA.16816.F32 R60, R112, R6.reuse, R60 ;  /* 0x00000006703c723c */ /* 0x080fea000000183c */
[----:B------:R-:W-:Y:S01]  /*4820*/  MUFU.EX2 R235, R36 ;  /* 0x0000002400eb7308 */ /* 0x000fe20000000800 */
[----:B------:R-:W-:Y:S01]  /*4830*/  STS [R178+0x10000], R5 ;  /* 0x01000005b2007388 */ /* 0x000fe20000000800 */
[C---:B------:R-:W-:Y:S01]  /*4840*/  @!P0 ISETP.GE.AND P6, PT, R8.reuse, R101, PT ;  /* 0x000000650800820c */ /* 0x040fe20003fc6270 */
[----:B------:R-:W-:Y:S01]  /*4850*/  FFMA.FTZ R49, R49, UR14, -R156 ;  /* 0x0000000e31317c23 */ /* 0x000fe2000801089c */
[----:B------:R-:W-:Y:S01]  /*4860*/  @!P0 ISETP.GE.AND P5, PT, R8, R103, PT ;  /* 0x000000670800820c */ /* 0x000fe20003fa6270 */
[----:B------:R-:W-:Y:S01]  /*4870*/  FADD.FTZ R53, R217, R53 ;  /* 0x00000035d9357221 */ /* 0x000fe20000010000 */
[----:B------:R-:W-:Y:S04]  /*4880*/  HMMA.16816.F32 R64, R104, R6, R64 ;  /* 0x000000066840723c */ /* 0x000fe80000001840 */
[----:B------:R-:W-:Y:S01]  /*4890*/  MUFU.EX2 R234, R37 ;  /* 0x0000002500ea7308 */ /* 0x000fe20000000800 */
[----:B------:R-:W-:Y:S01]  /*48a0*/  @!P0 IADD3 R9, PT, PT, R0, 0x31, RZ ;  /* 0x0000003100098810 */ /* 0x000fe20007ffe0ff */
[C---:B------:R-:W-:Y:S01]  /*48b0*/  FADD.FTZ R52, R218.reuse, R52 ;  /* 0x00000034da347221 */ /* 0x040fe20000010000 */
[----:B------:R-:W-:Y:S01]  /*48c0*/  @!P0 FSEL R51, R51, -INF , !P2 ;  /* 0xff80000033338808 */ /* 0x000fe20005000000 */
[----:B------:R-:W-:Y:S01]  /*48d0*/  FADD.FTZ R55, R217, R55 ;  /* 0x00000037d9377221 */ /* 0x000fe20000010000 */
[-C--:B------:R-:W-:Y:S01]  /*48e0*/  @!P0 ISETP.GE.AND P2, PT, R9, R157.reuse, PT ;  /* 0x0000009d0900820c */ /* 0x080fe20003f46270 */
[----:B------:R-:W-:Y:S01]  /*48f0*/  FADD.FTZ R56, R218, R56 ;  /* 0x00000038da387221 */ /* 0x000fe20000010000 */
[----:B------:R-:W-:Y:S01]  /*4900*/  @!P0 ISETP.GE.AND P3, PT, R8, R157, PT ;  /* 0x0000009d0800820c */ /* 0x000fe20003f66270 */
[----:B------:R-:W-:Y:S01]  /*4910*/  FADD.FTZ R58, R218, R58 ;  /* 0x0000003ada3a7221 */ /* 0x000fe20000010000 */
[----:B------:R-:W-:Y:S01]  /*4920*/  @!P0 FSEL R53, R53, -INF , !P2 ;  /* 0xff80000035358808 */ /* 0x000fe20005000000 */
[----:B------:R-:W-:Y:S01]  /*4930*/  FADD.FTZ R59, R217, R59 ;  /* 0x0000003bd93b7221 */ /* 0x000fe20000010000 */
[----:B------:R-:W-:Y:S01]  /*4940*/  @!P0 ISETP.GE.AND P2, PT, R9, R103, PT ;  /* 0x000000670900820c */ /* 0x000fe20003f46270 */
[----:B------:R-:W-:Y:S01]  /*4950*/  @!P0 VIADD R0, R0, 0x39 ;  /* 0x0000003900008836 */ /* 0x000fe20000000000 */
[----:B------:R-:W-:Y:S01]  /*4960*/  @!P0 FSEL R52, R52, -INF , !P3 ;  /* 0xff80000034348808 */ /* 0x000fe20005800000 */
[C---:B------:R-:W-:Y:S01]  /*4970*/  FADD.FTZ R60, R215.reuse, R60 ;  /* 0x0000003cd73c7221 */ /* 0x040fe20000010000 */
[-C--:B------:R-:W-:Y:S01]  /*4980*/  @!P0 ISETP.GE.AND P3, PT, R8, R3.reuse, PT ;  /* 0x000000030800820c */ /* 0x080fe20003f66270 */
[----:B------:R-:W-:Y:S01]  /*4990*/  FADD.FTZ R64, R215, R64 ;  /* 0x00000040d7407221 */ /* 0x000fe20000010000 */
[----:B------:R-:W-:Y:S01]  /*49a0*/  @!P0 FSEL R55, R55, -INF , !P2 ;  /* 0xff80000037378808 */ /* 0x000fe20005000000 */
[----:B------:R-:W-:Y:S01]  /*49b0*/  FADD.FTZ R65, R213, R65 ;  /* 0x00000041d5417221 */ /* 0x000fe20000010000 */
[----:B------:R-:W-:Y:S01]  /*49c0*/  @!P0 ISETP.GE.AND P2, PT, R9, R3, PT ;  /* 0x000000030900820c */ /* 0x000fe20003f46270 */
[----:B------:R-:W-:Y:S01]  /*49d0*/  FADD.FTZ R54, R218, R54 ;  /* 0x00000036da367221 */ /* 0x000fe20000010000 */
[----:B------:R-:W-:Y:S01]  /*49e0*/  @!P0 FSEL R56, R56, -INF , !P6 ;  /* 0xff80000038388808 */ /* 0x000fe20007000000 */
[----:B------:R-:W-:Y:S01]  /*49f0*/  FADD.FTZ R57, R217, R57 ;  /* 0x00000039d9397221 */ /* 0x000fe20000010000 */
[----:B------:R-:W-:Y:S01]  /*4a00*/  @!P0 FSEL R58, R58, -INF , !P3 ;  /* 0xff8000003a3a8808 */ /* 0x000fe20005800000 */
[----:B------:R-:W-:Y:S01]  /*4a10*/  FADD.FTZ R61, R213, R61 ;  /* 0x0000003dd53d7221 */ /* 0x000fe20000010000 */
[C---:B------:R-:W-:Y:S01]  /*4a20*/  @!P0 ISETP.GE.AND P6, PT, R4.reuse, R101, PT ;  /* 0x000000650400820c */ /* 0x040fe20003fc6270 */
[----:B------:R-:W-:Y:S01]  /*4a30*/  FFMA.FTZ R51, R51, UR14, -R102 ;  /* 0x0000000e33337c23 */ /* 0x000fe20008010866 */
[-C--:B------:R-:W-:Y:S01]  /*4a40*/  @!P0 ISETP.GE.AND P3, PT, R4, R157.reuse, PT ;  /* 0x0000009d0400820c */ /* 0x080fe20003f66270 */
[----:B------:R-:W-:Y:S01]  /*4a50*/  MUFU.EX2 R210, R48 ;  /* 0x0000003000d27308 */ /* 0x000fe20000000800 */
[----:B------:R-:W-:Y:S01]  /*4a60*/  @!P0 FSEL R59, R59, -INF , !P2 ;  /* 0xff8000003b3b8808 */ /* 0x000fe20005000000 */
[C---:B------:R-:W-:Y:S01]  /*4a70*/  FADD.FTZ R66, R215.reuse, R66 ;  /* 0x00000042d7427221 */ /* 0x040fe20000010000 */
[----:B------:R-:W-:Y:S01]  /*4a80*/  @!P0 ISETP.GE.AND P2, PT, R0, R157, PT ;  /* 0x0000009d0000820c */ /* 0x000fe20003f46270 */
[----:B------:R-:W-:Y:S01]  /*4a90*/  FADD.FTZ R62, R215, R62 ;  /* 0x0000003ed73e7221 */ /* 0x000fe20000010000 */
[----:B------:R-:W-:Y:S01]  /*4aa0*/  @!P0 FSEL R60, R60, -INF , !P6 ;  /* 0xff8000003c3c8808 */ /* 0x000fe20007000000 */
[C---:B------:R-:W-:Y:S01]  /*4ab0*/  FADD.FTZ R67, R213.reuse, R67 ;  /* 0x00000043d5437221 */ /* 0x040fe20000010000 */
[----:B------:R-:W-:Y:S03]  /*4ac0*/  @!P0 FSEL R64, R64, -INF , !P3 ;  /* 0xff80000040408808 */ /* 0x000fe60005800000 */
[----:B------:R-:W-:Y:S01]  /*4ad0*/  MUFU.EX2 R209, R49 ;  /* 0x0000003100d17308 */ /* 0x000fe20000000800 */
[C---:B------:R-:W-:Y:S01]  /*4ae0*/  @!P0 ISETP.GE.AND P6, PT, R4.reuse, R103, PT ;  /* 0x000000670400820c */ /* 0x040fe20003fc6270 */
[----:B------:R-:W-:Y:S01]  /*4af0*/  FADD.FTZ R63, R213, R63 ;  /* 0x0000003fd53f7221 */ /* 0x000fe20000010000 */
[-C--:B------:R-:W-:Y:S01]  /*4b00*/  @!P0 ISETP.GE.AND P3, PT, R4, R3.reuse, PT ;  /* 0x000000030400820c */ /* 0x080fe20003f66270 */
[--C-:B------:R-:W-:Y:S01]  /*4b10*/  FFMA.FTZ R52, R52, UR14, -R156.reuse ;  /* 0x0000000e34347c23 */ /* 0x100fe2000801089c */
[----:B------:R-:W-:Y:S01]  /*4b20*/  F2FP.F16.F32.PACK_AB R4, R244, R68 ;  /* 0x00000044f404723e */ /* 0x000fe200000000ff */
[----:B------:R-:W-:Y:S01]  /*4b30*/  FFMA.FTZ R53, R53, UR14, -R156 ;  /* 0x0000000e35357c23 */ /* 0x000fe2000801089c */
[----:B------:R-:W-:Y:S03]  /*4b40*/  @!P0 FSEL R65, R65, -INF , !P2 ;  /* 0xff80000041418808 */ /* 0x000fe60005000000 */
[----:B------:R-:W-:Y:S01]  /*4b50*/  MUFU.EX2 R167, R50 ;  /* 0x0000003200a77308 */ /* 0x000fe20000000800 */
[----:B------:R-:W-:Y:S01]  /*4b60*/  @!P0 ISETP.GE.AND P2, PT, R0, R3, PT ;  /* 0x000000030000820c */ /* 0x000fe20003f46270 */
[----:B------:R2:W-:Y:S01]  /*4b70*/  STS [R178+0x10400], R4 ;  /* 0x01040004b2007388 */ /* 0x0005e20000000800 */
[----:B-1----:R-:W-:Y:S01]  /*4b80*/  F2FP.F16.F32.PACK_AB R3, R240, R241 ;  /* 0x000000f1f003723e */ /* 0x002fe200000000ff */
[----:B------:R-:W-:Y:S01]  /*4b90*/  FFMA.FTZ R55, R55, UR14, -R102 ;  /* 0x0000000e37377c23 */ /* 0x000fe20008010866 */
[----:B------:R-:W-:Y:S01]  /*4ba0*/  @!P0 FSEL R54, R54, -INF , !P5 ;  /* 0xff80000036368808 */ /* 0x000fe20006800000 */
[----:B------:R-:W-:Y:S01]  /*4bb0*/  FFMA.FTZ R64, R64, UR14, -R156 ;  /* 0x0000000e40407c23 */ /* 0x000fe2000801089c */
[-C--:B------:R-:W-:Y:S01]  /*4bc0*/  @!P0 ISETP.GE.AND P5, PT, R9, R101.reuse, PT ;  /* 0x000000650900820c */ /* 0x080fe20003fa6270 */
[----:B------:R1:W-:Y:S01]  /*4bd0*/  STS [R212+0x10000], R3 ;  /* 0x01000003d4007388 */ /* 0x0003e20000000800 */
[----:B------:R-:W-:Y:S01]  /*4be0*/  IADD3 R112, PT, PT, R178, 0x10040, RZ ;  /* 0x00010040b2707810 */ /* 0x000fe20007ffe0ff */
[----:B------:R-:W-:Y:S01]  /*4bf0*/  @P4 VIADD R112, R108, 0xffffffc0 ;  /* 0xffffffc06c704836 */ /* 0x000fe20000000000 */
[----:B------:R-:W-:Y:S01]  /*4c00*/  @!P0 FSEL R57, R57, -INF , !P5 ;  /* 0xff80000039398808 */ /* 0x000fe20006800000 */
[----:B------:R-:W-:Y:S01]  /*4c10*/  MUFU.EX2 R165, R51 ;  /* 0x0000003300a57308 */ /* 0x000fe20000000800 */
[----:B------:R-:W-:Y:S01]  /*4c20*/  @!P0 ISETP.GE.AND P5, PT, R0, R101, PT ;  /* 0x000000650000820c */ /* 0x000fe20003fa6270 */
[----:B------:R-:W-:Y:S01]  /*4c30*/  FFMA.FTZ R54, R54, UR14, -R102 ;  /* 0x0000000e36367c23 */ /* 0x000fe20008010866 */
[----:B------:R-:W-:Y:S01]  /*4c40*/  MOV R108, 0x10 ;  /* 0x00000010006c7802 */ /* 0x000fe20000000f00 */
[----:B------:R-:W-:Y:S01]  /*4c50*/  FFMA.FTZ R156, R65, UR14, -R156 ;  /* 0x0000000e419c7c23 */ /* 0x000fe2000801089c */
[----:B------:R-:W-:Y:S01]  /*4c60*/  @!P0 FSEL R61, R61, -INF , !P5 ;  /* 0xff8000003d3d8808 */ /* 0x000fe20006800000 */
[--C-:B------:R-:W-:Y:S01]  /*4c70*/  FFMA.FTZ R58, R58, UR14, -R2.reuse ;  /* 0x0000000e3a3a7c23 */ /* 0x100fe20008010802 */
[----:B------:R-:W-:Y:S03]  /*4c80*/  @!P0 ISETP.GE.AND P5, PT, R0, R103, PT ;  /* 0x000000670000820c */ /* 0x000fe60003fa6270 */
[----:B------:R-:W-:Y:S01]  /*4c90*/  MUFU.EX2 R177, R40 ;  /* 0x0000002800b17308 */ /* 0x000fe20000000800 */
[----:B---3--:R-:W-:Y:S01]  /*4ca0*/  F2FP.F16.F32.PACK_AB R0, R245, R246 ;  /* 0x000000f6f500723e */ /* 0x008fe200000000ff */
[----:B------:R-:W-:Y:S01]  /*4cb0*/  FFMA.FTZ R59, R59, UR14, -R2 ;  /* 0x0000000e3b3b7c23 */ /* 0x000fe20008010802 */
[----:B------:R-:W-:Y:S01]  /*4cc0*/  SEL R108, R108, 0xfffffff0, !P1 ;  /* 0xfffffff06c6c7807 */ /* 0x000fe20004800000 */
[----:B------:R-:W-:Y:S01]  /*4cd0*/  IMAD.IADD R113, R162, 0x1, R112 ;  /* 0x00000001a2717824 */ /* 0x000fe200078e0270 */
[----:B------:R-:W-:Y:S01]  /*4ce0*/  @!P0 FSEL R66, R66, -INF , !P6 ;  /* 0xff80000042428808 */ /* 0x000fe20007000000 */
[----:B------:R3:W-:Y:S01]  /*4cf0*/  STS [R212+0x10400], R0 ;  /* 0x01040000d4007388 */ /* 0x0007e20000000800 */
[----:B--2---:R-:W-:Y:S03]  /*4d00*/  F2FP.F16.F32.PACK_AB R4, R196, R197 ;  /* 0x000000c5c404723e */ /* 0x004fe600000000ff */
[----:B------:R-:W2:Y:S01]  /*4d10*/  MUFU.EX2 R176, R41 ;  /* 0x0000002900b07308 */ /* 0x000ea20000000800 */
[----:B------:R-:W-:Y:S01]  /*4d20*/  @!P0 FSEL R62, R62, -INF , !P3 ;  /* 0xff8000003e3e8808 */ /* 0x000fe20005800000 */
[----:B------:R-:W-:Y:S01]  /*4d30*/  FFMA.FTZ R66, R66, UR14, -R102 ;  /* 0x0000000e42427c23 */ /* 0x000fe20008010866 */
[----:B------:R-:W-:Y:S01]  /*4d40*/  @!P0 FSEL R67, R67, -INF , !P5 ;  /* 0xff80000043438808 */ /* 0x000fe20006800000 */
[----:B------:R4:W-:Y:S01]  /*4d50*/  STS [R178+0x12000], R4 ;  /* 0x01200004b2007388 */ /* 0x0009e20000000800 */
[----:B-1----:R-:W-:Y:S01]  /*4d60*/  F2FP.F16.F32.PACK_AB R3, R200, R201 ;  /* 0x000000c9c803723e */ /* 0x002fe200000000ff */
[----:B------:R-:W-:Y:S01]  /*4d70*/  FFMA.FTZ R62, R62, UR14, -R2 ;  /* 0x0000000e3e3e7c23 */ /* 0x000fe20008010802 */
[----:B------:R-:W-:Y:S03]  /*4d80*/  @!P0 FSEL R63, R63, -INF , !P2 ;  /* 0xff8000003f3f8808 */ /* 0x000fe60005000000 */
[----:B------:R-:W-:Y:S01]  /*4d90*/  MUFU.EX2 R185, R42 ;  /* 0x0000002a00b97308 */ /* 0x000fe20000000800 */
[----:B------:R-:W-:Y:S01]  /*4da0*/  FFMA.FTZ R102, R67, UR14, -R102 ;  /* 0x0000000e43667c23 */ /* 0x000fe20008010866 */
[----:B------:R1:W-:Y:S01]  /*4db0*/  STS [R178+0x12400], R3 ;  /* 0x01240003b2007388 */ /* 0x0003e20000000800 */
[----:B------:R-:W-:Y:S01]  /*4dc0*/  IADD3 R114, PT, PT, R108, R113, RZ ;  /* 0x000000716c727210 */ /* 0x000fe20007ffe0ff */
[----:B------:R-:W-:Y:S01]  /*4dd0*/  FFMA.FTZ R2, R63, UR14, -R2 ;  /* 0x0000000e3f027c23 */ /* 0x000fe20008010802 */
[--C-:B------:R-:W-:Y:S01]  /*4de0*/  FFMA.FTZ R56, R56, UR14, -R100.reuse ;  /* 0x0000000e38387c23 */ /* 0x100fe20008010864 */
[--C-:B------:R-:W-:Y:S01]  /*4df0*/  FFMA.FTZ R57, R57, UR14, -R100.reuse ;  /* 0x0000000e39397c23 */ /* 0x100fe20008010864 */
[--C-:B------:R-:W-:Y:S03]  /*4e00*/  FFMA.FTZ R60, R60, UR14, -R100.reuse ;  /* 0x0000000e3c3c7c23 */ /* 0x100fe60008010864 */
[----:B------:R-:W-:Y:S01]  /*4e10*/  MUFU.EX2 R184, R43 ;  /* 0x0000002b00b87308 */ /* 0x000fe20000000800 */
[----:B--2---:R-:W-:Y:S01]  /*4e20*/  F2FP.F16.F32.PACK_AB R5, R176, R177 ;  /* 0x000000b1b005723e */ /* 0x004fe200000000ff */
[----:B------:R-:W-:Y:S01]  /*4e30*/  FFMA.FTZ R100, R61, UR14, -R100 ;  /* 0x0000000e3d647c23 */ /* 0x000fe20008010864 */
[----:B---3--:R-:W-:Y:S07]  /*4e40*/  F2FP.F16.F32.PACK_AB R0, R194, R195 ;  /* 0x000000c3c200723e */ /* 0x008fee00000000ff */
[----:B------:R-:W-:Y:S01]  /*4e50*/  MUFU.EX2 R173, R44 ;  /* 0x0000002c00ad7308 */ /* 0x000fe20000000800 */
[----:B------:R2:W-:Y:S01]  /*4e60*/  STS [R212+0x12000], R0 ;  /* 0x01200000d4007388 */ /* 0x0005e20000000800 */
[----:B----4-:R-:W-:Y:S08]  /*4e70*/  F2FP.F16.F32.PACK_AB R4, R198, R199 ;  /* 0x000000c7c604723e */ /* 0x010ff000000000ff */
[----:B------:R-:W-:Y:S01]  /*4e80*/  MUFU.EX2 R172, R45 ;  /* 0x0000002d00ac7308 */ /* 0x000fe20000000800 */
[----:B------:R3:W-:Y:S01]  /*4e90*/  STS [R212+0x12400], R4 ;  /* 0x01240004d4007388 */ /* 0x0007e20000000800 */
[----:B-1----:R-:W-:Y:S05]  /*4ea0*/  F2FP.F16.F32.PACK_AB R3, R238, R239 ;  /* 0x000000efee03723e */ /* 0x002fea00000000ff */
[----:B------:R1:W-:Y:S03]  /*4eb0*/  STS [R182+0x10000], R3 ;  /* 0x01000003b6007388 */ /* 0x0003e60000000800 */
[----:B------:R-:W-:Y:S10]  /*4ec0*/  MUFU.EX2 R180, R46 ;  /* 0x0000002e00b47308 */ /* 0x000ff40000000800 */
[----:B------:R-:W4:Y:S01]  /*4ed0*/  MUFU.EX2 R179, R47 ;  /* 0x0000002f00b37308 */ /* 0x000f220000000800 */
[----:B--2---:R-:W-:Y:S09]  /*4ee0*/  F2FP.F16.F32.PACK_AB R0, R242, R243 ;  /* 0x000000f3f200723e */ /* 0x004ff200000000ff */
[----:B------:R-:W-:Y:S01]  /*4ef0*/  MUFU.EX2 R208, R52 ;  /* 0x0000003400d07308 */ /* 0x000fe20000000800 */
[----:B------:R2:W-:Y:S01]  /*4f00*/  STS [R182+0x10400], R0 ;  /* 0x01040000b6007388 */ /* 0x0005e20000000800 */
[----:B---3--:R-:W-:Y:S02]  /*4f10*/  F2FP.F16.F32.PACK_AB R4, R188, R189 ;  /* 0x000000bdbc04723e */ /* 0x008fe400000000ff */
[----:B-1----:R-:W-:Y:S06]  /*4f20*/  F2FP.F16.F32.PACK_AB R3, R236, R237 ;  /* 0x000000edec03723e */ /* 0x002fec00000000ff */
[----:B------:R-:W-:Y:S01]  /*4f30*/  MUFU.EX2 R207, R53 ;  /* 0x0000003500cf7308 */ /* 0x000fe20000000800 */
[----:B----4-:R-:W-:Y:S01]  /*4f40*/  F2FP.F16.F32.PACK_AB R6, R179, R180 ;  /* 0x000000b4b306723e */ /* 0x010fe200000000ff */
[----:B------:R1:W-:Y:S08]  /*4f50*/  STS [R183+0x10000], R3 ;  /* 0x01000003b7007388 */ /* 0x0003f00000000800 */
[----:B------:R-:W-:Y:S10]  /*4f60*/  MUFU.EX2 R160, R54 ;  /* 0x0000003600a07308 */ /* 0x000ff40000000800 */
[----:B------:R-:W-:Y:S01]  /*4f70*/  MUFU.EX2 R159, R55 ;  /* 0x00000037009f7308 */ /* 0x000fe20000000800 */
[----:B--2---:R-:W-:Y:S05]  /*4f80*/  F2FP.F16.F32.PACK_AB R0, R174, R175 ;  /* 0x000000afae00723e */ /* 0x004fea00000000ff */
[----:B------:R2:W-:Y:S04]  /*4f90*/  STS [R183+0x10400], R0 ;  /* 0x01040000b7007388 */ /* 0x0005e80000000800 */
[----:B------:R-:W-:Y:S01]  /*4fa0*/  MUFU.EX2 R203, R156 ;  /* 0x0000009c00cb7308 */ /* 0x000fe20000000800 */
[----:B------:R3:W-:Y:S01]  /*4fb0*/  STS [R182+0x12000], R4 ;  /* 0x01200004b6007388 */ /* 0x0007e20000000800 */
[----:B-1----:R-:W-:Y:S08]  /*4fc0*/  F2FP.F16.F32.PACK_AB R3, R192, R193 ;  /* 0x000000c1c003723e */ /* 0x002ff000000000ff */
[----:B------:R-:W-:Y:S01]  /*4fd0*/  MUFU.EX2 R206, R64 ;  /* 0x0000004000ce7308 */ /* 0x000fe20000000800 */
[----:B------:R1:W-:Y:S09]  /*4fe0*/  STS [R182+0x12400], R3 ;  /* 0x01240003b6007388 */ /* 0x0003f20000000800 */
[----:B------:R-:W-:Y:S01]  /*4ff0*/  MUFU.EX2 R156, R66 ;  /* 0x00000042009c7308 */ /* 0x000fe20000000800 */
[----:B--2---:R-:W-:Y:S09]  /*5000*/  F2FP.F16.F32.PACK_AB R0, R186, R187 ;  /* 0x000000bbba00723e */ /* 0x004ff200000000ff */
[----:B------:R-:W2:Y:S01]  /*5010*/  MUFU.EX2 R115, R102 ;  /* 0x0000006600737308 */ /* 0x000ea20000000800 */
[----:B---3--:R-:W-:Y:S01]  /*5020*/  F2FP.F16.F32.PACK_AB R4, R209, R210 ;  /* 0x000000d2d104723e */ /* 0x008fe200000000ff */
[----:B------:R3:W-:Y:S08]  /*5030*/  STS [R183+0x12000], R0 ;  /* 0x01200000b7007388 */ /* 0x0007f00000000800 */
[----:B------:R2:W-:Y:S01]  /*5040*/  MUFU.EX2 R162, R2 ;  /* 0x0000000200a27308 */ /* 0x0005e20000000800 */
[----:B-1----:R-:W-:Y:S05]  /*5050*/  F2FP.F16.F32.PACK_AB R3, R190, R191 ;  /* 0x000000bfbe03723e */ /* 0x002fea00000000ff */
[----:B------:R1:W-:Y:S04]  /*5060*/  STS [R183+0x12400], R3 ;  /* 0x01240003b7007388 */ /* 0x0003e80000000800 */
[----:B------:R-:W-:Y:S01]  /*5070*/  MUFU.EX2 R166, R56 ;  /* 0x0000003800a67308 */ /* 0x000fe20000000800 */
[----:B--2---:R-:W-:Y:S09]  /*5080*/  F2FP.F16.F32.PACK_AB R2, R115, R156 ;  /* 0x0000009c7302723e */ /* 0x004ff200000000ff */
[----:B------:R-:W2:Y:S01]  /*5090*/  MUFU.EX2 R164, R57 ;  /* 0x0000003900a47308 */ /* 0x000ea20000000800 */
[----:B---3--:R-:W-:Y:S05]  /*50a0*/  F2FP.F16.F32.PACK_AB R0, R170, R171 ;  /* 0x000000abaa00723e */ /* 0x008fea00000000ff */
[----:B------:R3:W-:Y:S04]  /*50b0*/  STS [R112+0x400], R0 ;  /* 0x0004000070007388 */ /* 0x0007e80000000800 */
[----:B------:R-:W-:Y:S01]  /*50c0*/  MUFU.EX2 R169, R58 ;  /* 0x0000003a00a97308 */ /* 0x000fe20000000800 */
[----:B-1----:R-:W-:Y:S09]  /*50d0*/  F2FP.F16.F32.PACK_AB R3, R234, R235 ;  /* 0x000000ebea03723e */ /* 0x002ff200000000ff */
[----:B------:R-:W1:Y:S01]  /*50e0*/  MUFU.EX2 R168, R59 ;  /* 0x0000003b00a87308 */ /* 0x000e620000000800 */
[----:B------:R4:W-:Y:S09]  /*50f0*/  STS [R112], R3 ;  /* 0x0000000370007388 */ /* 0x0009f20000000800 */
[----:B------:R-:W-:Y:S01]  /*5100*/  MUFU.EX2 R161, R60 ;  /* 0x0000003c00a17308 */ /* 0x000fe20000000800 */
[----:B---3--:R-:W-:Y:S09]  /*5110*/  IMAD.IADD R0, R108, 0x1, R112 ;  /* 0x000000016c007824 */ /* 0x008ff200078e0270 */
[----:B------:R-:W-:Y:S01]  /*5120*/  MUFU.EX2 R157, R100 ;  /* 0x00000064009d7308 */ /* 0x000fe20000000800 */
[--C-:B------:R-:W-:Y:S01]  /*5130*/  SHF.R.U32.HI R108, RZ, 0x1, R155.reuse ;  /* 0x00000001ff6c7819 */ /* 0x100fe2000001169b */
[----:B------:R3:W-:Y:S08]  /*5140*/  STS [R0], R4 ;  /* 0x0000000400007388 */ /* 0x0007f00000000800 */
[----:B------:R-:W1:Y:S01]  /*5150*/  MUFU.EX2 R163, R62 ;  /* 0x0000003e00a37308 */ /* 0x000e620000000800 */
[----:B----4-:R-:W-:Y:S05]  /*5160*/  F2FP.F16.F32.PACK_AB R3, R165, R167 ;  /* 0x000000a7a503723e */ /* 0x010fea00000000ff */
[----:B------:R4:W-:Y:S04]  /*5170*/  STS [R0+0x400], R3 ;  /* 0x0004000300007388 */ /* 0x0009e80000000800 */
[----:B------:R2:W-:Y:S01]  /*5180*/  STS [R112+0x2000], R5 ;  /* 0x0020000570007388 */ /* 0x0005e20000000800 */
[----:B---3--:R-:W-:Y:S05]  /*5190*/  F2FP.F16.F32.PACK_AB R4, R184, R185 ;  /* 0x000000b9b804723e */ /* 0x008fea00000000ff */
[----:B------:R3:W-:Y:S04]  /*51a0*/  STS [R112+0x2400], R4 ;  /* 0x0024000470007388 */ /* 0x0007e80000000800 */
[----:B------:R-:W-:Y:S01]  /*51b0*/  STS [R0+0x2400], R6 ;  /* 0x0024000600007388 */ /* 0x000fe20000000800 */
[----:B----4-:R-:W-:Y:S02]  /*51c0*/  F2FP.F16.F32.PACK_AB R3, R172, R173 ;  /* 0x000000adac03723e */ /* 0x010fe400000000ff */
[----:B--2---:R-:W-:Y:S03]  /*51d0*/  F2FP.F16.F32.PACK_AB R5, R207, R208 ;  /* 0x000000d0cf05723e */ /* 0x004fe600000000ff */
[----:B------:R2:W-:Y:S04]  /*51e0*/  STS [R0+0x2000], R3 ;  /* 0x0020000300007388 */ /* 0x0005e80000000800 */
[----:B------:R4:W-:Y:S01]  /*51f0*/  STS [R113], R5 ;  /* 0x0000000571007388 */ /* 0x0009e20000000800 */
[----:B---3--:R-:W-:Y:S05]  /*5200*/  F2FP.F16.F32.PACK_AB R4, R159, R160 ;  /* 0x000000a09f04723e */ /* 0x008fea00000000ff */
[----:B------:R1:W-:Y:S04]  /*5210*/  STS [R113+0x400], R4 ;  /* 0x0004000471007388 */ /* 0x0003e80000000800 */
[----:B------:R3:W-:Y:S01]  /*5220*/  STS [R114+0x400], R2 ;  /* 0x0004000272007388 */ /* 0x0007e20000000800 */
[----:B--2---:R-:W-:Y:S02]  /*5230*/  F2FP.F16.F32.PACK_AB R3, R203, R206 ;  /* 0x000000cecb03723e */ /* 0x004fe400000000ff */
[----:B------:R-:W-:Y:S02]  /*5240*/  LEA R0, R154, UR4, 0x1 ;  /* 0x000000049a007c11 */ /* 0x000fe4000f8e08ff */
[----:B----4-:R-:W-:Y:S01]  /*5250*/  F2FP.F16.F32.PACK_AB R5, R164, R166 ;  /* 0x000000a6a405723e */ /* 0x010fe200000000ff */
[----:B------:R2:W-:Y:S04]  /*5260*/  STS [R114], R3 ;  /* 0x0000000372007388 */ /* 0x0005e80000000800 */
[----:B------:R-:W-:Y:S01]  /*5270*/  STS [R113+0x2000], R5 ;  /* 0x0020000571007388 */ /* 0x000fe20000000800 */
[----:B-1----:R-:W-:Y:S02]  /*5280*/  F2FP.F16.F32.PACK_AB R4, R168, R169 ;  /* 0x000000a9a804723e */ /* 0x002fe400000000ff */
[----:B---3--:R-:W-:Y:S03]  /*5290*/  F2FP.F16.F32.PACK_AB R2, R162, R163 ;  /* 0x000000a3a202723e */ /* 0x008fe600000000ff */
[----:B------:R-:W-:Y:S04]  /*52a0*/  STS [R113+0x2400], R4 ;  /* 0x0024000471007388 */ /* 0x000fe80000000800 */
[----:B------:R1:W-:Y:S01]  /*52b0*/  STS [R114+0x2400], R2 ;  /* 0x0024000272007388 */ /* 0x0003e20000000800 */
[----:B--2---:R-:W-:Y:S05]  /*52c0*/  F2FP.F16.F32.PACK_AB R3, R157, R161 ;  /* 0x000000a19d03723e */ /* 0x004fea00000000ff */
[----:B------:R-:W-:Y:S04]  /*52d0*/  STS [R114+0x2000], R3 ;  /* 0x0020000372007388 */ /* 0x000fe80000000800 */
[----:B------:R-:W2:Y:S08]  /*52e0*/  LDSM.16.M88.4 R64, [R0+0x4000] ;  /* 0x004000000040783b */ /* 0x000eb00000000200 */
[----:B------:R3:W4:Y:S01]  /*52f0*/  LDSM.16.M88.4 R60, [R0+0x5000] ;  /* 0x00500000003c783b */ /* 0x0007220000000200 */
[C---:B-1----:R-:W-:Y:S02]  /*5300*/  VIADD R2, R0.reuse, 0x4000 ;  /* 0x0000400000027836 */ /* 0x042fe40000000000 */
[----:B---3--:R-:W-:Y:S03]  /*5310*/  VIADD R0, R0, 0x4020 ;  /* 0x0000402000007836 */ /* 0x008fe60000000000 */
[----:B------:R-:W-:Y:S02]  /*5320*/  @P1 IADD3 R0, PT, PT, R2, -0x20, RZ ;  /* 0xffffffe002001810 */ /* 0x000fe40007ffe0ff */
[----:B------:R-:W-:Y:S03]  /*5330*/  LOP3.LUT R2, R108, 0x30, RZ, 0xc0, !PT ;  /* 0x000000306c027812 */ /* 0x000fe600078ec0ff */
[----:B------:R-:W1:Y:S01]  /*5340*/  LDSM.16.M88.4 R100, [R0] ;  /* 0x000000000064783b */ /* 0x000e620000000200 */
[----:B------:R-:W-:Y:S01]  /*5350*/  LOP3.LUT R2, R2, 0x8, R155, 0xf8, !PT ;  /* 0x0000000802027812 */ /* 0x000fe200078ef89b */
[-C--:B--2---:R-:W-:Y:S06]  /*5360*/  HMMA.16816.F32 R4, R64, R116.reuse, RZ ;  /* 0x000000744004723c */ /* 0x084fec00000018ff */
[----:B------:R-:W2:Y:S02]  /*5370*/  LDSM.16.M88.4 R104, [R0+0x1000] ;  /* 0x001000000068783b */ /* 0x000ea40000000200 */
[C---:B----4-:R-:W-:Y:S08]  /*5380*/  HMMA.16816.F32 R8, R60.reuse, R116, RZ ;  /* 0x000000743c08723c */ /* 0x050ff000000018ff */
        /* <DEDUP_REMOVED lines=14> */
[-C--:B-1----:R-:W-:Y:S08]  /*5470*/  HMMA.16816.F32 R4, R100, R132.reuse, R4 ;  /* 0x000000846404723c */ /* 0x082ff00000001804 */
[C---:B--2---:R-:W-:Y:S08]  /*5480*/  HMMA.16816.F32 R8, R104.reuse, R132, R8 ;  /* 0x000000846808723c */ /* 0x044ff00000001808 */
[-C--:B------:R-:W-:Y:S03]  /*5490*/  HMMA.16816.F32 R12, R104, R134.reuse, R12 ;  /* 0x00000086680c723c */ /* 0x080fe6000000180c */
[C---:B------:R-:W-:Y:S01]  /*54a0*/  FADD.FTZ R6, -R111.reuse, R6 ;  /* 0x000000066f067221 */ /* 0x040fe20000010100 */
[C---:B------:R-:W-:Y:S01]  /*54b0*/  FADD.FTZ R3, -R158.reuse, R5 ;  /* 0x000000059e037221 */ /* 0x040fe20000010100 */
[----:B------:R-:W-:Y:S03]  /*54c0*/  FADD.FTZ R7, -R111, R7 ;  /* 0x000000076f077221 */ /* 0x000fe60000010100 */
[C---:B------:R-:W-:Y:S04]  /*54d0*/  HMMA.16816.F32 R16, R100.reuse, R134, R16 ;  /* 0x000000866410723c */ /* 0x040fe80000001810 */
[----:B------:R-:W-:Y:S04]  /*54e0*/  FMUL.FTZ R3, R251, R3 ;  /* 0x00000003fb037220 */ /* 0x000fe80000410000 */
[-C--:B------:R-:W-:Y:S08]  /*54f0*/  HMMA.16816.F32 R20, R100, R136.reuse, R20 ;  /* 0x000000886414723c */ /* 0x080ff00000001814 */
[C---:B------:R-:W-:Y:S04]  /*5500*/  HMMA.16816.F32 R24, R104.reuse, R136, R24 ;  /* 0x000000886818723c */ /* 0x040fe80000001818 */
[C---:B------:R-:W-:Y:S01]  /*5510*/  FADD.FTZ R18, -R111.reuse, R18 ;  /* 0x000000126f127221 */ /* 0x040fe20000010100 */
[C---:B------:R-:W-:Y:S03]  /*5520*/  FADD.FTZ R19, -R111.reuse, R19 ;  /* 0x000000136f137221 */ /* 0x040fe60000010100 */
[-C--:B------:R-:W-:Y:S03]  /*5530*/  HMMA.16816.F32 R28, R104, R138.reuse, R28 ;  /* 0x0000008a681c723c */ /* 0x080fe6000000181c */
[----:B------:R-:W-:Y:S01]  /*5540*/  FADD.FTZ R5, -R158, R20 ;  /* 0x000000149e057221 */ /* 0x000fe20000010100 */
[----:B------:R-:W-:Y:S01]  /*5550*/  FMUL.FTZ R20, R68, R6 ;  /* 0x0000000644147220 */ /* 0x000fe20000410000 */
[----:B------:R-:W-:Y:S01]  /*5560*/  FADD.FTZ R21, -R158, R21 ;  /* 0x000000159e157221 */ /* 0x000fe20000010100 */
[----:B------:R-:W-:Y:S01]  /*5570*/  FADD.FTZ R22, -R111, R22 ;  /* 0x000000166f167221 */ /* 0x000fe20000010100 */
[----:B------:R-:W-:Y:S01]  /*5580*/  FMUL.FTZ R5, R239, R5 ;  /* 0x00000005ef057220 */ /* 0x000fe20000410000 */
[C---:B------:R-:W-:Y:S04]  /*5590*/  HMMA.16816.F32 R32, R100.reuse, R138, R32 ;  /* 0x0000008a6420723c */ /* 0x040fe80000001820 */
[----:B------:R-:W-:Y:S01]  /*55a0*/  FADD.FTZ R23, -R111, R23 ;  /* 0x000000176f177221 */ /* 0x000fe20000010100 */
[----:B------:R-:W-:Y:S01]  /*55b0*/  FMUL.FTZ R18, R246, R18 ;  /* 0x00000012f6127220 */ /* 0x000fe20000410000 */
[----:B------:R-:W-:Y:S01]  /*55c0*/  FMUL.FTZ R19, R245, R19 ;  /* 0x00000013f5137220 */ /* 0x000fe20000410000 */
[----:B------:R-:W-:Y:S01]  /*55d0*/  FMUL.FTZ R22, R243, R22 ;  /* 0x00000016f3167220 */ /* 0x000fe20000410000 */
[-C--:B------:R-:W-:Y:S03]  /*55e0*/  HMMA.16816.F32 R36, R100, R140.reuse, R36 ;  /* 0x0000008c6424723c */ /* 0x080fe60000001824 */
[----:B------:R-:W-:Y:S05]  /*55f0*/  FMUL.FTZ R23, R242, R23 ;  /* 0x00000017f2177220 */ /* 0x000fea0000410000 */
[C---:B------:R-:W-:Y:S08]  /*5600*/  HMMA.16816.F32 R40, R104.reuse, R140, R40 ;  /* 0x0000008c6828723c */ /* 0x040ff00000001828 */
[-C--:B------:R-:W-:Y:S03]  /*5610*/  HMMA.16816.F32 R44, R104, R142.reuse, R44 ;  /* 0x0000008e682c723c */ /* 0x080fe6000000182c */
[----:B------:R-:W-:Y:S04]  /*5620*/  FADD.FTZ R37, -R158, R37 ;  /* 0x000000259e257221 */ /* 0x000fe80000010100 */
[----:B------:R-:W-:Y:S01]  /*5630*/  FMUL.FTZ R37, R234, R37 ;  /* 0x00000025ea257220 */ /* 0x000fe20000410000 */
[C---:B------:R-:W-:Y:S08]  /*5640*/  HMMA.16816.F32 R48, R100.reuse, R142, R48 ;  /* 0x0000008e6430723c */ /* 0x040ff00000001830 */
[-C--:B------:R-:W-:Y:S08]  /*5650*/  HMMA.16816.F32 R52, R100, R144.reuse, R52 ;  /* 0x000000906434723c */ /* 0x080ff00000001834 */
[C---:B------:R-:W-:Y:S08]  /*5660*/  HMMA.16816.F32 R56, R104.reuse, R144, R56 ;  /* 0x000000906838723c */ /* 0x040ff00000001838 */
[-C--:B------:R-:W-:Y:S03]  /*5670*/  HMMA.16816.F32 R60, R104, R146.reuse, R60 ;  /* 0x00000092683c723c */ /* 0x080fe6000000183c */
[C---:B------:R-:W-:Y:S02]  /*5680*/  IMAD.SHL.U32 R104, R155.reuse, 0x40, RZ ;  /* 0x000000409b687824 */ /* 0x040fe400078e00ff */
[----:B------:R-:W-:Y:S03]  /*5690*/  IMAD.SHL.U32 R105, R155, 0x8, RZ ;  /* 0x000000089b697824 */ /* 0x000fe600078e00ff */
[----:B------:R-:W-:Y:S01]  /*56a0*/  LOP3.LUT R2, R2, 0x1c0, R104, 0xf8, !PT ;  /* 0x000001c002027812 */ /* 0x000fe200078ef868 */
[----:B------:R-:W-:Y:S04]  /*56b0*/  HMMA.16816.F32 R64, R100, R146, R64 ;  /* 0x000000926440723c */ /* 0x000fe80000001840 */
[----:B------:R-:W-:Y:S01]  /*56c0*/  LOP3.LUT R0, R104, 0x400, RZ, 0xc0, !PT ;  /* 0x0000040068007812 */ /* 0x000fe200078ec0ff */
[----:B------:R-:W-:Y:S01]  /*56d0*/  FMUL.FTZ R100, R238, R21 ;  /* 0x00000015ee647220 */ /* 0x000fe20000410000 */
[----:B------:R-:W-:Y:S01]  /*56e0*/  LOP3.LUT R2, R2, 0x38, R105, 0x78, !PT ;  /* 0x0000003802027812 */ /* 0x000fe200078e7869 */
[----:B------:R-:W-:Y:S03]  /*56f0*/  FADD.FTZ R21, -R158, R49 ;  /* 0x000000319e157221 */ /* 0x000fe60000010100 */
[----:B------:R-:W-:Y:S01]  /*5700*/  LEA R2, R2, R0, 0x1 ;  /* 0x0000000002027211 */ /* 0x000fe200078e08ff */
[C---:B------:R-:W-:Y:S01]  /*5710*/  FADD.FTZ R0, -R158.reuse, R4 ;  /* 0x000000049e007221 */ /* 0x040fe20000010100 */
[C---:B------:R-:W-:Y:S01]  /*5720*/  FADD.FTZ R4, -R158.reuse, R16 ;  /* 0x000000109e047221 */ /* 0x040fe20000010100 */
[----:B------:R-:W-:Y:S01]  /*5730*/  FADD.FTZ R16, -R158, R17 ;  /* 0x000000119e107221 */ /* 0x000fe20000010100 */
[----:B------:R-:W-:Y:S01]  /*5740*/  F2FP.F16.F32.PACK_AB R100, R100, R5 ;  /* 0x000000056464723e */ /* 0x000fe200000000ff */
[----:B------:R-:W-:Y:S01]  /*5750*/  FMUL.FTZ R0, R69, R0 ;  /* 0x0000000045007220 */ /* 0x000fe20000410000 */
[----:B------:R-:W-:Y:S01]  /*5760*/  FMUL.FTZ R4, R241, R4 ;  /* 0x00000004f1047220 */ /* 0x000fe20000410000 */
[----:B------:R1:W5:Y:S01]  /*5770*/  LDL.LU R69, [R1+0x8] ;  /* 0x0000080001457983 */ /* 0x0003620000300800 */
[----:B------:R-:W-:Y:S01]  /*5780*/  FMUL.FTZ R16, R240, R16 ;  /* 0x00000010f0107220 */ /* 0x000fe20000410000 */
[C---:B------:R-:W-:Y:S01]  /*5790*/  FADD.FTZ R5, -R158.reuse, R48 ;  /* 0x000000309e057221 */ /* 0x040fe20000010100 */
[----:B------:R-:W-:Y:S01]  /*57a0*/  F2FP.F16.F32.PACK_AB R3, R3, R0 ;  /* 0x000000000303723e */ /* 0x000fe200000000ff */
[----:B------:R1:W5:Y:S01]  /*57b0*/  LDL.LU R68, [R1+0x4] ;  /* 0x0000040001447983 */ /* 0x0003620000300800 */
[----:B------:R-:W-:Y:S01]  /*57c0*/  FADD.FTZ R0, -R158, R32 ;  /* 0x000000209e007221 */ /* 0x000fe20000010100 */
[----:B------:R-:W-:Y:S01]  /*57d0*/  F2FP.F16.F32.PACK_AB R16, R16, R4 ;  /* 0x000000041010723e */ /* 0x000fe200000000ff */
[C---:B------:R-:W-:Y:S01]  /*57e0*/  FADD.FTZ R32, -R158.reuse, R33 ;  /* 0x000000219e207221 */ /* 0x040fe20000010100 */
[C---:B------:R-:W-:Y:S01]  /*57f0*/  FADD.FTZ R4, -R158.reuse, R36 ;  /* 0x000000249e047221 */ /* 0x040fe20000010100 */
[----:B------:R-:W-:Y:S01]  /*5800*/  FMUL.FTZ R0, R237, R0 ;  /* 0x00000000ed007220 */ /* 0x000fe20000410000 */
[----:B------:R-:W-:Y:S01]  /*5810*/  FADD.FTZ R36, -R158, R53 ;  /* 0x000000359e247221 */ /* 0x000fe20000010100 */
[----:B------:R-:W-:Y:S01]  /*5820*/  FMUL.FTZ R32, R236, R32 ;  /* 0x00000020ec207220 */ /* 0x000fe20000410000 */
[----:B------:R-:W-:Y:S01]  /*5830*/  FMUL.FTZ R4, R235, R4 ;  /* 0x00000004eb047220 */ /* 0x000fe20000410000 */
        /* <DEDUP_REMOVED lines=9> */
[----:B------:R-:W-:Y:S01]  /*58d0*/  FMUL.FTZ R36, R207, R36 ;  /* 0x00000024cf247220 */ /* 0x000fe20000410000 */
[----:B------:R-:W-:Y:S01]  /*58e0*/  FMUL.FTZ R4, R206, R4 ;  /* 0x00000004ce047220 */ /* 0x000fe20000410000 */
[----:B------:R-:W-:Y:S01]  /*58f0*/  FMUL.FTZ R33, R203, R33 ;  /* 0x00000021cb217220 */ /* 0x000fe20000410000 */
[----:B------:R-:W-:Y:S01]  /*5900*/  F2FP.F16.F32.PACK_AB R21, R21, R5 ;  /* 0x000000051515723e */ /* 0x000fe200000000ff */
[----:B------:R-:W-:Y:S01]  /*5910*/  IMAD.SHL.U32 R244, R155, 0x8, RZ ;  /* 0x000000089bf47824 */ /* 0x000fe200078e00ff */
[----:B------:R-:W-:Y:S02]  /*5920*/  F2FP.F16.F32.PACK_AB R36, R36, R0 ;  /* 0x000000002424723e */ /* 0x000fe400000000ff */
[----:B------:R-:W-:Y:S02]  /*5930*/  F2FP.F16.F32.PACK_AB R33, R33, R4 ;  /* 0x000000042121723e */ /* 0x000fe400000000ff */
[----:B------:R-:W-:Y:S01]  /*5940*/  LOP3.LUT R244, R244, 0x18, RZ, 0xc0, !PT ;  /* 0x00000018f4f47812 */ /* 0x000fe200078ec0ff */
[----:B-1----:R-:W-:Y:S06]  /*5950*/  BRA.U !UP0, `(.L_x_143) ;  /* 0x0000000108847547 */ /* 0x002fec000b800000 */
[----:B------:R-:W1:Y:S01]  /*5960*/  LDC R6, c[0x0][0x3b0] ;  /* 0x0000ec00ff067b82 */ /* 0x000e620000000800 */
[----:B------:R-:W-:Y:S01]  /*5970*/  ISETP.GE.AND P0, PT, R244, UR5, PT ;  /* 0x00000005f4007c0c */ /* 0x000fe2000bf06270 */
[----:B------:R-:W-:Y:S01]  /*5980*/  ULOP3.LUT UR15, UR35, 0x1, URZ, 0xc0, !UPT ;  /* 0x00000001230f7892 */ /* 0x000fe2000f8ec0ff */
[----:B------:R-:W-:Y:S03]  /*5990*/  IADD3 R4, P2, PT, RZ, -UR31, RZ ;  /* 0x8000001fff047c10 */ /* 0x000fe6000ff5e0ff */
[----:B------:R-:W-:Y:S04]  /*59a0*/  UISETP.NE.U32.AND UP1, UPT, UR15, 0x1, UPT ;  /* 0x000000010f00788c */ /* 0x000fe8000bf25070 */
[----:B------:R-:W-:Y:S04]  /*59b0*/  USEL UR15, UR29, 0x2000, !UP1 ;  /* 0x000020001d0f7887 */ /* 0x000fe8000c800000 */
[----:B------:R-:W2:Y:S02]  /*59c0*/  @!P0 LDC R5, c[0x0][0x3b4] ;  /* 0x0000ed00ff058b82 */ /* 0x000ea40000000800 */
[----:B------:R-:W-:Y:S02]  /*59d0*/  VIADD R214, R214, UR15 ;  /* 0x0000000fd6d67c36 */ /* 0x000fe40008000000 */
[----:B------:R-:W-:Y:S02]  /*59e0*/  VIADD R202, R202, UR15 ;  /* 0x0000000fcaca7c36 */ /* 0x000fe40008000000 */
[----:B------:R-:W-:Y:S02]  /*59f0*/  VIADD R149, R149, UR15 ;  /* 0x0000000f95957c36 */ /* 0x000fe40008000000 */
[----:B-1----:R-:W-:Y:S04]  /*5a00*/  IMAD.SHL.U32 R0, R6, 0x80, RZ ;  /* 0x0000008006007824 */ /* 0x002fe800078e00ff */
[----:B------:R-:W-:Y:S01]  /*5a10*/  IMAD.X R0, RZ, RZ, ~R0, P2 ;  /* 0x000000ffff007224 */ /* 0x000fe200010e0e00 */
[----:B------:R-:W-:Y:S04]  /*5a20*/  ISETP.GE.AND P2, PT, R244, UR5, PT ;  /* 0x00000005f4007c0c */ /* 0x000fe8000bf46270 */
[----:B------:R-:W-:Y:S04]  /*5a30*/  SHF.R.S64 R4, R4, 0x1f, R0 ;  /* 0x0000001f04047819 */ /* 0x000fe80000001000 */
[----:B------:R-:W-:Y:S04]  /*5a40*/  IADD3 R231, P3, PT, R4, R231, RZ ;  /* 0x000000e704e77210 */ /* 0x000fe80007f7e0ff */
[----:B------:R-:W-:Y:S02]  /*5a50*/  LEA.HI.X.SX32 R230, R0, R230, 0x1, P3 ;  /* 0x000000e600e67211 */ /* 0x000fe400018f0eff */
[C---:B------:R-:W-:Y:S03]  /*5a60*/  @!P0 LEA R4, P3, R6.reuse, R231, 0x7 ;  /* 0x000000e706048211 */ /* 0x040fe600078638ff */
[----:B------:R-:W-:Y:S01]  /*5a70*/  @!P2 IMAD.MOV.U32 R7, RZ, RZ, R230 ;  /* 0x000000ffff07a224 */ /* 0x000fe200078e00e6 */
[----:B--2---:R-:W-:Y:S01]  /*5a80*/  @!P0 LEA.HI.X R5, R6, R230, R5, 0x7, P3 ;  /* 0x000000e606058211 */ /* 0x004fe200018f3c05 */
[----:B------:R-:W-:Y:S05]  /*5a90*/  @!P2 IMAD.MOV.U32 R6, RZ, RZ, R231 ;  /* 0x000000ffff06a224 */ /* 0x000fea00078e00e7 */
        /* <DEDUP_REMOVED lines=13> */
.L_x_143:
[----:B------:R2:W-:Y:S01]  /*5b70*/  STS [R178+0x8000], R3 ;  /* 0x00800003b2007388 */ /* 0x0005e20000000800 */
[C---:B-1----:R-:W-:Y:S01]  /*5b80*/  FADD.FTZ R5, -R111.reuse, R34 ;  /* 0x000000226f057221 */ /* 0x042fe20000010100 */
[----:B------:R-:W-:Y:S01]  /*5b90*/  FADD.FTZ R0, -R111, R35 ;  /* 0x000000236f007221 */ /* 0x000fe20000010100 */
[----:B------:R-:W-:Y:S01]  /*5ba0*/  F2FP.F16.F32.PACK_AB R22, R23, R22 ;  /* 0x000000161716723e */ /* 0x000fe200000000ff */
[----:B-----5:R-:W-:Y:S01]  /*5bb0*/  FADD.FTZ R8, -R110, R8 ;  /* 0x000000086e087221 */ /* 0x020fe20000010100 */
[----:B------:R-:W-:Y:S01]  /*5bc0*/  MOV R23, 0x10 ;  /* 0x0000001000177802 */ /* 0x000fe20000000f00 */
[----:B------:R-:W-:Y:S01]  /*5bd0*/  FMUL.FTZ R5, R175, R5 ;  /* 0x00000005af057220 */ /* 0x000fe20000410000 */
[----:B------:R-:W-:Y:S01]  /*5be0*/  FMUL.FTZ R0, R174, R0 ;  /* 0x00000000ae007220 */ /* 0x000fe20000410000 */
[----:B------:R-:W-:Y:S01]  /*5bf0*/  F2FP.F16.F32.PACK_AB R4, R17, R20 ;  /* 0x000000141104723e */ /* 0x000fe200000000ff */
[----:B------:R-:W-:Y:S01]  /*5c00*/  FADD.FTZ R9, -R110, R9 ;  /* 0x000000096e097221 */ /* 0x000fe20000010100 */
[----:B------:R-:W-:Y:S01]  /*5c10*/  SEL R23, R23, 0xfffffff0, !P1 ;  /* 0xfffffff017177807 */ /* 0x000fe20004800000 */
[----:B------:R-:W-:Y:S01]  /*5c20*/  FMUL.FTZ R8, R197, R8 ;  /* 0x00000008c5087220 */ /* 0x000fe20000410000 */
[----:B------:R-:W-:Y:S01]  /*5c30*/  F2FP.F16.F32.PACK_AB R20, R0, R5 ;  /* 0x000000050014723e */ /* 0x000fe200000000ff */
[----:B------:R1:W-:Y:S01]  /*5c40*/  STS [R178+0x8400], R4 ;  /* 0x00840004b2007388 */ /* 0x0003e20000000800 */
[----:B------:R-:W-:Y:S01]  /*5c50*/  IADD3 R0, PT, PT, R178, R23, RZ ;  /* 0x00000017b2007210 */ /* 0x000fe20007ffe0ff */
[----:B------:R-:W-:Y:S01]  /*5c60*/  FMUL.FTZ R9, R196, R9 ;  /* 0x00000009c4097220 */ /* 0x000fe20000410000 */
[C---:B------:R-:W-:Y:S01]  /*5c70*/  FADD.FTZ R10, -R109.reuse, R10 ;  /* 0x0000000a6d0a7221 */ /* 0x040fe20000010100 */
[C---:B------:R-:W-:Y:S01]  /*5c80*/  FADD.FTZ R15, -R109.reuse, R15 ;  /* 0x0000000f6d0f7221 */ /* 0x040fe20000010100 */
[----:B------:R-:W-:Y:S01]  /*5c90*/  FADD.FTZ R14, -R109, R14 ;  /* 0x0000000e6d0e7221 */ /* 0x000fe20000010100 */
[----:B------:R3:W-:Y:S01]  /*5ca0*/  STS [R0+0x8000], R16 ;  /* 0x0080001000007388 */ /* 0x0007e20000000800 */
[----:B------:R-:W-:Y:S01]  /*5cb0*/  FMUL.FTZ R10, R201, R10 ;  /* 0x0000000ac90a7220 */ /* 0x000fe20000410000 */
[C---:B------:R-:W-:Y:S01]  /*5cc0*/  FADD.FTZ R12, -R110.reuse, R12 ;  /* 0x0000000c6e0c7221 */ /* 0x040fe20000010100 */
[----:B------:R-:W-:Y:S01]  /*5cd0*/  FADD.FTZ R13, -R110, R13 ;  /* 0x0000000d6e0d7221 */ /* 0x000fe20000010100 */
[----:B------:R-:W-:Y:S01]  /*5ce0*/  FMUL.FTZ R14, R199, R14 ;  /* 0x0000000ec70e7220 */ /* 0x000fe20000410000 */
[----:B------:R-:W-:Y:S01]  /*5cf0*/  FADD.FTZ R27, -R109, R27 ;  /* 0x0000001b6d1b7221 */ /* 0x000fe20000010100 */
[----:B--2---:R-:W-:Y:S01]  /*5d00*/  F2FP.F16.F32.PACK_AB R3, R19, R18 ;  /* 0x000000121303723e */ /* 0x004fe200000000ff */
[----:B------:R-:W-:Y:S01]  /*5d10*/  FMUL.FTZ R12, R195, R12 ;  /* 0x0000000cc30c7220 */ /* 0x000fe20000410000 */
[----:B------:R-:W-:Y:S01]  /*5d20*/  FMUL.FTZ R13, R194, R13 ;  /* 0x0000000dc20d7220 */ /* 0x000fe20000410000 */
[----:B------:R-:W-:Y:S01]  /*5d30*/  FADD.FTZ R26, -R109, R26 ;  /* 0x0000001a6d1a7221 */ /* 0x000fe20000010100 */
[C---:B------:R-:W-:Y:S01]  /*5d40*/  FADD.FTZ R25, -R110.reuse, R25 ;  /* 0x000000196e197221 */ /* 0x040fe20000010100 */
[----:B------:R2:W-:Y:S01]  /*5d50*/  STS [R0+0x8400], R3 ;  /* 0x0084000300007388 */ /* 0x0005e20000000800 */
[C---:B------:R-:W-:Y:S01]  /*5d60*/  FADD.FTZ R24, -R110.reuse, R24 ;  /* 0x000000186e187221 */ /* 0x040fe20000010100 */
[----:B------:R-:W-:Y:S01]  /*5d70*/  F2FP.F16.F32.PACK_AB R19, R13, R12 ;  /* 0x0000000c0d13723e */ /* 0x000fe200000000ff */
[----:B------:R-:W-:Y:S01]  /*5d80*/  FMUL.FTZ R26, R193, R26 ;  /* 0x0000001ac11a7220 */ /* 0x000fe20000410000 */
[----:B------:R-:W-:Y:S01]  /*5d90*/  FADD.FTZ R29, -R110, R29 ;  /* 0x0000001d6e1d7221 */ /* 0x000fe20000010100 */
[----:B------:R-:W-:Y:S01]  /*5da0*/  FMUL.FTZ R24, R189, R24 ;  /* 0x00000018bd187220 */ /* 0x000fe20000410000 */
[----:B------:R-:W-:Y:S01]  /*5db0*/  FMUL.FTZ R18, R188, R25 ;  /* 0x00000019bc127220 */ /* 0x000fe20000410000 */
[C---:B------:R-:W-:Y:S01]  /*5dc0*/  FADD.FTZ R31, -R109.reuse, R31 ;  /* 0x0000001f6d1f7221 */ /* 0x040fe20000010100 */
[C---:B-1----:R-:W-:Y:S01]  /*5dd0*/  FADD.FTZ R4, -R110.reuse, R56 ;  /* 0x000000386e047221 */ /* 0x042fe20000010100 */
[----:B------:R-:W-:Y:S01]  /*5de0*/  FADD.FTZ R28, -R110, R28 ;  /* 0x0000001c6e1c7221 */ /* 0x000fe20000010100 */
[----:B------:R-:W-:Y:S01]  /*5df0*/  FADD.FTZ R30, -R109, R30 ;  /* 0x0000001e6d1e7221 */ /* 0x000fe20000010100 */
[----:B------:R-:W-:Y:S01]  /*5e00*/  FMUL.FTZ R17, R186, R29 ;  /* 0x0000001dba117220 */ /* 0x000fe20000410000 */
[----:B------:R-:W-:Y:S01]  /*5e10*/  FMUL.FTZ R4, R166, R4 ;  /* 0x00000004a6047220 */ /* 0x000fe20000410000 */
[----:B------:R-:W-:Y:S01]  /*5e20*/  FMUL.FTZ R28, R187, R28 ;  /* 0x0000001cbb1c7220 */ /* 0x000fe20000410000 */
[----:B---3--:R-:W-:Y:S01]  /*5e30*/  FADD.FTZ R16, -R110, R57 ;  /* 0x000000396e107221 */ /* 0x008fe20000010100 */
[----:B------:R-:W-:Y:S01]  /*5e40*/  FMUL.FTZ R30, R191, R30 ;  /* 0x0000001ebf1e7220 */ /* 0x000fe20000410000 */
[C---:B------:R-:W-:Y:S01]  /*5e50*/  FADD.FTZ R38, -R111.reuse, R38 ;  /* 0x000000266f267221 */ /* 0x040fe20000010100 */
[C---:B------:R-:W-:Y:S01]  /*5e60*/  FADD.FTZ R39, -R111.reuse, R39 ;  /* 0x000000276f277221 */ /* 0x040fe20000010100 */
[----:B------:R-:W-:Y:S01]  /*5e70*/  FMUL.FTZ R16, R164, R16 ;  /* 0x00000010a4107220 */ /* 0x000fe20000410000 */
[----:B------:R-:W-:Y:S01]  /*5e80*/  F2FP.F16.F32.PACK_AB R18, R18, R24 ;  /* 0x000000181212723e */ /* 0x000fe200000000ff */
[C---:B------:R-:W-:Y:S01]  /*5e90*/  FADD.FTZ R54, -R111.reuse, R54 ;  /* 0x000000366f367221 */ /* 0x040fe20000010100 */
[----:B------:R-:W-:Y:S01]  /*5ea0*/  FADD.FTZ R6, -R111, R55 ;  /* 0x000000376f067221 */ /* 0x000fe20000010100 */
[----:B------:R-:W-:Y:S01]  /*5eb0*/  FMUL.FTZ R38, R171, R38 ;  /* 0x00000026ab267220 */ /* 0x000fe20000410000 */
[----:B------:R-:W-:Y:S01]  /*5ec0*/  F2FP.F16.F32.PACK_AB R16, R16, R4 ;  /* 0x000000041010723e */ /* 0x000fe200000000ff */
[----:B------:R-:W-:Y:S01]  /*5ed0*/  FADD.FTZ R4, -R109, R11 ;  /* 0x0000000b6d047221 */ /* 0x000fe20000010100 */
[----:B--2---:R-:W-:Y:S01]  /*5ee0*/  F2FP.F16.F32.PACK_AB R3, R9, R8 ;  /* 0x000000080903723e */ /* 0x004fe200000000ff */
[----:B------:R-:W-:Y:S01]  /*5ef0*/  FMUL.FTZ R8, R198, R15 ;  /* 0x0000000fc6087220 */ /* 0x000fe20000410000 */
[----:B------:R-:W-:Y:S01]  /*5f00*/  FMUL.FTZ R39, R170, R39 ;  /* 0x00000027aa277220 */ /* 0x000fe20000410000 */
[----:B------:R-:W-:Y:S01]  /*5f10*/  FMUL.FTZ R9, R200, R4 ;  /* 0x00000004c8097220 */ /* 0x000fe20000410000 */
[----:B------:R-:W-:Y:S01]  /*5f20*/  FMUL.FTZ R4, R192, R27 ;  /* 0x0000001bc0047220 */ /* 0x000fe20000410000 */
[----:B------:R1:W-:Y:S01]  /*5f30*/  STS [R178+0xa000], R3 ;  /* 0x00a00003b2007388 */ /* 0x0003e20000000800 */
[----:B------:R-:W-:Y:S01]  /*5f40*/  F2FP.F16.F32.PACK_AB R8, R8, R14 ;  /* 0x0000000e0808723e */ /* 0x000fe200000000ff */
[----:B------:R-:W-:Y:S01]  /*5f50*/  FADD.FTZ R50, -R111, R50 ;  /* 0x000000326f327221 */ /* 0x000fe20000010100 */
[----:B------:R-:W-:Y:S01]  /*5f60*/  F2FP.F16.F32.PACK_AB R9, R9, R10 ;  /* 0x0000000a0909723e */ /* 0x000fe200000000ff */
[----:B------:R-:W-:Y:S01]  /*5f70*/  FADD.FTZ R51, -R111, R51 ;  /* 0x000000336f337221 */ /* 0x000fe20000010100 */
[----:B------:R-:W-:Y:S01]  /*5f80*/  F2FP.F16.F32.PACK_AB R4, R4, R26 ;  /* 0x0000001a0404723e */ /* 0x000fe200000000ff */
[----:B------:R-:W-:Y:S01]  /*5f90*/  FMUL.FTZ R54, R160, R54 ;  /* 0x00000036a0367220 */ /* 0x000fe20000410000 */
[----:B------:R-:W-:Y:S01]  /*5fa0*/  F2FP.F16.F32.PACK_AB R17, R17, R28 ;  /* 0x0000001c1111723e */ /* 0x000fe200000000ff */
[----:B------:R-:W-:Y:S01]  /*5fb0*/  STS [R178+0xa400], R9 ;  /* 0x00a40009b2007388 */ /* 0x000fe20000000800 */
[----:B------:R-:W-:Y:S01]  /*5fc0*/  FMUL.FTZ R6, R159, R6 ;  /* 0x000000069f067220 */ /* 0x000fe20000410000 */
[C---:B------:R-:W-:Y:S01]  /*5fd0*/  FADD.FTZ R5, -R111.reuse, R66 ;  /* 0x000000426f057221 */ /* 0x040fe20000010100 */
[----:B------:R-:W-:Y:S01]  /*5fe0*/  FADD.FTZ R67, -R111, R67 ;  /* 0x000000436f437221 */ /* 0x000fe20000010100 */
[----:B------:R-:W-:Y:S01]  /*5ff0*/  STS [R0+0xa000], R19 ;  /* 0x00a0001300007388 */ /* 0x000fe20000000800 */
[----:B------:R-:W-:Y:S01]  /*6000*/  FMUL.FTZ R50, R167, R50 ;  /* 0x00000032a7327220 */ /* 0x000fe20000410000 */
[----:B------:R-:W-:Y:S01]  /*6010*/  FMUL.FTZ R51, R165, R51 ;  /* 0x00000033a5337220 */ /* 0x000fe20000410000 */
[C---:B------:R-:W-:Y:S01]  /*6020*/  FADD.FTZ R40, -R110.reuse, R40 ;  /* 0x000000286e287221 */ /* 0x040fe20000010100 */
[----:B------:R-:W-:Y:S01]  /*6030*/  STS [R0+0xa400], R8 ;  /* 0x00a4000800007388 */ /* 0x000fe20000000800 */
[----:B------:R-:W-:Y:S01]  /*6040*/  FADD.FTZ R41, -R110, R41 ;  /* 0x000000296e297221 */ /* 0x000fe20000010100 */
[C---:B------:R-:W-:Y:S01]  /*6050*/  FADD.FTZ R42, -R109.reuse, R42 ;  /* 0x0000002a6d2a7221 */ /* 0x040fe20000010100 */
[----:B------:R-:W-:Y:S01]  /*6060*/  FADD.FTZ R43, -R109, R43 ;  /* 0x0000002b6d2b7221 */ /* 0x000fe20000010100 */
[----:B------:R-:W-:Y:S01]  /*6070*/  STS [R182+0x8000], R100 ;  /* 0x00800064b6007388 */ /* 0x000fe20000000800 */
[----:B------:R-:W-:Y:S01]  /*6080*/  F2FP.F16.F32.PACK_AB R39, R39, R38 ;  /* 0x000000262727723e */ /* 0x000fe200000000ff */
[----:B------:R-:W-:Y:S01]  /*6090*/  FMUL.FTZ R5, R156, R5 ;  /* 0x000000059c057220 */ /* 0x000fe20000410000 */
[----:B------:R-:W-:Y:S01]  /*60a0*/  FMUL.FTZ R67, R115, R67 ;  /* 0x0000004373437220 */ /* 0x000fe20000410000 */
[----:B------:R-:W-:Y:S01]  /*60b0*/  STS [R182+0x8400], R22 ;  /* 0x00840016b6007388 */ /* 0x000fe20000000800 */
[----:B-1----:R-:W-:Y:S01]  /*60c0*/  FMUL.FTZ R3, R190, R31 ;  /* 0x0000001fbe037220 */ /* 0x002fe20000410000 */
[----:B------:R-:W-:Y:S01]  /*60d0*/  F2FP.F16.F32.PACK_AB R54, R6, R54 ;  /* 0x000000360636723e */ /* 0x000fe200000000ff */
[----:B------:R-:W-:Y:S01]  /*60e0*/  FMUL.FTZ R40, R177, R40 ;  /* 0x00000028b1287220 */ /* 0x000fe20000410000 */
[----:B------:R-:W-:Y:S01]  /*60f0*/  STS [R183+0x8000], R32 ;  /* 0x00800020b7007388 */ /* 0x000fe20000000800 */
[----:B------:R-:W-:Y:S01]  /*6100*/  FMUL.FTZ R12, R176, R41 ;  /* 0x00000029b00c7220 */ /* 0x000fe20000410000 */
[----:B------:R-:W-:Y:S01]  /*6110*/  F2FP.F16.F32.PACK_AB R3, R3, R30 ;  /* 0x0000001e0303723e */ /* 0x000fe200000000ff */
[----:B------:R-:W-:Y:S01]  /*6120*/  FMUL.FTZ R42, R185, R42 ;  /* 0x0000002ab92a7220 */ /* 0x000fe20000410000 */
[----:B------:R-:W-:Y:S01]  /*6130*/  STS [R183+0x8400], R20 ;  /* 0x00840014b7007388 */ /* 0x000fe20000000800 */
[----:B------:R-:W-:Y:S01]  /*6140*/  FMUL.FTZ R6, R184, R43 ;  /* 0x0000002bb8067220 */ /* 0x000fe20000410000 */
[C---:B------:R-:W-:Y:S01]  /*6150*/  FADD.FTZ R44, -R110.reuse, R44 ;  /* 0x0000002c6e2c7221 */ /* 0x040fe20000010100 */
[----:B------:R-:W-:Y:S01]  /*6160*/  FADD.FTZ R45, -R110, R45 ;  /* 0x0000002d6e2d7221 */ /* 0x000fe20000010100 */
[----:B------:R1:W-:Y:S01]  /*6170*/  STS [R182+0xa400], R4 ;  /* 0x00a40004b6007388 */ /* 0x0003e20000000800 */
[C---:B------:R-:W-:Y:S01]  /*6180*/  FADD.FTZ R46, -R109.reuse, R46 ;  /* 0x0000002e6d2e7221 */ /* 0x040fe20000010100 */
[----:B------:R-:W-:Y:S01]  /*6190*/  FADD.FTZ R47, -R109, R47 ;  /* 0x0000002f6d2f7221 */ /* 0x000fe20000010100 */
[----:B------:R-:W-:Y:S01]  /*61a0*/  F2FP.F16.F32.PACK_AB R50, R51, R50 ;  /* 0x000000323332723e */ /* 0x000fe200000000ff */
[----:B------:R-:W-:Y:S01]  /*61b0*/  STS [R182+0xa000], R18 ;  /* 0x00a00012b6007388 */ /* 0x000fe20000000800 */
[----:B------:R-:W-:Y:S01]  /*61c0*/  F2FP.F16.F32.PACK_AB R67, R67, R5 ;  /* 0x000000054343723e */ /* 0x000fe200000000ff */
[----:B------:R-:W-:Y:S01]  /*61d0*/  FMUL.FTZ R44, R173, R44 ;  /* 0x0000002cad2c7220 */ /* 0x000fe20000410000 */
[----:B------:R-:W-:Y:S01]  /*61e0*/  FMUL.FTZ R13, R172, R45 ;  /* 0x0000002dac0d7220 */ /* 0x000fe20000410000 */
[----:B------:R-:W-:Y:S01]  /*61f0*/  STS [R183+0xa000], R17 ;  /* 0x00a00011b7007388 */ /* 0x000fe20000000800 */
[----:B------:R-:W-:Y:S01]  /*6200*/  FMUL.FTZ R46, R180, R46 ;  /* 0x0000002eb42e7220 */ /* 0x000fe20000410000 */
[----:B------:R-:W-:Y:S01]  /*6210*/  FMUL.FTZ R5, R179, R47 ;  /* 0x0000002fb3057220 */ /* 0x000fe20000410000 */
[----:B------:R-:W-:Y:S01]  /*6220*/  F2FP.F16.F32.PACK_AB R12, R12, R40 ;  /* 0x000000280c0c723e */ /* 0x000fe200000000ff */
[----:B------:R2:W-:Y:S01]  /*6230*/  STS [R183+0xa400], R3 ;  /* 0x00a40003b7007388 */ /* 0x0005e20000000800 */
[----:B------:R-:W-:Y:S01]  /*6240*/  F2FP.F16.F32.PACK_AB R6, R6, R42 ;  /* 0x0000002a0606723e */ /* 0x000fe200000000ff */
[----:B------:R-:W-:Y:S01]  /*6250*/  FADD.FTZ R58, -R109, R58 ;  /* 0x0000003a6d3a7221 */ /* 0x000fe20000010100 */
[----:B------:R-:W-:Y:S01]  /*6260*/  F2FP.F16.F32.PACK_AB R13, R13, R44 ;  /* 0x0000002c0d0d723e */ /* 0x000fe200000000ff */
[----:B------:R-:W-:Y:S01]  /*6270*/  STS [R112+-0x8000], R37 ;  /* 0xff80002570007388 */ /* 0x000fe20000000800 */
[----:B------:R-:W-:Y:S01]  /*6280*/  F2FP.F16.F32.PACK_AB R5, R5, R46 ;  /* 0x0000002e0505723e */ /* 0x000fe200000000ff */
[----:B------:R-:W-:Y:S01]  /*6290*/  FADD.FTZ R59, -R109, R59 ;  /* 0x0000003b6d3b7221 */ /* 0x000fe20000010100 */
[----:B------:R-:W-:Y:S01]  /*62a0*/  FMUL.FTZ R58, R169, R58 ;  /* 0x0000003aa93a7220 */ /* 0x000fe20000410000 */
[----:B------:R-:W-:Y:S01]  /*62b0*/  STS [R112+-0x7c00], R39 ;  /* 0xff84002770007388 */ /* 0x000fe20000000800 */
[----:B------:R-:W-:Y:S01]  /*62c0*/  FADD.FTZ R60, -R110, R60 ;  /* 0x0000003c6e3c7221 */ /* 0x000fe20000010100 */
[----:B------:R-:W-:Y:S01]  /*62d0*/  FMUL.FTZ R7, R168, R59 ;  /* 0x0000003ba8077220 */ /* 0x000fe20000410000 */
[----:B------:R-:W-:Y:S01]  /*62e0*/  FADD.FTZ R61, -R110, R61 ;  /* 0x0000003d6e3d7221 */ /* 0x000fe20000010100 */
[----:B------:R-:W-:Y:S01]  /*62f0*/  FADD.FTZ R62, -R109, R62 ;  /* 0x0000003e6d3e7221 */ /* 0x000fe20000010100 */
[----:B-1----:R-:W-:Y:S01]  /*6300*/  IADD3 R4, PT, PT, R23, R112, RZ ;  /* 0x0000007017047210 */ /* 0x002fe20007ffe0ff */
[----:B------:R-:W-:Y:S01]  /*6310*/  FADD.FTZ R63, -R109, R63 ;  /* 0x0000003f6d3f7221 */ /* 0x000fe20000010100 */
[----:B------:R-:W-:Y:S01]  /*6320*/  FMUL.FTZ R60, R161, R60 ;  /* 0x0000003ca13c7220 */ /* 0x000fe20000410000 */
[----:B------:R-:W-:Y:S01]  /*6330*/  FMUL.FTZ R61, R157, R61 ;  /* 0x0000003d9d3d7220 */ /* 0x000fe20000410000 */
[----:B------:R-:W-:Y:S01]  /*6340*/  FMUL.FTZ R62, R163, R62 ;  /* 0x0000003ea33e7220 */ /* 0x000fe20000410000 */
[----:B------:R-:W-:Y:S01]  /*6350*/  STS [R4+-0x8000], R21 ;  /* 0xff80001504007388 */ /* 0x000fe20000000800 */
[----:B------:R-:W-:Y:S01]  /*6360*/  FMUL.FTZ R10, R162, R63 ;  /* 0x0000003fa20a7220 */ /* 0x000fe20000410000 */
[----:B------:R-:W-:Y:S01]  /*6370*/  F2FP.F16.F32.PACK_AB R7, R7, R58 ;  /* 0x0000003a0707723e */ /* 0x000fe200000000ff */
[----:B------:R-:W1:Y:S01]  /*6380*/  LDC R48, c[0x0][0x44c] ;  /* 0x00011300ff307b82 */ /* 0x000e620000000800 */
[----:B------:R-:W-:Y:S01]  /*6390*/  STS [R4+-0x7c00], R50 ;  /* 0xff84003204007388 */ /* 0x000fe20000000800 */
[----:B------:R-:W-:Y:S02]  /*63a0*/  F2FP.F16.F32.PACK_AB R11, R61, R60 ;  /* 0x0000003c3d0b723e */ /* 0x000fe400000000ff */
[----:B------:R-:W-:Y:S01]  /*63b0*/  F2FP.F16.F32.PACK_AB R10, R10, R62 ;  /* 0x0000003e0a0a723e */ /* 0x000fe200000000ff */
[----:B------:R-:W-:Y:S01]  /*63c0*/  STS [R112+-0x6000], R12 ;  /* 0xffa0000c70007388 */ /* 0x000fe20000000800 */
[--C-:B------:R-:W-:Y:S02]  /*63d0*/  SHF.R.U32.HI R0, RZ, 0x4, R155.reuse ;  /* 0x00000004ff007819 */ /* 0x100fe4000001169b */
[C---:B------:R-:W-:Y:S01]  /*63e0*/  SHF.L.U32 R40, R155.reuse, 0x5, RZ ;  /* 0x000000059b287819 */ /* 0x040fe200000006ff */
[----:B------:R-:W-:Y:S01]  /*63f0*/  STS [R112+-0x5c00], R6 ;  /* 0xffa4000670007388 */ /* 0x000fe20000000800 */
[----:B------:R-:W-:Y:S02]  /*6400*/  LOP3.LUT R59, R0, 0x8, RZ, 0xc0, !PT ;  /* 0x00000008003b7812 */ /* 0x000fe400078ec0ff */
[----:B------:R-:W-:Y:S01]  /*6410*/  SHF.L.U32 R60, R155, 0x2, RZ ;  /* 0x000000029b3c7819 */ /* 0x000fe200000006ff */
[----:B------:R-:W-:Y:S01]  /*6420*/  STS [R4+-0x6000], R13 ;  /* 0xffa0000d04007388 */ /* 0x000fe20000000800 */
[--C-:B--2---:R-:W-:Y:S03]  /*6430*/  LOP3.LUT R3, R59, 0x10, R155.reuse, 0xf8, !PT ;  /* 0x000000103b037812 */ /* 0x104fe600078ef89b */
[----:B------:R-:W-:Y:S01]  /*6440*/  STS [R4+-0x5c00], R5 ;  /* 0xffa4000504007388 */ /* 0x000fe20000000800 */
[----:B------:R-:W-:Y:S03]  /*6450*/  LOP3.LUT R3, R3, 0xc0, R40, 0xf8, !PT ;  /* 0x000000c003037812 */ /* 0x000fe600078ef828 */
[----:B------:R-:W-:Y:S01]  /*6460*/  STS [R113+-0x8000], R36 ;  /* 0xff80002471007388 */ /* 0x000fe20000000800 */
[----:B------:R-:W-:Y:S01]  /*6470*/  LOP3.LUT R3, R3, 0x18, R60, 0x78, !PT ;  /* 0x0000001803037812 */ /* 0x000fe200078e783c */
[----:B-1----:R-:W-:Y:S02]  /*6480*/  IMAD R102, R48, UR8, RZ ;  /* 0x0000000830667c24 */ /* 0x002fe4000f8e02ff */
[----:B------:R-:W-:Y:S01]  /*6490*/  STS [R113+-0x7c00], R54 ;  /* 0xff84003671007388 */ /* 0x000fe20000000800 */
[----:B------:R-:W-:Y:S03]  /*64a0*/  LOP3.LUT R3, R3, 0x120, R40, 0xf8, !PT ;  /* 0x0000012003037812 */ /* 0x000fe600078ef828 */
[----:B------:R-:W-:Y:S01]  /*64b0*/  STS [R114+-0x8000], R33 ;  /* 0xff80002172007388 */ /* 0x000fe20000000800 */
[----:B------:R-:W-:Y:S02]  /*64c0*/  LEA R3, R3, UR4, 0x1 ;  /* 0x0000000403037c11 */ /* 0x000fe4000f8e08ff */
[----:B------:R-:W-:Y:S01]  /*64d0*/  LEA R0, -R102, RZ, 0x7 ;  /* 0x000000ff66007211 */ /* 0x000fe200078e39ff */
        /* <DEDUP_REMOVED lines=60> */
[----:B------:R-:W-:Y:S02]  /*68a0*/  LEA R6, P0, R0, R204, 0x2 ;  /* 0x000000cc00067211 */ /* 0x000fe400078010ff */
[-C--:B--2---:R-:W-:Y:S05]  /*68b0*/  HMMA.16816.F32 R68, R16, R20.reuse, R68 ;  /* 0x000000141044723c */ /* 0x084fea0000001844 */
[----:B------:R-:W-:Y:S02]  /*68c0*/  LOP3.LUT R4, R4, 0x18, R155, 0x78, !PT ;  /* 0x0000001804047812 */ /* 0x000fe400078e789b */
[----:B------:R-:W-:Y:S01]  /*68d0*/  MOV R204, R6 ;  /* 0x0000000600cc7202 */ /* 0x000fe20000000f00 */
[C---:B------:R-:W-:Y:S04]  /*68e0*/  HMMA.16816.F32 R72, R24.reuse, R20, R72 ;  /* 0x000000141848723c */ /* 0x040fe80000001848 */
[----:B------:R-:W-:Y:S02]  /*68f0*/  LOP3.LUT R5, R4, 0x1f20, R105, 0xf8, !PT ;  /* 0x00001f2004057812 */ /* 0x000fe400078ef869 */
[----:B------:R-:W-:Y:S02]  /*6900*/  LEA.HI.X.SX32 R4, R0, R205, 0x2, P0 ;  /* 0x000000cd00047211 */ /* 0x000fe400000f16ff */
[-C--:B------:R-:W-:Y:S03]  /*6910*/  HMMA.16816.F32 R76, R24, R22.reuse, R76 ;  /* 0x00000016184c723c */ /* 0x080fe6000000184c */
[----:B------:R-:W-:Y:S02]  /*6920*/  LOP3.LUT R0, R104, 0x1c0, RZ, 0xc0, !PT ;  /* 0x000001c068007812 */ /* 0x000fe400078ec0ff */
[----:B------:R-:W-:Y:S02]  /*6930*/  LEA R61, R5, UR4, 0x1 ;  /* 0x00000004053d7c11 */ /* 0x000fe4000f8e08ff */
[----:B------:R-:W-:Y:S01]  /*6940*/  MOV R205, R4 ;  /* 0x0000000400cd7202 */ /* 0x000fe20000000f00 */
[----:B------:R-:W-:Y:S01]  /*6950*/  HMMA.16816.F32 R80, R16, R22, R80 ;  /* 0x000000161050723c */ /* 0x000fe20000001850 */
[----:B------:R-:W-:Y:S08]  /*6960*/  @!UPT UIADD3 URZ, UPT, UPT, URZ, URZ, URZ ;  /* 0x000000fffffff290 */ /* 0x000ff0000fffe0ff */
[----:B------:R-:W-:Y:S11]  /*6970*/  BRA.U !UP0, `(.L_x_144) ;  /* 0x0000000108647547 */ /* 0x000ff6000b800000 */
[----:B------:R-:W-:Y:S01]  /*6980*/  IADD3 R5, P0, PT, RZ, -UR32, RZ ;  /* 0x80000020ff057c10 */ /* 0x000fe2000ff1e0ff */
[----:B------:R-:W-:Y:S01]  /*6990*/  IMAD.U32 R7, RZ, RZ, UR13 ;  /* 0x0000000dff077e24 */ /* 0x000fe2000f8e00ff */
[C---:B------:R-:W-:Y:S01]  /*69a0*/  ISETP.GE.AND P2, PT, R244.reuse, UR5, PT ;  /* 0x00000005f4007c0c */ /* 0x040fe2000bf46270 */
[----:B------:R-:W-:Y:S01]  /*69b0*/  IMAD.U32 R6, RZ, RZ, UR12 ;  /* 0x0000000cff067e24 */ /* 0x000fe2000f8e00ff */
[----:B------:R-:W-:Y:S01]  /*69c0*/  ISETP.GE.AND P3, PT, R244, UR5, PT ;  /* 0x00000005f4007c0c */ /* 0x000fe2000bf66270 */
[----:B------:R-:W-:Y:S05]  /*69d0*/  IMAD.X R4, RZ, RZ, ~UR9, P0 ;  /* 0x80000009ff047e24 */ /* 0x000fea00080e06ff */
[----:B------:R-:W-:Y:S04]  /*69e0*/  SHF.R.S64 R5, R5, 0x1f, R4 ;  /* 0x0000001f05057819 */ /* 0x000fe80000001004 */
[----:B------:R-:W-:Y:S01]  /*69f0*/  IADD3 R233, P0, PT, R5, R233, RZ ;  /* 0x000000e905e97210 */ /* 0x000fe20007f1e0ff */
[----:B------:R-:W-:Y:S03]  /*6a00*/  IMAD.U32 R5, RZ, RZ, UR13 ;  /* 0x0000000dff057e24 */ /* 0x000fe6000f8e00ff */
[----:B------:R-:W-:Y:S02]  /*6a10*/  LEA.HI.X.SX32 R232, R4, R232, 0x1, P0 ;  /* 0x000000e804e87211 */ /* 0x000fe400000f0eff */
[----:B------:R-:W-:Y:S04]  /*6a20*/  @!P2 LEA R4, P0, R5, R233, 0x1 ;  /* 0x000000e90504a211 */ /* 0x000fe800078008ff */
[----:B------:R-:W-:Y:S01]  /*6a30*/  @!P2 LEA.HI.X R5, R7, R232, R6, 0x1, P0 ;  /* 0x000000e80705a211 */ /* 0x000fe200000f0c06 */
[----:B------:R-:W-:Y:S02]  /*6a40*/  @!P3 IMAD.MOV.U32 R6, RZ, RZ, R233 ;  /* 0x000000ffff06b224 */ /* 0x000fe400078e00e9 */
[----:B------:R-:W-:Y:S05]  /*6a50*/  @!P3 IMAD.MOV.U32 R7, RZ, RZ, R232 ;  /* 0x000000ffff07b224 */ /* 0x000fea00078e00e8 */
[----:B------:R-:W-:Y:S01]  /*6a60*/  @!PT LDS RZ, [RZ] ;  /* 0x00000000fffff984 */ /* 0x000fe20000000800 */
[----:B------:R-:W-:Y:S01]  /*6a70*/  @!PT LDS RZ, [RZ] ;  /* 0x00000000fffff984 */ /* 0x000fe20000000800 */
[----:B------:R-:W-:Y:S01]  /*6a80*/  @!PT LDS RZ, [RZ] ;  /* 0x00000000fffff984 */ /* 0x000fe20000000800 */
[----:B------:R1:W-:Y:S04]  /*6a90*/  @!P3 LDGSTS.E.BYPASS.LTC128B.128 [R61+0x4000], desc[UR26][R6.64] ;  /* 0x04000000063dbfae */ /* 0x0003e8000b981a1a */
[----:B------:R1:W-:Y:S04]  /*6aa0*/  @P3 STS.128 [R61+0x4000], RZ ;  /* 0x004000ff3d003388 */ /* 0x0003e80000000c00 */
[----:B------:R1:W-:Y:S04]  /*6ab0*/  @P2 STS.128 [R61+0x5000], RZ ;  /* 0x005000ff3d002388 */ /* 0x0003e80000000c00 */
[----:B------:R-:W-:Y:S01]  /*6ac0*/  @!PT LDS RZ, [RZ] ;  /* 0x00000000fffff984 */ /* 0x000fe20000000800 */
[----:B------:R-:W-:Y:S01]  /*6ad0*/  @!PT LDS RZ, [RZ] ;  /* 0x00000000fffff984 */ /* 0x000fe20000000800 */
[----:B------:R-:W-:Y:S01]  /*6ae0*/  @!PT LDS RZ, [RZ] ;  /* 0x00000000fffff984 */ /* 0x000fe20000000800 */
[----:B------:R1:W-:Y:S04]  /*6af0*/  @!P2 LDGSTS.E.BYPASS.LTC128B.128 [R61+0x5000], desc[UR26][R4.64] ;  /* 0x05000000043dafae */ /* 0x0003e8000b981a1a */
[----:B------:R-:W0:Y:S02]  /*6b00*/  LDGDEPBAR ;  /* 0x00000000000079af */ /* 0x000e240000000000 */
.L_x_144:
[----:B-1----:R-:W-:Y:S01]  /*6b10*/  LOP3.LUT R4, R104, 0x200, RZ, 0xc0, !PT ;  /* 0x0000020068047812 */ /* 0x002fe200078ec0ff */
[----:B------:R-:W-:Y:S01]  /*6b20*/  LDSM.16.MT88.4 R20, [R3+0x6000] ;  /* 0x006000000314783b */ /* 0x000fe20000004200 */
[----:B------:R-:W-:Y:S01]  /*6b30*/  LOP3.LUT R0, R0, 0x38, R105, 0xf8, !PT ;  /* 0x0000003800007812 */ /* 0x000fe200078ef869 */
[----:B------:R-:W-:Y:S01]  /*6b40*/  IMAD.U32 R100, RZ, RZ, UR42 ;  /* 0x0000002aff647e24 */ /* 0x000fe2000f8e00ff */
[----:B------:R-:W-:Y:S01]  /*6b50*/  LOP3.LUT R4, R4, 0xc00, R40, 0xf8, !PT ;  /* 0x00000c0004047812 */ /* 0x000fe200078ef828 */
[----:B------:R-:W-:Y:S01]  /*6b60*/  LDSM.16.MT88.4 R28, [R3+0x6400] ;  /* 0x00640000031c783b */ /* 0x000fe20000004200 */
[----:B------:R-:W-:Y:S01]  /*6b70*/  LOP3.LUT R0, R0, 0x8, R108, 0x78, !PT ;  /* 0x0000000800007812 */ /* 0x000fe200078e786c */
[----:B------:R-:W-:Y:S01]  /*6b80*/  IMAD.MOV.U32 R103, RZ, RZ, 0x4 ;  /* 0x00000004ff677424 */ /* 0x000fe200078e00ff */
[----:B------:R-:W-:Y:S01]  /*6b90*/  PLOP3.LUT P2, PT, PT, PT, UP0, 0x80, 0x8 ;  /* 0x000000000008781c */ /* 0x000fe20003f4f008 */
[----:B------:R-:W-:Y:S01]  /*6ba0*/  LDSM.16.MT88.4 R40, [R3+0x6800] ;  /* 0x006800000328783b */ /* 0x000fe20000004200 */
[----:B------:R-:W-:Y:S01]  /*6bb0*/  LOP3.LUT R0, R4, R0, RZ, 0xfc, !PT ;  /* 0x0000000004007212 */ /* 0x000fe200078efcff */
[----:B------:R-:W-:Y:S01]  /*6bc0*/  ULOP3.LUT UR15, UR35, 0x1, URZ, 0xc0, !UPT ;  /* 0x00000001230f7892 */ /* 0x000fe2000f8ec0ff */
[----:B------:R-:W-:Y:S01]  /*6bd0*/  LEA R100, P0, R100, R204, 0x2 ;  /* 0x000000cc64647211 */ /* 0x000fe200078010ff */
[----:B------:R-:W-:Y:S01]  /*6be0*/  LDSM.16.MT88.4 R48, [R3+0x6c00] ;  /* 0x006c00000330783b */ /* 0x000fe20000004200 */
[----:B------:R-:W-:Y:S01]  /*6bf0*/  LEA R0, R0, UR4, 0x1 ;  /* 0x0000000400007c11 */ /* 0x000fe2000f8e08ff */
[----:B------:R-:W-:Y:S01]  /*6c00*/  UISETP.NE.U32.AND UP1, UPT, UR15, 0x1, UPT ;  /* 0x000000010f00788c */ /* 0x000fe2000bf25070 */
[----:B------:R-:W-:Y:S01]  /*6c10*/  VIADD R181, R181, 0xffffff80 ;  /* 0xffffff80b5b57836 */ /* 0x000fe20000000000 */
[----:B------:R-:W-:Y:S02]  /*6c20*/  @UP0 UIADD3 UR16, UP2, UPT, UR54, -0x200, URZ ;  /* 0xfffffe0036100890 */ /* 0x000fe4000ff5e0ff */
[----:B------:R-:W1:Y:S01]  /*6c30*/  LDSM.16.M88.4 R16, [R0+0x8000] ;  /* 0x008000000010783b */ /* 0x000e620000000200 */
[C---:B------:R-:W-:Y:S01]  /*6c40*/  IMAD.IADD R57, R0.reuse, 0x1, R152 ;  /* 0x0000000100397824 */ /* 0x040fe200078e0298 */
[----:B------:R-:W-:Y:S01]  /*6c50*/  @P2 SHF.R.U32.HI R252, RZ, 0x2, R155 ;  /* 0x00000002fffc2819 */ /* 0x000fe2000001169b */
[C---:B------:R-:W-:Y:S01]  /*6c60*/  VIADD R8, R0.reuse, 0x8000 ;  /* 0x0000800000087836 */ /* 0x040fe20000000000 */
[----:B------:R-:W2:Y:S01]  /*6c70*/  LDSM.16.M88.4 R12, [R0+0xa000] ;  /* 0x00a00000000c783b */ /* 0x000ea20000000200 */
[----:B------:R-:W-:Y:S01]  /*6c80*/  VIADD R56, R0, 0x8040 ;  /* 0x0000804000387836 */ /* 0x000fe20000000000 */
[----:B------:R-:W-:Y:S01]  /*6c90*/  @UP0 UIADD3.X UR15, UPT, UPT, UR55, -0x1, URZ, UP2, !UPT ;  /* 0xffffffff370f0890 */ /* 0x000fe200097fe4ff */
[----:B------:R-:W-:Y:S01]  /*6ca0*/  @P1 VIADD R56, R8, 0xffffffc0 ;  /* 0xffffffc008381836 */ /* 0x000fe20000000000 */
[----:B------:R-:W3:Y:S03]  /*6cb0*/  LDSM.16.M88.4 R24, [R57+0x8000] ;  /* 0x008000003918783b */ /* 0x000ee60000000200 */
[----:B------:R-:W-:Y:S01]  /*6cc0*/  IMAD.IADD R58, R152, 0x1, R56 ;  /* 0x00000001983a7824 */ /* 0x000fe200078e0238 */
[----:B------:R-:W4:Y:S04]  /*6cd0*/  LDSM.16.M88.4 R32, [R57+0xa000] ;  /* 0x00a000003920783b */ /* 0x000f280000000200 */
[----:B------:R-:W4:Y:S04]  /*6ce0*/  LDSM.16.M88.4 R36, [R56] ;  /* 0x000000003824783b */ /* 0x000f280000000200 */
[----:B------:R-:W4:Y:S04]  /*6cf0*/  LDSM.16.M88.4 R44, [R56+0x2000] ;  /* 0x00200000382c783b */ /* 0x000f280000000200 */
        /* <DEDUP_REMOVED lines=11> */
[----:B------:R-:W-:Y:S04]  /*6db0*/  LDSM.16.MT88.4 R28, [R3+0x7000] ;  /* 0x00700000031c783b */ /* 0x000fe80000004200 */
[----:B------:R2:W3:Y:S03]  /*6dc0*/  LDSM.16.M88.4 R24, [R0+0xc000] ;  /* 0x00c000000018783b */ /* 0x0004e60000000200 */
[-C--:B------:R-:W-:Y:S08]  /*6dd0*/  HMMA.16816.F32 R4, R36, R40.reuse, R4 ;  /* 0x000000282404723c */ /* 0x080ff00000001804 */
[C---:B------:R-:W-:Y:S08]  /*6de0*/  HMMA.16816.F32 R8, R44.reuse, R40, R8 ;  /* 0x000000282c08723c */ /* 0x040ff00000001808 */
[-C--:B------:R-:W-:Y:S01]  /*6df0*/  HMMA.16816.F32 R12, R44, R42.reuse, R12 ;  /* 0x0000002a2c0c723c */ /* 0x080fe2000000180c */
[----:B------:R-:W-:Y:S01]  /*6e00*/  LDSM.16.MT88.4 R44, [R3+0x7800] ;  /* 0x00780000032c783b */ /* 0x000fe20000004200 */
[----:B--2---:R-:W-:Y:S06]  /*6e10*/  IMAD.U32 R0, RZ, RZ, UR42 ;  /* 0x0000002aff007e24 */ /* 0x004fec000f8e00ff */
[----:B------:R-:W-:Y:S01]  /*6e20*/  HMMA.16816.F32 R16, R36, R42, R16 ;  /* 0x0000002a2410723c */ /* 0x000fe20000001810 */
[----:B------:R-:W-:Y:S03]  /*6e30*/  LDSM.16.MT88.4 R40, [R3+0x7400] ;  /* 0x007400000328783b */ /* 0x000fe60000004200 */
[----:B------:R-:W-:Y:S01]  /*6e40*/  LEA.HI.X.SX32 R101, R0, R205, 0x2, P0 ;  /* 0x000000cd00657211 */ /* 0x000fe200000f16ff */
[----:B------:R-:W2:Y:S01]  /*6e50*/  LDSM.16.M88.4 R36, [R57+0xc000] ;  /* 0x00c000003924783b */ /* 0x000ea20000000200 */
[C---:B------:R-:W-:Y:S02]  /*6e60*/  LEA R66, P0, R102.reuse, R100, 0x5 ;  /* 0x0000006466427211 */ /* 0x040fe400078028ff */
[-C--:B-1----:R-:W-:Y:S05]  /*6e70*/  HMMA.16816.F32 R4, R20, R48.reuse, R4 ;  /* 0x000000301404723c */ /* 0x082fea0000001804 */
[C---:B------:R-:W-:Y:S02]  /*6e80*/  LEA.HI.X.SX32 R67, R102.reuse, R101, 0x5, P0 ;  /* 0x0000006566437211 */ /* 0x040fe400000f2eff */
[C---:B------:R-:W-:Y:S01]  /*6e90*/  LEA R64, P0, R102.reuse, R66, 0x5 ;  /* 0x0000004266407211 */ /* 0x040fe200078028ff */
[C---:B------:R-:W-:Y:S04]  /*6ea0*/  HMMA.16816.F32 R8, R52.reuse, R48, R8 ;  /* 0x000000303408723c */ /* 0x040fe80000001808 */
[C---:B------:R-:W-:Y:S02]  /*6eb0*/  LEA.HI.X.SX32 R65, R102.reuse, R67, 0x5, P0 ;  /* 0x0000004366417211 */ /* 0x040fe400000f2eff */
[C---:B------:R-:W-:Y:S02]  /*6ec0*/  LEA R62, P0, R102.reuse, R64, 0x5 ;  /* 0x00000040663e7211 */ /* 0x040fe400078028ff */
[-C--:B------:R-:W-:Y:S03]  /*6ed0*/  HMMA.16816.F32 R12, R52, R50.reuse, R12 ;  /* 0x00000032340c723c */ /* 0x080fe6000000180c */
[C---:B------:R-:W-:Y:S02]  /*6ee0*/  LEA.HI.X.SX32 R63, R102.reuse, R65, 0x5, P0 ;  /* 0x00000041663f7211 */ /* 0x040fe400000f2eff */
[----:B------:R-:W-:Y:S02]  /*6ef0*/  LEA R54, P0, R102, R62, 0x5 ;  /* 0x0000003e66367211 */ /* 0x000fe400078028ff */
[----:B------:R-:W-:Y:S01]  /*6f00*/  @P2 LOP3.LUT R0, R252, 0x7, RZ, 0xc0, !PT ;  /* 0x00000007fc002812 */ /* 0x000fe200078ec0ff */
[----:B------:R-:W-:Y:S01]  /*6f10*/  HMMA.16816.F32 R16, R20, R50, R16 ;  /* 0x000000321410723c */ /* 0x000fe20000001810 */
[----:B------:R-:W1:Y:S03]  /*6f20*/  LDSM.16.M88.4 R20, [R57+0xe000] ;  /* 0x00e000003914783b */ /* 0x000e660000000200 */
[C---:B------:R-:W-:Y:S02]  /*6f30*/  LEA.HI.X.SX32 R55, R102.reuse, R63, 0x5, P0 ;  /* 0x0000003f66377211 */ /* 0x040fe400000f2eff */
[C---:B------:R-:W-:Y:S02]  /*6f40*/  LEA R52, P0, R102.reuse, R54, 0x5 ;  /* 0x0000003666347211 */ /* 0x040fe400078028ff */
[-C--:B---3--:R-:W-:Y:S05]  /*6f50*/  HMMA.16816.F32 R4, R24, R28.reuse, R4 ;  /* 0x0000001c1804723c */ /* 0x088fea0000001804 */
[C---:B------:R-:W-:Y:S02]  /*6f60*/  LEA.HI.X.SX32 R53, R102.reuse, R55, 0x5, P0 ;  /* 0x0000003766357211 */ /* 0x040fe400000f2eff */
[C---:B------:R-:W-:Y:S01]  /*6f70*/  LEA R50, P0, R102.reuse, R52, 0x5 ;  /* 0x0000003466327211 */ /* 0x040fe200078028ff */
[C---:B------:R-:W-:Y:S04]  /*6f80*/  HMMA.16816.F32 R8, R32.reuse, R28, R8 ;  /* 0x0000001c2008723c */ /* 0x040fe80000001808 */
[C---:B------:R-:W-:Y:S02]  /*6f90*/  LEA.HI.X.SX32 R51, R102.reuse, R53, 0x5, P0 ;  /* 0x0000003566337211 */ /* 0x040fe400000f2eff */
[C---:B------:R-:W-:Y:S02]  /*6fa0*/  LEA R48, P0, R102.reuse, R50, 0x5 ;  /* 0x0000003266307211 */ /* 0x040fe400078028ff */
[-C--:B------:R-:W-:Y:S01]  /*6fb0*/  HMMA.16816.F32 R12, R32, R30.reuse, R12 ;  /* 0x0000001e200c723c */ /* 0x080fe2000000180c */
[----:B------:R-:W3:Y:S02]  /*6fc0*/  LDSM.16.M88.4 R32, [R56+0x4000] ;  /* 0x004000003820783b */ /* 0x000ee40000000200 */
[----:B------:R-:W-:Y:S02]  /*6fd0*/  LEA.HI.X.SX32 R49, R102, R51, 0x5, P0 ;  /* 0x0000003366317211 */ /* 0x000fe400000f2eff */
[----:B------:R-:W-:Y:S01]  /*6fe0*/  @P2 LOP3.LUT R211, R0, 0x30, R108, 0xf8, !PT ;  /* 0x0000003000d32812 */ /* 0x000fe200078ef86c */
[----:B------:R-:W-:Y:S02]  /*6ff0*/  VIADD R0, R148, 0xffffe000 ;  /* 0xffffe00094007836 */ /* 0x000fe40000000000 */
[----:B------:R-:W-:Y:S01]  /*7000*/  HMMA.16816.F32 R16, R24, R30, R16 ;  /* 0x0000001e1810723c */ /* 0x000fe20000001810 */
[----:B------:R-:W4:Y:S04]  /*7010*/  LDSM.16.M88.4 R24, [R56+0x6000] ;  /* 0x006000003818783b */ /* 0x000f280000000200 */
[----:B------:R-:W-:Y:S03]  /*7020*/  LDSM.16.MT88.4 R28, [R3+0x7c00] ;  /* 0x007c0000031c783b */ /* 0x000fe60000004200 */
[-C--:B--2---:R-:W-:Y:S08]  /*7030*/  HMMA.16816.F32 R4, R36, R40.reuse, R4 ;  /* 0x000000282404723c */ /* 0x084ff00000001804 */
[C---:B-1----:R-:W-:Y:S08]  /*7040*/  HMMA.16816.F32 R8, R20.reuse, R40, R8 ;  /* 0x000000281408723c */ /* 0x042ff00000001808 */
[-C--:B------:R-:W-:Y:S01]  /*7050*/  HMMA.16816.F32 R12, R20, R42.reuse, R12 ;  /* 0x0000002a140c723c */ /* 0x080fe2000000180c */
[----:B------:R-:W1:Y:S07]  /*7060*/  LDSM.16.M88.4 R20, [R58+0x4000] ;  /* 0x004000003a14783b */ /* 0x000e6e0000000200 */
[----:B------:R-:W-:Y:S01]  /*7070*/  HMMA.16816.F32 R16, R36, R42, R16 ;  /* 0x0000002a2410723c */ /* 0x000fe20000001810 */
[----:B------:R-:W2:Y:S03]  /*7080*/  LDSM.16.M88.4 R36, [R58+0x6000] ;  /* 0x006000003a24783b */ /* 0x000ea60000000200 */
[C---:B------:R-:W-:Y:S04]  /*7090*/  LEA R42, P0, R102.reuse, R48, 0x5 ;  /* 0x00000030662a7211 */ /* 0x040fe800078028ff */
[-C--:B---3--:R-:W-:Y:S05]  /*70a0*/  HMMA.16816.F32 R4, R32, R44.reuse, R4 ;  /* 0x0000002c2004723c */ /* 0x088fea0000001804 */
[C---:B------:R-:W-:Y:S02]  /*70b0*/  LEA.HI.X.SX32 R43, R102.reuse, R49, 0x5, P0 ;  /* 0x00000031662b7211 */ /* 0x040fe400000f2eff */
[C---:B------:R-:W-:Y:S01]  /*70c0*/  LEA R40, P0, R102.reuse, R42, 0x5 ;  /* 0x0000002a66287211 */ /* 0x040fe200078028ff */
[C---:B----4-:R-:W-:Y:S04]  /*70d0*/  HMMA.16816.F32 R8, R24.reuse, R44, R8 ;  /* 0x0000002c1808723c */ /* 0x050fe80000001808 */
[C---:B------:R-:W-:Y:S04]  /*70e0*/  LEA.HI.X.SX32 R41, R102.reuse, R43, 0x5, P0 ;  /* 0x0000002b66297211 */ /* 0x040fe800000f2eff */
[-C--:B------:R-:W-:Y:S03]  /*70f0*/  HMMA.16816.F32 R12, R24, R46.reuse, R12 ;  /* 0x0000002e180c723c */ /* 0x080fe6000000180c */
[----:B------:R-:W-:Y:S01]  /*7100*/  @P2 IMAD.WIDE.U32 R24, R211, R103, UR54 ;  /* 0x00000036d3182e25 */ /* 0x000fe2000f8e0067 */
[----:B------:R-:W-:Y:S01]  /*7110*/  @UP0 UMOV UR54, UR16 ;  /* 0x0000001000360c82 */ /* 0x000fe20008000000 */
[----:B------:R-:W-:Y:S03]  /*7120*/  @UP0 UMOV UR55, UR15 ;  /* 0x0000000f00370c82 */ /* 0x000fe60008000000 */
        /* <DEDUP_REMOVED lines=18> */
[----:B------:R-:W-:Y:S01]  /*7250*/  REDG.E.ADD.F32.FTZ.RN.STRONG.GPU desc[UR26][R66.64], R6 ;  /* 0x00000006420079a6 */ /* 0x000fe2000c12f31a */
[C---:B------:R-:W-:Y:S03]  /*7260*/  LEA R20, P0, R102.reuse, R26, 0x5 ;  /* 0x0000001a66147211 */ /* 0x040fe600078028ff */
[----:B------:R-:W-:Y:S01]  /*7270*/  REDG.E.ADD.F32.FTZ.RN.STRONG.GPU desc[UR26][R64.64], R7 ;  /* 0x00000007400079a6 */ /* 0x000fe2000c12f31a */
[C---:B------:R-:W-:Y:S03]  /*7280*/  LEA.HI.X.SX32 R21, R102.reuse, R27, 0x5, P0 ;  /* 0x0000001b66157211 */ /* 0x040fe600000f2eff */
[----:B------:R-:W-:Y:S04]  /*7290*/  REDG.E.ADD.F32.FTZ.RN.STRONG.GPU desc[UR26][R62.64], R8 ;  /* 0x000000083e0079a6 */ /* 0x000fe8000c12f31a */
[----:B------:R-:W-:Y:S04]  /*72a0*/  REDG.E.ADD.F32.FTZ.RN.STRONG.GPU desc[UR26][R54.64], R9 ;  /* 0x00000009360079a6 */ /* 0x000fe8000c12f31a */
[----:B------:R-:W-:Y:S01]  /*72b0*/  REDG.E.ADD.F32.FTZ.RN.STRONG.GPU desc[UR26][R52.64], R10 ;  /* 0x0000000a340079a6 */ /* 0x000fe2000c12f31a */
[C---:B--2---:R-:W-:Y:S03]  /*72c0*/  LEA R4, P0, R102.reuse, R20, 0x5 ;  /* 0x0000001466047211 */ /* 0x044fe600078028ff */
[----:B------:R-:W-:Y:S01]  /*72d0*/  REDG.E.ADD.F32.FTZ.RN.STRONG.GPU desc[UR26][R50.64], R11 ;  /* 0x0000000b320079a6 */ /* 0x000fe2000c12f31a */
[----:B---3--:R-:W-:Y:S03]  /*72e0*/  LEA.HI.X.SX32 R5, R102, R21, 0x5, P0 ;  /* 0x0000001566057211 */ /* 0x008fe600000f2eff */
[----:B------:R-:W-:Y:S01]  /*72f0*/  REDG.E.ADD.F32.FTZ.RN.STRONG.GPU desc[UR26][R48.64], R16 ;  /* 0x00000010300079a6 */ /* 0x000fe2000c12f31a */
[----:B------:R-:W-:Y:S01]  /*7300*/  PLOP3.LUT P0, PT, PT, PT, UP1, 0x80, 0x8 ;  /* 0x000000000008781c */ /* 0x000fe20003f0f018 */
[----:B------:R-:W-:Y:S02]  /*7310*/  @UP0 UIADD3 UR18, UP1, UPT, UR18, -0x200, URZ ;  /* 0xfffffe0012120890 */ /* 0x000fe4000ff3e0ff */
[----:B------:R-:W-:Y:S02]  /*7320*/  REDG.E.ADD.F32.FTZ.RN.STRONG.GPU desc[UR26][R42.64], R17 ;  /* 0x000000112a0079a6 */ /* 0x000fe4000c12f31a */
[----:B------:R-:W-:Y:S02]  /*7330*/  @UP0 UIADD3.X UR11, UPT, UPT, UR11, -0x1, URZ, UP1, !UPT ;  /* 0xffffffff0b0b0890 */ /* 0x000fe40008ffe4ff */
[----:B------:R-:W-:Y:S01]  /*7340*/  REDG.E.ADD.F32.FTZ.RN.STRONG.GPU desc[UR26][R40.64], R18 ;  /* 0x00000012280079a6 */ /* 0x000fe2000c12f31a */
[----:B------:R-:W-:Y:S03]  /*7350*/  UISETP.GT.AND UP1, UPT, UR35, UR10, UPT ;  /* 0x0000000a2300728c */ /* 0x000fe6000bf24270 */
[----:B------:R-:W-:Y:S02]  /*7360*/  REDG.E.ADD.F32.FTZ.RN.STRONG.GPU desc[UR26][R32.64], R19 ;  /* 0x00000013200079a6 */ /* 0x000fe4000c12f31a */
[----:B------:R-:W-:Y:S02]  /*7370*/  @P0 VIADD R0, R148, 0x2000 ;  /* 0x0000200094000836 */ /* 0x000fe40000000000 */
[----:B------:R-:W-:Y:S04]  /*7380*/  REDG.E.ADD.F32.FTZ.RN.STRONG.GPU desc[UR26][R28.64], R12 ;  /* 0x0000000c1c0079a6 */ /* 0x000fe8000c12f31a */
[----:B------:R-:W-:Y:S04]  /*7390*/  REDG.E.ADD.F32.FTZ.RN.STRONG.GPU desc[UR26][R26.64], R13 ;  /* 0x0000000d1a0079a6 */ /* 0x000fe8000c12f31a */
[----:B------:R-:W-:Y:S04]  /*73a0*/  REDG.E.ADD.F32.FTZ.RN.STRONG.GPU desc[UR26][R20.64], R14 ;  /* 0x0000000e140079a6 */ /* 0x000fe8000c12f31a */
[----:B------:R-:W-:Y:S04]  /*73b0*/  REDG.E.ADD.F32.FTZ.RN.STRONG.GPU desc[UR26][R4.64], R15 ;  /* 0x0000000f040079a6 */ /* 0x000fe8000c12f31a */
[----:B------:R-:W-:Y:S04]  /*73c0*/  LDSM.16.MT88.4 R4, [R2+UR4+0x8000] ;  /* 0x008000040204783b */ /* 0x000fe80008004200 */
[----:B------:R-:W2:Y:S04]  /*73d0*/  LDSM.16.MT88.4 R8, [R148] ;  /* 0x000000009408783b */ /* 0x000ea80000004200 */
[----:B------:R-:W3:Y:S04]  /*73e0*/  LDSM.16.MT88.4 R12, [R2+UR4+0xc000] ;  /* 0x00c00004020c783b */ /* 0x000ee80008004200 */
[----:B------:R-:W-:Y:S04]  /*73f0*/  LDSM.16.MT88.4 R16, [R2+UR4+0x8800] ;  /* 0x008800040210783b */ /* 0x000fe80008004200 */
[----:B------:R-:W4:Y:S04]  /*7400*/  LDSM.16.MT88.4 R20, [R148+0x400] ;  /* 0x000400009414783b */ /* 0x000f280000004200 */
[----:B-1----:R-:W1:Y:S04]  /*7410*/  LDSM.16.MT88.4 R24, [R2+UR4+0xc800] ;  /* 0x00c800040218783b */ /* 0x002e680008004200 */
[----:B------:R-:W-:Y:S04]  /*7420*/  LDSM.16.MT88.4 R28, [R2+UR4+0x9000] ;  /* 0x00900004021c783b */ /* 0x000fe80008004200 */
[----:B------:R-:W1:Y:S01]  /*7430*/  LDSM.16.MT88.4 R32, [R148+0x800] ;  /* 0x000800009420783b */ /* 0x000e620000004200 */
[-C--:B--2---:R-:W-:Y:S08]  /*7440*/  HMMA.16816.F32 R84, R4, R8.reuse, R84 ;  /* 0x000000080454723c */ /* 0x084ff00000001854 */
[C---:B---3--:R-:W-:Y:S08]  /*7450*/  HMMA.16816.F32 R88, R12.reuse, R8, R88 ;  /* 0x000000080c58723c */ /* 0x048ff00000001858 */
[-C--:B------:R-:W-:Y:S01]  /*7460*/  HMMA.16816.F32 R92, R12, R10.reuse, R92 ;  /* 0x0000000a0c5c723c */ /* 0x080fe2000000185c */
[----:B------:R-:W-:Y:S07]  /*7470*/  LDSM.16.MT88.4 R12, [R2+UR4+0xd800] ;  /* 0x00d80004020c783b */ /* 0x000fee0008004200 */
[----:B------:R-:W-:Y:S01]  /*7480*/  HMMA.16816.F32 R96, R4, R10, R96 ;  /* 0x0000000a0460723c */ /* 0x000fe20000001860 */
[----:B------:R-:W-:Y:S04]  /*7490*/  LDSM.16.MT88.4 R4, [R2+UR4+0x9800] ;  /* 0x009800040204783b */ /* 0x000fe80008004200 */
[----:B------:R-:W2:Y:S03]  /*74a0*/  LDSM.16.MT88.4 R8, [R148+0xc00] ;  /* 0x000c00009408783b */ /* 0x000ea60000004200 */
[-C--:B----4-:R-:W-:Y:S08]  /*74b0*/  HMMA.16816.F32 R84, R16, R20.reuse, R84 ;  /* 0x000000141054723c */ /* 0x090ff00000001854 */
[C---:B-1----:R-:W-:Y:S08]  /*74c0*/  HMMA.16816.F32 R88, R24.reuse, R20, R88 ;  /* 0x000000141858723c */ /* 0x042ff00000001858 */
[-C--:B------:R-:W-:Y:S01]  /*74d0*/  HMMA.16816.F32 R92, R24, R22.reuse, R92 ;  /* 0x00000016185c723c */ /* 0x080fe2000000185c */
[----:B------:R-:W-:Y:S07]  /*74e0*/  LDSM.16.MT88.4 R24, [R2+UR4+0xe000] ;  /* 0x00e000040218783b */ /* 0x000fee0008004200 */
[----:B------:R-:W-:Y:S01]  /*74f0*/  HMMA.16816.F32 R96, R16, R22, R96 ;  /* 0x000000161060723c */ /* 0x000fe20000001860 */
[----:B------:R-:W-:Y:S04]  /*7500*/  LDSM.16.MT88.4 R16, [R2+UR4+0xa000] ;  /* 0x00a000040210783b */ /* 0x000fe80008004200 */
[----:B------:R-:W1:Y:S03]  /*7510*/  LDSM.16.MT88.4 R20, [R148+0x1000] ;  /* 0x001000009414783b */ /* 0x000e660000004200 */
[-C--:B------:R-:W-:Y:S08]  /*7520*/  HMMA.16816.F32 R84, R28, R32.reuse, R84 ;  /* 0x000000201c54723c */ /* 0x080ff00000001854 */
[C---:B------:R-:W-:Y:S08]  /*7530*/  HMMA.16816.F32 R88, R36.reuse, R32, R88 ;  /* 0x000000202458723c */ /* 0x040ff00000001858 */
[-C--:B------:R-:W-:Y:S01]  /*7540*/  HMMA.16816.F32 R92, R36, R34.reuse, R92 ;  /* 0x00000022245c723c */ /* 0x080fe2000000185c */
[----:B------:R-:W-:Y:S07]  /*7550*/  LDSM.16.MT88.4 R36, [R2+UR4+0xe800] ;  /* 0x00e800040224783b */ /* 0x000fee0008004200 */
[----:B------:R-:W-:Y:S01]  /*7560*/  HMMA.16816.F32 R96, R28, R34, R96 ;  /* 0x000000221c60723c */ /* 0x000fe20000001860 */
[----:B------:R-:W-:Y:S04]  /*7570*/  LDSM.16.MT88.4 R28, [R2+UR4+0xa800] ;  /* 0x00a80004021c783b */ /* 0x000fe80008004200 */
[----:B------:R-:W3:Y:S03]  /*7580*/  LDSM.16.MT88.4 R32, [R148+0x1400] ;  /* 0x001400009420783b */ /* 0x000ee60000004200 */
        /* <DEDUP_REMOVED lines=17> */
[----:B-1----:R-:W-:Y:S05]  /*76a0*/  IMAD.MOV.U32 R148, RZ, RZ, R0 ;  /* 0x000000ffff947224 */ /* 0x002fea00078e0000 */
[----:B------:R-:W-:Y:S08]  /*76b0*/  HMMA.16816.F32 R96, R28, R34, R96 ;  /* 0x000000221c60723c */ /* 0x000ff00000001860 */
[-C--:B--2---:R-:W-:Y:S08]  /*76c0*/  HMMA.16816.F32 R84, R4, R8.reuse, R84 ;  /* 0x000000080454723c */ /* 0x084ff00000001854 */
[C---:B------:R-:W-:Y:S08]  /*76d0*/  HMMA.16816.F32 R88, R12.reuse, R8, R88 ;  /* 0x000000080c58723c */ /* 0x040ff00000001858 */
[-C--:B------:R-:W-:Y:S08]  /*76e0*/  HMMA.16816.F32 R92, R12, R10.reuse, R92 ;  /* 0x0000000a0c5c723c */ /* 0x080ff0000000185c */
[----:B------:R-:W-:Y:S08]  /*76f0*/  HMMA.16816.F32 R96, R4, R10, R96 ;  /* 0x0000000a0460723c */ /* 0x000ff00000001860 */
[-C--:B----4-:R-:W-:Y:S08]  /*7700*/  HMMA.16816.F32 R84, R16, R20.reuse, R84 ;  /* 0x000000141054723c */ /* 0x090ff00000001854 */
[C---:B------:R-:W-:Y:S08]  /*7710*/  HMMA.16816.F32 R88, R24.reuse, R20, R88 ;  /* 0x000000141858723c */ /* 0x040ff00000001858 */
[-C--:B------:R-:W-:Y:S08]  /*7720*/  HMMA.16816.F32 R92, R24, R22.reuse, R92 ;  /* 0x00000016185c723c */ /* 0x080ff0000000185c */
[----:B------:R-:W-:Y:S01]  /*7730*/  HMMA.16816.F32 R96, R16, R22, R96 ;  /* 0x000000161060723c */ /* 0x000fe20000001860 */
[----:B------:R-:W-:Y:S08]  /*7740*/  @!UPT UIADD3 URZ, UPT, UPT, URZ, URZ, URZ ;  /* 0x000000fffffff290 */ /* 0x000ff0000fffe0ff */
[----:B------:R-:W-:Y:S11]  /*7750*/  BRA.U UP1, `(.L_x_145) ;  /* 0xffffffbd01087547 */ /* 0x000ff6000b83ffff */
[C---:B------:R-:W-:Y:S01]  /*7760*/  IMAD.SHL.U32 R2, R155.reuse, 0x10, RZ ;  /* 0x000000109b027824 */ /* 0x040fe200078e00ff */
[----:B------:R-:W1:Y:S01]  /*7770*/  LDCU UR5, c[0x0][0x500] ;  /* 0x0000a000ff0577ac */ /* 0x000e620008000800 */
[----:B------:R-:W-:Y:S01]  /*7780*/  IMAD.SHL.U32 R0, R155, 0x2, RZ ;  /* 0x000000029b007824 */ /* 0x000fe200078e00ff */
[----:B------:R-:W-:Y:S02]  /*7790*/  F2FP.F16.F32.PACK_AB R68, R69, R68 ;  /* 0x000000444544723e */ /* 0x000fe400000000ff */
[----:B------:R-:W-:Y:S01]  /*77a0*/  LOP3.LUT R2, R2, 0x600, RZ, 0xc0, !PT ;  /* 0x0000060002027812 */ /* 0x000fe200078ec0ff */
[----:B------:R-:W-:Y:S01]  /*77b0*/  UISETP.NE.AND UP0, UPT, UR39, -0x1, UPT ;  /* 0xffffffff2700788c */ /* 0x000fe2000bf05270 */
[----:B------:R-:W-:Y:S02]  /*77c0*/  F2FP.F16.F32.PACK_AB R70, R71, R70 ;  /* 0x000000464746723e */ /* 0x000fe400000000ff */
[----:B------:R-:W-:Y:S02]  /*77d0*/  LOP3.LUT R2, R2, 0x6, R0, 0xf8, !PT ;  /* 0x0000000602027812 */ /* 0x000fe400078ef800 */
[----:B------:R-:W-:-:S02]  /*77e0*/  LOP3.LUT R0, R105, 0xc0, RZ, 0xc0, !PT ;  /* 0x000000c069007812 */ /* 0x000fc400078ec0ff */
[----:B------:R-:W-:Y:S02]  /*77f0*/  LOP3.LUT R2, R2, 0x20, R105, 0xf8, !PT ;  /* 0x0000002002027812 */ /* 0x000fe400078ef869 */
[----:B------:R-:W-:Y:S02]  /*7800*/  LOP3.LUT R0, R0, 0x18, R155, 0xf8, !PT ;  /* 0x0000001800007812 */ /* 0x000fe400078ef89b */
[----:B------:R-:W-:Y:S02]  /*7810*/  F2FP.F16.F32.PACK_AB R80, R81, R80 ;  /* 0x000000505150723e */ /* 0x000fe400000000ff */
[----:B------:R-:W-:Y:S01]  /*7820*/  LOP3.LUT R0, R2, R0, R59, 0xf6, !PT ;  /* 0x0000000002007212 */ /* 0x000fe200078ef63b */
        /* <DEDUP_REMOVED lines=12> */
[----:B------:R-:W-:Y:S01]  /*78f0*/  LOP3.LUT R2, R60, 0x40, RZ, 0xc0, !PT ;  /* 0x000000403c027812 */ /* 0x000fe200078ec0ff */
[----:B------:R-:W-:Y:S01]  /*7900*/  FMUL.FTZ R92, R92, UR5 ;  /* 0x000000055c5c7c20 */ /* 0x000fe20008410000 */
[----:B------:R-:W-:Y:S01]  /*7910*/  LEA R0, R0, UR4, 0x1 ;  /* 0x0000000400007c11 */ /* 0x000fe2000f8e08ff */
[----:B------:R-:W-:Y:S01]  /*7920*/  FMUL.FTZ R4, R93, UR5 ;  /* 0x000000055d047c20 */ /* 0x000fe20008410000 */
[----:B------:R-:W-:Y:S01]  /*7930*/  FMUL.FTZ R94, R94, UR5 ;  /* 0x000000055e5e7c20 */ /* 0x000fe20008410000 */
[----:B------:R-:W-:Y:S01]  /*7940*/  FMUL.FTZ R3, R95, UR5 ;  /* 0x000000055f037c20 */ /* 0x000fe20008410000 */
[----:B------:R-:W-:Y:S01]  /*7950*/  F2FP.F16.F32.PACK_AB R10, R10, R84 ;  /* 0x000000540a0a723e */ /* 0x000fe200000000ff */
[----:B------:R-:W-:Y:S01]  /*7960*/  BAR.SYNC.DEFER_BLOCKING 0x0 ;  /* 0x0000000000007b1d */ /* 0x000fe20000010000 */
[----:B------:R-:W-:-:S02]  /*7970*/  F2FP.F16.F32.PACK_AB R9, R9, R86 ;  /* 0x000000560909723e */ /* 0x000fc400000000ff */
[----:B------:R-:W-:Y:S02]  /*7980*/  F2FP.F16.F32.PACK_AB R6, R6, R96 ;  /* 0x000000600606723e */ /* 0x000fe400000000ff */
[----:B------:R-:W-:Y:S02]  /*7990*/  F2FP.F16.F32.PACK_AB R5, R5, R98 ;  /* 0x000000620505723e */ /* 0x000fe400000000ff */
[----:B------:R-:W-:Y:S02]  /*79a0*/  IADD3 R2, PT, PT, -R2, 0x6000, R0 ;  /* 0x0000600002027810 */ /* 0x000fe40007ffe100 */
[----:B------:R-:W-:Y:S02]  /*79b0*/  F2FP.F16.F32.PACK_AB R8, R8, R88 ;  /* 0x000000580808723e */ /* 0x000fe400000000ff */
[----:B------:R-:W-:Y:S02]  /*79c0*/  F2FP.F16.F32.PACK_AB R7, R7, R90 ;  /* 0x0000005a0707723e */ /* 0x000fe400000000ff */
[----:B------:R-:W-:-:S02]  /*79d0*/  F2FP.F16.F32.PACK_AB R4, R4, R92 ;  /* 0x0000005c0404723e */ /* 0x000fc400000000ff */
[----:B------:R-:W-:Y:S02]  /*79e0*/  F2FP.F16.F32.PACK_AB R3, R3, R94 ;  /* 0x0000005e0303723e */ /* 0x000fe400000000ff */
[----:B------:R-:W-:Y:S02]  /*79f0*/  F2FP.F16.F32.PACK_AB R82, R83, R82 ;  /* 0x000000525352723e */ /* 0x000fe400000000ff */
[----:B------:R-:W-:Y:S02]  /*7a00*/  F2FP.F16.F32.PACK_AB R72, R73, R72 ;  /* 0x000000484948723e */ /* 0x000fe400000000ff */
[----:B------:R-:W-:Y:S02]  /*7a10*/  F2FP.F16.F32.PACK_AB R74, R75, R74 ;  /* 0x0000004a4b4a723e */ /* 0x000fe400000000ff */
[----:B------:R-:W-:Y:S01]  /*7a20*/  F2FP.F16.F32.PACK_AB R76, R77, R76 ;  /* 0x0000004c4d4c723e */ /* 0x000fe200000000ff */
[----:B------:R1:W-:Y:S01]  /*7a30*/  STS [R0+0x6000], R10 ;  /* 0x0060000a00007388 */ /* 0x0003e20000000800 */
[----:B------:R-:W-:-:S03]  /*7a40*/  F2FP.F16.F32.PACK_AB R78, R79, R78 ;  /* 0x0000004e4f4e723e */ /* 0x000fc600000000ff */
        /* <DEDUP_REMOVED lines=15> */
[----:B------:R-:W-:Y:S05]  /*7b40*/  BRA.U UP0, `(.L_x_146) ;  /* 0x00000001002c7547 */ /* 0x000fea000b800000 */
[----:B------:R-:W2:Y:S01]  /*7b50*/  LDCU.64 UR10, c[0x0][0x5c0] ;  /* 0x0000b800ff0a77ac */ /* 0x000ea20008000a00 */
[----:B------:R-:W3:Y:S01]  /*7b60*/  LDCU.64 UR8, c[0x0][0x5a8] ;  /* 0x0000b500ff0877ac */ /* 0x000ee20008000a00 */
[----:B------:R-:W-:-:S04]  /*7b70*/  USHF.R.S32.HI UR5, URZ, 0x1f, UR37 ;  /* 0x0000001fff057899 */ /* 0x000fc80008011425 */
[----:B--2---:R-:W-:Y:S02]  /*7b80*/  UIMAD UR5, UR5, UR10, URZ ;  /* 0x0000000a050572a4 */ /* 0x004fe4000f8e02ff */
[----:B------:R-:W-:Y:S02]  /*7b90*/  UIMAD.WIDE.U32 UR12, UR37, UR10, URZ ;  /* 0x0000000a250c72a5 */ /* 0x000fe4000f8e00ff */
[----:B------:R-:W-:-:S04]  /*7ba0*/  UIMAD UR5, UR37, UR11, UR5 ;  /* 0x0000000b250572a4 */ /* 0x000fc8000f8e0205 */
[----:B------:R-:W-:-:S04]  /*7bb0*/  UIADD3 UR13, UPT, UPT, UR13, UR5, URZ ;  /* 0x000000050d0d7290 */ /* 0x000fc8000fffe0ff */
[----:B---3--:R-:W-:-:S04]  /*7bc0*/  UIMAD.WIDE.U32 UR16, UR23, UR8, UR12 ;  /* 0x00000008171072a5 */ /* 0x008fc8000f8e000c */
[----:B------:R-:W-:-:S06]  /*7bd0*/  UIMAD UR9, UR23, UR9, UR17 ;  /* 0x00000009170972a4 */ /* 0x000fcc000f8e0211 */
[----:B-1----:R-:W-:Y:S01]  /*7be0*/  MOV R0, UR9 ;  /* 0x0000000900007c02 */ /* 0x002fe20008000f00 */
[----:B------:R-:W-:Y:S05]  /*7bf0*/  BRA `(.L_x_147) ;  /* 0x0000000000187947 */ /* 0x000fea0003800000 */
.L_x_146:
[----:B------:R-:W2:Y:S01]  /*7c00*/  LDCU.64 UR10, c[0x0][0x5c0] ;  /* 0x0000b800ff0a77ac */ /* 0x000ea20008000a00 */
[----:B------:R-:W-:-:S04]  /*7c10*/  UIADD3 UR5, UPT, UPT, UR37, UR39, URZ ;  /* 0x0000002725057290 */ /* 0x000fc8000fffe0ff */
[----:B--2---:R-:W-:Y:S02]  /*7c20*/  UIMAD.WIDE.U32 UR16, UR5, UR10, URZ ;  /* 0x0000000a051072a5 */ /* 0x004fe4000f8e00ff */
[----:B------:R-:W-:-:S04]  /*7c30*/  UIMAD UR5, UR5, UR11, URZ ;  /* 0x0000000b050572a4 */ /* 0x000fc8000f8e02ff */
[----:B------:R-:W-:-:S06]  /*7c40*/  UIADD3 UR5, UPT, UPT, UR17, UR5, URZ ;  /* 0x0000000511057290 */ /* 0x000fcc000fffe0ff */
[----:B-1----:R-:W-:Y:S02]  /*7c50*/  MOV R0, UR5 ;  /* 0x0000000500007c02 */ /* 0x002fe40008000f00 */
.L_x_147:
        /* <DEDUP_REMOVED lines=12> */
.L_x_148:
[----:B------:R-:W1:Y:S01]  /*7d20*/  LDCU.64 UR8, c[0x0][0x5c8] ;  /* 0x0000b900ff0877ac */ /* 0x000e620008000a00 */
[----:B------:R-:W-:-:S04]  /*7d30*/  UIADD3 UR5, UPT, UPT, UR37, UR39, URZ ;  /* 0x0000002725057290 */ /* 0x000fc8000fffe0ff */
[----:B-1----:R-:W-:Y:S02]  /*7d40*/  UIMAD.WIDE.U32 UR18, UR5, UR8, URZ ;  /* 0x00000008051272a5 */ /* 0x002fe4000f8e00ff */
[----:B------:R-:W-:-:S04]  /*7d50*/  UIMAD UR5, UR5, UR9, URZ ;  /* 0x00000009050572a4 */ /* 0x000fc8000f8e02ff */
[----:B------:R-:W-:-:S06]  /*7d60*/  UIADD3 UR5, UPT, UPT, UR19, UR5, URZ ;  /* 0x0000000513057290 */ /* 0x000fcc000fffe0ff */
[----:B------:R-:W-:-:S07]  /*7d70*/  MOV R18, UR5 ;  /* 0x0000000500127c02 */ /* 0x000fce0008000f00 */
.L_x_149:
[----:B------:R-:W-:Y:S01]  /*7d80*/  BAR.SYNC.DEFER_BLOCKING 0x0 ;  /* 0x0000000000007b1d */ /* 0x000fe20000010000 */
[----:B------:R-:W-:Y:S01]  /*7d90*/  USHF.L.U32 UR5, UR40, 0x7, URZ ;  /* 0x0000000728057899 */ /* 0x000fe200080006ff */
[----:B------:R-:W-:Y:S01]  /*7da0*/  LEA.HI R155, R155, 0x40, RZ, 0x1e ;  /* 0x000000409b9b7811 */ /* 0x000fe200078ff0ff */
[----:B------:R-:W-:Y:S01]  /*7db0*/  USHF.L.U32 UR15, UR40, 0x7, URZ ;  /* 0x00000007280f7899 */ /* 0x000fe200080006ff */
[----:B------:R-:W-:Y:S01]  /*7dc0*/  IMAD.MOV.U32 R4, RZ, RZ, R244 ;  /* 0x000000ffff047224 */ /* 0x000fe200078e00f4 */
[----:B------:R-:W-:-:S03]  /*7dd0*/  UIMAD.WIDE.U32 UR20, UR5, UR10, URZ ;  /* 0x0000000a051472a5 */ /* 0x000fc6000f8e00ff */
[----:B------:R-:W1:Y:S01]  /*7de0*/  LDC.64 R6, c[0x0][0x5d8] ;  /* 0x00017600ff067b82 */ /* 0x000e620000000a00 */
[----:B------:R-:W2:Y:S01]  /*7df0*/  LDCU UR12, c[0x0][0x440] ;  /* 0x00008800ff0c77ac */ /* 0x000ea20008000800 */
[----:B------:R-:W-:Y:S01]  /*7e00*/  IMAD.MOV.U32 R5, RZ, RZ, RZ ;  /* 0x000000ffff057224 */ /* 0x000fe200078e00ff */
[----:B------:R-:W-:Y:S01]  /*7e10*/  BSSY.RECONVERGENT B0, `(.L_x_150) ;  /* 0x0000020000007945 */ /* 0x000fe20003800200 */
[----:B------:R-:W-:Y:S01]  /*7e20*/  USHF.R.S32.HI UR14, URZ, 0x1f, UR5 ;  /* 0x0000001fff0e7899 */ /* 0x000fe20008011405 */
[----:B------:R-:W-:Y:S01]  /*7e30*/  IMAD.U32 R2, RZ, RZ, UR20 ;  /* 0x00000014ff027e24 */ /* 0x000fe2000f8e00ff */
[----:B------:R-:W-:Y:S02]  /*7e40*/  UIADD3 UR36, UPT, UPT, -UR15, UR36, URZ ;  /* 0x000000240f247290 */ /* 0x000fe4000fffe1ff */
[----:B------:R-:W3:Y:S01]  /*7e50*/  LDC.64 R22, c[0x0][0x5e0] ;  /* 0x00017800ff167b82 */ /* 0x000ee20000000a00 */
[----:B------:R-:W-:Y:S01]  /*7e60*/  UIMAD UR13, UR14, UR10, URZ ;  /* 0x0000000a0e0d72a4 */ /* 0x000fe2000f8e02ff */
[----:B------:R-:W-:Y:S01]  /*7e70*/  IMAD.U32 R3, RZ, RZ, UR21 ;  /* 0x00000015ff037e24 */ /* 0x000fe2000f8e00ff */
[----:B------:R-:W-:-:S02]  /*7e80*/  LOP3.LUT R2, R2, 0x18, R105, 0xf8, !PT ;  /* 0x0000001802027812 */ /* 0x000fc400078ef869 */
[----:B------:R-:W-:Y:S02]  /*7e90*/  UIMAD UR13, UR5, UR11, UR13 ;  /* 0x0000000b050d72a4 */ /* 0x000fe4000f8e020d */
[----:B------:R-:W-:Y:S01]  /*7ea0*/  IADD3 R2, P0, PT, R2, UR16, RZ ;  /* 0x0000001002027c10 */ /* 0x000fe2000ff1e0ff */
[----:B------:R4:W3:Y:S01]  /*7eb0*/  LDS.128 R24, [R61+0x7000] ;  /* 0x007000003d187984 */ /* 0x0008e20000000c00 */
[----:B--2---:R-:W-:Y:S02]  /*7ec0*/  ISETP.GE.AND P2, PT, R244, UR12, PT ;  /* 0x0000000cf4007c0c */ /* 0x004fe4000bf46270 */
[----:B------:R-:W-:Y:S02]  /*7ed0*/  IMAD.U32 R3, RZ, RZ, UR13 ;  /* 0x0000000dff037e24 */ /* 0x000fe4000f8e00ff */
[----:B------:R-:W-:Y:S02]  /*7ee0*/  ISETP.GE.OR P1, PT, R155, UR36, P2 ;  /* 0x000000249b007c0c */ /* 0x000fe40009726670 */
[----:B------:R-:W-:-:S02]  /*7ef0*/  ISETP.GE.OR P2, PT, R252, UR36, P2 ;  /* 0x00000024fc007c0c */ /* 0x000fc40009746670 */
[----:B------:R-:W-:Y:S02]  /*7f00*/  IADD3.X R3, PT, PT, R0, UR21, R3, P0, !PT ;  /* 0x0000001500037c10 */ /* 0x000fe400087fe403 */
[----:B------:R-:W-:Y:S02]  /*7f10*/  MOV R0, UR8 ;  /* 0x0000000800007c02 */ /* 0x000fe40008000f00 */
[----:B------:R-:W-:Y:S01]  /*7f20*/  IADD3 R20, P0, PT, R252, 0x40, RZ ;  /* 0x00000040fc147810 */ /* 0x000fe20007f1e0ff */
[----:B-1----:R-:W-:-:S03]  /*7f30*/  IMAD.WIDE.U32 R2, R6, UR22, R2 ;  /* 0x0000001606027c25 */ /* 0x002fc6000f8e0002 */
[----:B------:R-:W-:Y:S01]  /*7f40*/  IADD3.X R21, PT, PT, RZ, RZ, RZ, P0, !PT ;  /* 0x000000ffff157210 */ /* 0x000fe200007fe4ff */
[----:B------:R-:W-:-:S04]  /*7f50*/  IMAD.WIDE.U32 R16, R0, UR5, R4 ;  /* 0x0000000500107c25 */ /* 0x000fc8000f8e0004 */
[----:B------:R-:W-:Y:S01]  /*7f60*/  IMAD R12, R7, UR22, R3 ;  /* 0x00000016070c7c24 */ /* 0x000fe2000f8e0203 */
[----:B----4-:R-:W-:Y:S06]  /*7f70*/  @P2 BRA `(.L_x_151) ;  /* 0x0000000000242947 */ /* 0x010fec0003800000 */
        /* <DEDUP_REMOVED lines=9> */
.L_x_151:
[----:B------:R-:W-:Y:S05]  /*8010*/  BSYNC.RECONVERGENT B0 ;  /* 0x0000000000007941 */ /* 0x000fea0003800200 */
.L_x_150:
[----:B------:R-:W-:Y:S04]  /*8020*/  BSSY.RECONVERGENT B0, `(.L_x_152) ;  /* 0x000000b000007945 */ /* 0x000fe80003800200 */
[----:B------:R-:W-:Y:S05]  /*8030*/  @P1 BRA `(.L_x_153) ;  /* 0x0000000000241947 */ /* 0x000fea0003800000 */
        /* <DEDUP_REMOVED lines=8> */
[----:B---3--:R2:W-:Y:S04]  /*80c0*/  STG.E.128 desc[UR26][R4.64], R24 ;  /* 0x0000001804007986 */ /* 0x0085e8000c101d1a */
.L_x_153:
[----:B------:R-:W-:Y:S05]  /*80d0*/  BSYNC.RECONVERGENT B0 ;  /* 0x0000000000007941 */ /* 0x000fea0003800200 */
.L_x_152:
[----:B------:R-:W4:Y:S01]  /*80e0*/  LDS.128 R12, [R61+0x8000] ;  /* 0x008000003d0c7984 */ /* 0x000f220000000c00 */
[----:B------:R-:W-:Y:S01]  /*80f0*/  UIMAD UR14, UR14, UR8, URZ ;  /* 0x000000080e0e72a4 */ /* 0x000fe2000f8e02ff */
[----:B------:R-:W-:Y:S01]  /*8100*/  IADD3 R2, P0, PT, R16, UR18, RZ ;  /* 0x0000001210027c10 */ /* 0x000fe2000ff1e0ff */
[----:B-1----:R-:W1:Y:S02]  /*8110*/  @!P2 LDC.64 R8, c[0x0][0x568] ;  /* 0x00015a00ff08ab82 */ /* 0x002e640000000a00 */
[----:B------:R-:W-:-:S06]  /*8120*/  UIMAD UR14, UR5, UR9, UR14 ;  /* 0x00000009050e72a4 */ /* 0x000fcc000f8e020e */
[----:B------:R-:W-:Y:S02]  /*8130*/  IADD3.X R3, PT, PT, R18, UR14, R17, P0, !PT ;  /* 0x0000000e12037c10 */ /* 0x000fe400087fe411 */
[----:B------:R1:W4:Y:S01]  /*8140*/  LDS.128 R16, [R61+0x9000] ;  /* 0x009000003d107984 */ /* 0x0003220000000c00 */
[----:B--23--:R-:W-:-:S04]  /*8150*/  IMAD.WIDE.U32 R4, R22, UR22, R2 ;  /* 0x0000001616047c25 */ /* 0x00cfc8000f8e0002 */
[----:B------:R-:W-:Y:S01]  /*8160*/  IMAD R3, R23, UR22, R5 ;  /* 0x0000001617037c24 */ /* 0x000fe2000f8e0205 */
[----:B------:R-:W-:-:S05]  /*8170*/  @!P2 MOV R2, R4 ;  /* 0x000000040002a202 */ /* 0x000fca0000000f00 */
[----:B------:R-:W-:-:S04]  /*8180*/  @!P2 IMAD.WIDE.U32 R6, R252, UR8, R2 ;  /* 0x00000008fc06ac25 */ /* 0x000fc8000f8e0002 */
[----:B------:R-:W-:Y:S01]  /*8190*/  @!P2 IMAD R0, R252, UR9, R7 ;  /* 0x00000009fc00ac24 */ /* 0x000fe2000f8e0207 */
[----:B-1----:R-:W-:-:S04]  /*81a0*/  @!P2 LEA R8, P0, R6, R8, 0x1 ;  /* 0x000000080608a211 */ /* 0x002fc800078008ff */
[----:B------:R-:W-:-:S05]  /*81b0*/  @!P2 LEA.HI.X R9, R6, R9, R0, 0x1, P0 ;  /* 0x000000090609a211 */ /* 0x000fca00000f0c00 */
[----:B----4-:R1:W-:Y:S01]  /*81c0*/  @!P2 STG.E.128 desc[UR26][R8.64], R12 ;  /* 0x0000000c0800a986 */ /* 0x0103e2000c101d1a */
        /* <DEDUP_REMOVED lines=9> */
[----:B------:R2:W-:Y:S04]  /*8260*/  STG.E.128 desc[UR26][R4.64], R16 ;  /* 0x0000001004007986 */ /* 0x0005e8000c101d1a */
.L_x_118:
[----:B------:R-:W-:Y:S05]  /*8270*/  BSYNC.RECONVERGENT B1 ;  /* 0x0000000000017941 */ /* 0x000fea0003800200 */
.L_x_100:
[----:B------:R-:W3:Y:S01]  /*8280*/  LDCU UR8, c[0x0][0x438] ;  /* 0x00008700ff0877ac */ /* 0x000ee20008000800 */
[----:B------:R-:W4:Y:S01]  /*8290*/  LDCU UR9, c[0x0][0x370] ;  /* 0x00006e00ff0977ac */ /* 0x000f220008000800 */
[----:B------:R-:W-:Y:S01]  /*82a0*/  UMOV UR14, UR7 ;  /* 0x00000007000e7c82 */ /* 0x000fe20008000000 */
[----:B---3--:R-:W-:-:S04]  /*82b0*/  UIADD3 UR8, UPT, UPT, UR8, 0x7f, URZ ;  /* 0x0000007f08087890 */ /* 0x008fc8000fffe0ff */
[----:B------:R-:W-:Y:S02]  /*82c0*/  USHF.R.S32.HI UR5, URZ, 0x1f, UR8 ;  /* 0x0000001fff057899 */ /* 0x000fe40008011408 */
[----:B----4-:R-:W-:Y:S02]  /*82d0*/  UIADD3 UR40, UPT, UPT, UR9, UR40, URZ ;  /* 0x0000002809287290 */ /* 0x010fe4000fffe0ff */
[----:B------:R-:W-:-:S04]  /*82e0*/  ULEA.HI UR5, UR5, UR8, URZ, 0x7 ;  /* 0x0000000805057291 */ /* 0x000fc8000f8f38ff */
[----:B------:R-:W-:-:S04]  /*82f0*/  USHF.R.S32.HI UR5, URZ, 0x7, UR5 ;  /* 0x00000007ff057899 */ /* 0x000fc80008011405 */
[----:B------:R-:W-:-:S09]  /*8300*/  UISETP.GE.AND UP0, UPT, UR40, UR5, UPT ;  /* 0x000000052800728c */ /* 0x000fd2000bf06270 */
[----:B------:R-:W-:Y:S05]  /*8310*/  BRA.U !UP0, `(.L_x_154) ;  /* 0xffffff7d08d87547 */ /* 0x000fea000b83ffff */
[----:B------:R-:W-:Y:S05]  /*8320*/  EXIT ;  /* 0x000000000000794d */ /* 0x000fea0003800000 */
.L_x_155:
        /* <DEDUP_REMOVED lines=13> */
.L_x_815:


//--------------------- .text._ZN5flash27flash_bwd_convert_dq_kernelI23Flash_bwd_kernel_traitsILi32ELi128ELi128ELi8ELi4ELi4ELi4ELb1ELb0EN7cutlass6half_tE19Flash_kernel_traitsILi32ELi128ELi128ELi8ES3_EEEEvNS_16Flash_bwd_paramsEi --------------------------
	.section	.text._ZN5flash27flash_bwd_convert_dq_kernelI23Flash_bwd_kernel_traitsILi32ELi128ELi128ELi8ELi4ELi4ELi4ELb1ELb0EN7cutlass6half_tE19Flash_kernel_traitsILi32ELi128ELi128ELi8ES3_EEEEvNS_16Flash_bwd_paramsEi,"ax",@progbits
	.align	128
        .global         _ZN5flash27flash_bwd_convert_dq_kernelI23Flash_bwd_kernel_traitsILi32ELi128ELi128ELi8ELi4ELi4ELi4ELb1ELb0EN7cutlass6half_tE19Flash_kernel_traitsILi32ELi128ELi128ELi8ES3_EEEEvNS_16Flash_bwd_paramsEi
        .type           _ZN5flash27flash_bwd_convert_dq_kernelI23Flash_bwd_kernel_traitsILi32ELi128ELi128ELi8ELi4ELi4ELi4ELb1ELb0EN7cutlass6half_tE19Flash_kernel_traitsILi32ELi128ELi128ELi8ES3_EEEEvNS_16Flash_bwd_paramsEi,@function
        .size           _ZN5flash27flash_bwd_convert_dq_kernelI23Flash_bwd_kernel_traitsILi32ELi128ELi128ELi8ELi4ELi4ELi4ELb1ELb0EN7cutlass6half_tE19Flash_kernel_traitsILi32ELi128ELi128ELi8ES3_EEEEvNS_16Flash_bwd_paramsEi,(.L_x_816 - _ZN5flash27flash_bwd_convert_dq_kernelI23Flash_bwd_kernel_traitsILi32ELi128ELi128ELi8ELi4ELi4ELi4ELb1ELb0EN7cutlass6half_tE19Flash_kernel_traitsILi32ELi128ELi128ELi8ES3_EEEEvNS_16Flash_bwd_paramsEi)
        .other          _ZN5flash27flash_bwd_convert_dq_kernelI23Flash_bwd_kernel_traitsILi32ELi128ELi128ELi8ELi4ELi4ELi4ELb1ELb0EN7cutlass6half_tE19Flash_kernel_traitsILi32ELi128ELi128ELi8ES3_EEEEvNS_16Flash_bwd_paramsEi,@"STO_CUDA_ENTRY STV_DEFAULT"
_ZN5flash27flash_bwd_convert_dq_kernelI23Flash_bwd_kernel_traitsILi32ELi128ELi128ELi8ELi4ELi4ELi4ELb1ELb0EN7cutlass6half_tE19Flash_kernel_traitsILi32ELi128ELi128ELi8ES3_EEEEvNS_16Flash_bwd_paramsEi:
.text._ZN5flash27flash_bwd_convert_dq_kernelI23Flash_bwd_kernel_traitsILi32ELi128ELi128ELi8ELi4ELi4ELi4ELb1ELb0EN7cutlass6half_tE19Flash_kernel_traitsILi32ELi128ELi128ELi8ES3_EEEEvNS_16Flash_bwd_paramsEi:
[----:B------:R-:W-:Y:S01]  /*0000*/  LDC R1, c[0x0][0x37c] ;  /* 0x0000df00ff017b82 */ /* 0x000fe20000000800 */
[----:B------:R-:W0:Y:S07]  /*0010*/  LDCU.64 UR6, c[0x0][0x460] ;  /* 0x00008c00ff0677ac */ /* 0x000e2e0008000a00 */
[----:B------:R-:W1:Y:S01]  /*0020*/  S2UR UR10, SR_CTAID.Y ;  /* 0x00000000000a79c3 */ /* 0x000e620000002600 */
[----:B------:R-:W1:Y:S01]  /*0030*/  LDCU.64 UR4, c[0x0][0x460] ;  /* 0x00008c00ff0477ac */ /* 0x000e620008000a00 */
[----:B------:R-:W2:Y:S01]  /*0040*/  LDCU.64 UR14, c[0x0][0x358] ;  /* 0x00006b00ff0e77ac */ /* 0x000ea20008000a00 */
[----:B0-----:R-:W-:-:S02]  /*0050*/  UISETP.NE.U32.AND UP0, UPT, UR6, URZ, UPT ;  /* 0x000000ff0600728c */ /* 0x001fc4000bf05070 */
[----:B------:R-:W-:Y:S02]  /*0060*/  UISETP.NE.U32.AND UP1, UPT, UR6, URZ, UPT ;  /* 0x000000ff0600728c */ /* 0x000fe4000bf25070 */
[----:B------:R-:W-:Y:S02]  /*0070*/  UISETP.NE.AND.EX UP0, UPT, UR7, URZ, UPT, UP0 ;  /* 0x000000ff0700728c */ /* 0x000fe4000bf05300 */
[----:B------:R-:W-:Y:S02]  /*0080*/  UISETP.NE.AND.EX UP1, UPT, UR7, URZ, UPT, UP1 ;  /* 0x000000ff0700728c */ /* 0x000fe4000bf25310 */
[----:B-1----:R-:W-:Y:S02]  /*0090*/  UIMAD.WIDE.U32 UR4, UR10, 0x4, UR4 ;  /* 0x000000040a0478a5 */ /* 0x002fe4000f8e0004 */
[----:B------:R-:W-:Y:S02]  /*00a0*/  PLOP3.LUT P0, PT, PT, PT, UP0, 0x80, 0x8 ;  /* 0x000000000008781c */ /* 0x000fe40003f0f008 */
[----:B------:R-:W-:-:S02]  /*00b0*/  PLOP3.LUT P1, PT, PT, PT, UP1, 0x80, 0x8 ;  /* 0x000000000008781c */ /* 0x000fc40003f2f018 */
[----:B------:R-:W-:Y:S02]  /*00c0*/  MOV R2, UR4 ;  /* 0x0000000400027c02 */ /* 0x000fe40008000f00 */
[----:B------:R-:W-:-:S07]  /*00d0*/  MOV R3, UR5 ;  /* 0x0000000500037c02 */ /* 0x000fce0008000f00 */
[----:B--2---:R-:W2:Y:S04]  /*00e0*/  @P0 LDG.E R4, desc[UR14][R2.64] ;  /* 0x0000000e02040981 */ /* 0x004ea8000c1e1900 */
[----:B------:R-:W3:Y:S01]  /*00f0*/  @P1 LDG.E R0, desc[UR14][R2.64+0x4] ;  /* 0x0000040e02001981 */ /* 0x000ee2000c1e1900 */
[----:B------:R-:W0:Y:S01]  /*0100*/  S2UR UR9, SR_CTAID.X ;  /* 0x00000000000979c3 */ /* 0x000e220000002500 */
[----:B------:R-:W1:Y:S01]  /*0110*/  @!UP1 LDCU UR8, c[0x0][0x434] ;  /* 0x00008680ff0897ac */ /* 0x000e620008000800 */
[----:B------:R-:W-:Y:S01]  /*0120*/  UMOV UR16, 0xffffffff ;  /* 0xffffffff00107882 */ /* 0x000fe20000000000 */
[----:B0-----:R-:W-:Y:S01]  /*0130*/  USHF.L.U32 UR9, UR9, 0x7, URZ ;  /* 0x0000000709097899 */ /* 0x001fe200080006ff */
[----:B--2---:R-:W-:Y:S02]  /*0140*/  @P0 R2UR UR16, R4 ;  /* 0x00000000041002ca */ /* 0x004fe400000e0000 */
[----:B---3--:R-:W-:-:S13]  /*0150*/  @P1 R2UR UR4, R0 ;  /* 0x00000000000412ca */ /* 0x008fda00000e0000 */
[----:B-1----:R-:W-:-:S04]  /*0160*/  @UP1 UIADD3 UR8, UPT, UPT, UR4, -UR16, URZ ;  /* 0x8000001004081290 */ /* 0x002fc8000fffe0ff */
[----:B------:R-:W-:-:S06]  /*0170*/  UISETP.GT.AND UP1, UPT, UR8, UR9, UPT ;  /* 0x000000090800728c */ /* 0x000fcc000bf24270 */
[----:B------:R-:W-:-:S13]  /*0180*/  PLOP3.LUT P0, PT, PT, PT, UP1, 0x80, 0x8 ;  /* 0x000000000008781c */ /* 0x000fda0003f0f018 */
[----:B------:R-:W-:Y:S05]  /*0190*/  @!P0 EXIT ;  /* 0x000000000000894d */ /* 0x000fea0003800000 */
[----:B------:R-:W-:Y:S01]  /*01a0*/  UISETP.NE.AND UP1, UPT, UR16, -0x1, UPT ;  /* 0xffffffff1000788c */ /* 0x000fe2000bf25270 */
[----:B------:R-:W0:Y:S01]  /*01b0*/  LDC R2, c[0x0][0x44c] ;  /* 0x00011300ff027b82 */ /* 0x000e220000000800 */
[----:B------:R-:W0:Y:S07]  /*01c0*/  LDCU UR18, c[0x0][0x3e0] ;  /* 0x00007c00ff1277ac */ /* 0x000e2e0008000800 */
[----:B------:R-:W1:Y:S02]  /*01d0*/  S2UR UR17, SR_CTAID.Z ;  /* 0x00000000001179c3 */ /* 0x000e640000002700 */
[----:B------:R-:W2:Y:S01]  /*01e0*/  @!UP1 LDCU.64 UR6, c[0x0][0x5a0] ;  /* 0x0000b400ff0697ac */ /* 0x000ea20008000a00 */
[----:B------:R-:W3:Y:S01]  /*01f0*/  @UP1 LDCU.64 UR12, c[0x0][0x5b8] ;  /* 0x0000b700ff0c17ac */ /* 0x000ee20008000a00 */
[----:B0-----:R-:W-:Y:S01]  /*0200*/  IMAD.WIDE R20, R2, UR18, RZ ;  /* 0x0000001202147c25 */ /* 0x001fe2000f8e02ff */
[----:B--2---:R-:W-:-:S04]  /*0210*/  @!UP1 UIMAD.WIDE.U32 UR4, UR10, UR6, URZ ;  /* 0x000000060a0492a5 */ /* 0x004fc8000f8e00ff */
[----:B------:R-:W-:Y:S02]  /*0220*/  @!UP1 UIMAD UR11, UR10, UR7, UR5 ;  /* 0x000000070a0b92a4 */ /* 0x000fe4000f8e0205 */
[----:B---3--:R-:W-:-:S04]  /*0230*/  @UP1 UIMAD.WIDE.U32 UR6, UR16, UR12, URZ ;  /* 0x0000000c100612a5 */ /* 0x008fc8000f8e00ff */
[----:B------:R-:W-:-:S03]  /*0240*/  @UP1 UIMAD UR11, UR16, UR13, UR7 ;  /* 0x0000000d100b12a4 */ /* 0x000fc6000f8e0207 */
[----:B------:R-:W-:Y:S01]  /*0250*/  @!UP1 UMOV UR7, UR4 ;  /* 0x0000000400079c82 */ /* 0x000fe20008000000 */
[----:B------:R-:W-:Y:S01]  /*0260*/  @UP1 UMOV UR7, UR6 ;  /* 0x0000000600071c82 */ /* 0x000fe20008000000 */
[----:B-1----:R-:W-:Y:S07]  /*0270*/  BRA.U UP1, `(.L_x_156) ;  /* 0x0000000101407547 */ /* 0x002fee000b800000 */
[----:B------:R-:W0:Y:S01]  /*0280*/  LDCU UR4, c[0x0][0x444] ;  /* 0x00008880ff0477ac */ /* 0x000e220008000800 */
[----:B------:R-:W-:Y:S01]  /*0290*/  SHF.R.S32.HI R0, RZ, 0x1f, R2 ;  /* 0x0000001fff007819 */ /* 0x000fe20000011402 */
[----:B0-----:R-:W-:Y:S02]  /*02a0*/  USHF.R.S32.HI UR6, URZ, 0x1f, UR4 ;  /* 0x0000001fff067899 */ /* 0x001fe40008011404 */
[----:B------:R-:W-:Y:S02]  /*02b0*/  UIMAD.WIDE.U32 UR4, UR10, UR4, URZ ;  /* 0x000000040a0472a5 */ /* 0x000fe4000f8e00ff */
[----:B------:R-:W-:Y:S02]  /*02c0*/  UIMAD UR6, UR6, UR10, URZ ;  /* 0x0000000a060672a4 */ /* 0x000fe4000f8e02ff */
[----:B------:R-:W-:Y:S02]  /*02d0*/  UIMAD.WIDE.U32 UR12, UR4, UR18, URZ ;  /* 0x00000012040c72a5 */ /* 0x000fe4000f8e00ff */
[----:B------:R-:W-:-:S02]  /*02e0*/  UIADD3 UR6, UPT, UPT, UR5, UR6, URZ ;  /* 0x0000000605067290 */ /* 0x000fc4000fffe0ff */
[----:B------:R-:W-:Y:S02]  /*02f0*/  USHF.R.S32.HI UR5, URZ, 0x1f, UR18 ;  /* 0x0000001fff057899 */ /* 0x000fe40008011412 */
[----:B------:R-:W-:Y:S01]  /*0300*/  UIMAD UR6, UR6, UR18, URZ ;  /* 0x00000012060672a4 */ /* 0x000fe2000f8e02ff */
[----:B------:R-:W-:-:S03]  /*0310*/  IMAD.WIDE.U32 R24, R2, UR12, RZ ;  /* 0x0000000c02187c25 */ /* 0x000fc6000f8e00ff */
[----:B------:R-:W-:-:S04]  /*0320*/  UIMAD UR4, UR5, UR4, UR6 ;  /* 0x00000004050472a4 */ /* 0x000fc8000f8e0206 */
[----:B------:R-:W-:-:S06]  /*0330*/  UIADD3 UR4, UPT, UPT, UR13, UR4, URZ ;  /* 0x000000040d047290 */ /* 0x000fcc000fffe0ff */
[----:B------:R-:W-:-:S04]  /*0340*/  IMAD R3, R2, UR4, RZ ;  /* 0x0000000402037c24 */ /* 0x000fc8000f8e02ff */
[----:B------:R-:W-:-:S05]  /*0350*/  IMAD R3, R0, UR12, R3 ;  /* 0x0000000c00037c24 */ /* 0x000fca000f8e0203 */
[----:B------:R-:W-:Y:S01]  /*0360*/  IADD3 R23, PT, PT, R25, R3, RZ ;  /* 0x0000000319177210 */ /* 0x000fe20007ffe0ff */
[----:B------:R-:W-:Y:S06]  /*0370*/  BRA `(.L_x_157) ;  /* 0x00000000000c7947 */ /* 0x000fec0003800000 */
.L_x_156:
[----:B------:R-:W-:Y:S02]  /*0380*/  IMAD R23, R21, UR16, RZ ;  /* 0x0000001015177c24 */ /* 0x000fe4000f8e02ff */
[----:B------:R-:W-:-:S05]  /*0390*/  IMAD.WIDE.U32 R24, R20, UR16, RZ ;  /* 0x0000001014187c25 */ /* 0x000fca000f8e00ff */
[----:B------:R-:W-:-:S07]  /*03a0*/  IADD3 R23, PT, PT, R25, R23, RZ ;  /* 0x0000001719177210 */ /* 0x000fce0007ffe0ff */
.L_x_157:
[----:B------:R-:W0:Y:S01]  /*03b0*/  S2R R22, SR_TID.X ;  /* 0x0000000000167919 */ /* 0x000e220000002100 */
[----:B------:R-:W1:Y:S01]  /*03c0*/  LDCU UR5, c[0x0][0x600] ;  /* 0x0000c000ff0577ac */ /* 0x000e620008000800 */
[----:B------:R-:W-:Y:S01]  /*03d0*/  IMAD R0, R2, UR18, RZ ;  /* 0x0000001202007c24 */ /* 0x000fe2000f8e02ff */
[----:B------:R-:W-:Y:S02]  /*03e0*/  CS2R R8, SRZ ;  /* 0x0000000000087805 */ /* 0x000fe4000001ff00 */
[----:B------:R-:W-:Y:S01]  /*03f0*/  CS2R R6, SRZ ;  /* 0x0000000000067805 */ /* 0x000fe2000001ff00 */
[----:B------:R-:W-:Y:S01]  /*0400*/  USHF.L.U32 UR4, UR10, 0x7, URZ ;  /* 0x000000070a047899 */ /* 0x000fe200080006ff */
[----:B------:R-:W-:Y:S02]  /*0410*/  CS2R R4, SRZ ;  /* 0x0000000000047805 */ /* 0x000fe4000001ff00 */
[----:B------:R-:W-:Y:S02]  /*0420*/  CS2R R10, SRZ ;  /* 0x00000000000a7805 */ /* 0x000fe4000001ff00 */
[----:B------:R-:W-:Y:S01]  /*0430*/  CS2R R12, SRZ ;  /* 0x00000000000c7805 */ /* 0x000fe2000001ff00 */
[----:B------:R-:W-:Y:S01]  /*0440*/  USEL UR4, UR4, URZ, UP0 ;  /* 0x000000ff04047287 */ /* 0x000fe20008000000 */
[----:B------:R-:W-:-:S02]  /*0450*/  CS2R R14, SRZ ;  /* 0x00000000000e7805 */ /* 0x000fc4000001ff00 */
[----:B------:R-:W-:Y:S02]  /*0460*/  CS2R R16, SRZ ;  /* 0x0000000000107805 */ /* 0x000fe4000001ff00 */
[----:B------:R-:W-:Y:S01]  /*0470*/  CS2R R18, SRZ ;  /* 0x0000000000127805 */ /* 0x000fe2000001ff00 */
[----:B------:R-:W-:-:S04]  /*0480*/  UIADD3 UR4, UP0, UPT, UR9, UR4, URZ ;  /* 0x0000000409047290 */ /* 0x000fc8000ff1e0ff */
[----:B------:R-:W-:Y:S02]  /*0490*/  UIADD3.X UR6, UPT, UPT, URZ, URZ, URZ, UP0, !UPT ;  /* 0x000000ffff067290 */ /* 0x000fe400087fe4ff */
[----:B-1----:R-:W-:Y:S01]  /*04a0*/  UISETP.GE.AND UP0, UPT, UR5, 0x1, UPT ;  /* 0x000000010500788c */ /* 0x002fe2000bf06270 */
[----:B0-----:R-:W-:Y:S02]  /*04b0*/  SHF.R.U32.HI R3, RZ, 0x5, R22 ;  /* 0x00000005ff037819 */ /* 0x001fe40000011616 */
[----:B------:R-:W-:-:S05]  /*04c0*/  LOP3.LUT R22, R22, 0x1f, RZ, 0xc0, !PT ;  /* 0x0000001f16167812 */ /* 0x000fca00078ec0ff */
[----:B------:R-:W-:Y:S02]  /*04d0*/  IMAD R22, R0, R3, R22 ;  /* 0x0000000300167224 */ /* 0x000fe400078e0216 */
[----:B------:R-:W-:-:S04]  /*04e0*/  IMAD R3, R20, UR6, RZ ;  /* 0x0000000614037c24 */ /* 0x000fc8000f8e02ff */
[----:B------:R-:W-:Y:S02]  /*04f0*/  IMAD R25, R21, UR4, R3 ;  /* 0x0000000415197c24 */ /* 0x000fe4000f8e0203 */
[----:B------:R-:W-:Y:S01]  /*0500*/  IMAD.WIDE.U32 R20, R20, UR4, RZ ;  /* 0x0000000414147c25 */ /* 0x000fe2000f8e00ff */
[----:B------:R-:W-:Y:S06]  /*0510*/  BRA.U !UP0, `(.L_x_158) ;  /* 0x0000000d08047547 */ /* 0x000fec000b800000 */
[----:B------:R-:W0:Y:S01]  /*0520*/  LDCU.64 UR12, c[0x0][0x570] ;  /* 0x0000ae00ff0c77ac */ /* 0x000e220008000a00 */
[----:B------:R-:W-:Y:S01]  /*0530*/  IMAD R29, R2, UR17, RZ ;  /* 0x00000011021d7c24 */ /* 0x000fe2000f8e02ff */
[----:B------:R-:W-:Y:S02]  /*0540*/  IADD3 R26, PT, PT, R21, R25, RZ ;  /* 0x00000019151a7210 */ /* 0x000fe40007ffe0ff */
[----:B------:R-:W-:Y:S01]  /*0550*/  SHF.R.S32.HI R25, RZ, 0x1f, R22 ;  /* 0x0000001fff197819 */ /* 0x000fe20000011416 */
[----:B------:R-:W-:Y:S01]  /*0560*/  UISETP.NE.AND UP0, UPT, UR5, 0x1, UPT ;  /* 0x000000010500788c */ /* 0x000fe2000bf05270 */
[--C-:B------:R-:W-:Y:S02]  /*0570*/  IADD3 R3, P0, P1, R20, R24, R29.reuse ;  /* 0x0000001814037210 */ /* 0x100fe4000791e01d */
[----:B------:R-:W-:Y:S02]  /*0580*/  SHF.R.S32.HI R27, RZ, 0x1f, R29 ;  /* 0x0000001fff1b7819 */ /* 0x000fe4000001141d */
[----:B------:R-:W-:-:S02]  /*0590*/  IADD3 R3, P2, PT, R22, R3, RZ ;  /* 0x0000000316037210 */ /* 0x000fc40007f5e0ff */
[----:B------:R-:W-:-:S04]  /*05a0*/  IADD3.X R8, PT, PT, R26, R23, R27, P0, P1 ;  /* 0x000000171a087210 */ /* 0x000fc800007e241b */
[----:B------:R-:W-:Y:S02]  /*05b0*/  IADD3.X R8, PT, PT, R25, R8, RZ, P2, !PT ;  /* 0x0000000819087210 */ /* 0x000fe400017fe4ff */
[----:B0-----:R-:W-:-:S04]  /*05c0*/  LEA R2, P0, R3, UR12, 0x2 ;  /* 0x0000000c03027c11 */ /* 0x001fc8000f8010ff */
[----:B------:R-:W-:Y:S01]  /*05d0*/  LEA.HI.X R3, R3, UR13, R8, 0x2, P0 ;  /* 0x0000000d03037c11 */ /* 0x000fe200080f1408 */
[----:B------:R-:W-:Y:S01]  /*05e0*/  HFMA2 R8, -RZ, RZ, 0, 0 ;  /* 0x00000000ff087431 */ /* 0x000fe200000001ff */
[----:B------:R-:W-:Y:S07]  /*05f0*/  BRA.U !UP0, `(.L_x_159) ;  /* 0x0000000508fc7547 */ /* 0x000fee000b800000 */
[----:B------:R-:W-:Y:S01]  /*0600*/  IADD3 R3, P0, P1, R29, R24, R20 ;  /* 0x000000181d037210 */ /* 0x000fe2000791e014 */
[----:B------:R-:W0:Y:S01]  /*0610*/  LDCU.64 UR18, c[0x0][0x5f8] ;  /* 0x0000bf00ff1277ac */ /* 0x000e220008000a00 */
[----:B------:R-:W-:Y:S02]  /*0620*/  CS2R R8, SRZ ;  /* 0x0000000000087805 */ /* 0x000fe4000001ff00 */
[----:B------:R-:W-:Y:S02]  /*0630*/  CS2R R6, SRZ ;  /* 0x0000000000067805 */ /* 0x000fe4000001ff00 */
[----:B------:R-:W-:Y:S01]  /*0640*/  IADD3.X R4, PT, PT, R27, R23, R26, P0, P1 ;  /* 0x000000171b047210 */ /* 0x000fe200007e241a */
[----:B------:R-:W-:Y:S01]  /*0650*/  ULOP3.LUT UR4, UR5, 0x7ffffffe, URZ, 0xc0, !UPT ;  /* 0x7ffffffe05047892 */ /* 0x000fe2000f8ec0ff */
[----:B------:R-:W-:Y:S02]  /*0660*/  IADD3 R3, P0, PT, R22, R3, RZ ;  /* 0x0000000316037210 */ /* 0x000fe40007f1e0ff */
[----:B------:R-:W-:-:S02]  /*0670*/  CS2R R10, SRZ ;  /* 0x00000000000a7805 */ /* 0x000fc4000001ff00 */
[----:B------:R-:W-:Y:S02]  /*0680*/  CS2R R12, SRZ ;  /* 0x00000000000c7805 */ /* 0x000fe4000001ff00 */
[----:B------:R-:W-:Y:S02]  /*0690*/  CS2R R14, SRZ ;  /* 0x00000000000e7805 */ /* 0x000fe4000001ff00 */
[----:B------:R-:W-:Y:S02]  /*06a0*/  IADD3.X R4, PT, PT, R25, R4, RZ, P0, !PT ;  /* 0x0000000419047210 */ /* 0x000fe400007fe4ff */
[----:B------:R-:W-:Y:S02]  /*06b0*/  CS2R R16, SRZ ;  /* 0x0000000000107805 */ /* 0x000fe4000001ff00 */
[C---:B------:R-:W-:Y:S02]  /*06c0*/  LEA R2, P0, R3.reuse, UR12, 0x2 ;  /* 0x0000000c03027c11 */ /* 0x040fe4000f8010ff */
[----:B------:R-:W-:Y:S01]  /*06d0*/  CS2R R18, SRZ ;  /* 0x0000000000127805 */ /* 0x000fe2000001ff00 */
[----:B------:R-:W-:Y:S01]  /*06e0*/  UIADD3 UR4, UPT, UPT, -UR4, URZ, URZ ;  /* 0x000000ff04047290 */ /* 0x000fe2000fffe1ff */
[----:B------:R-:W-:-:S02]  /*06f0*/  LEA.HI.X R3, R3, UR13, R4, 0x2, P0 ;  /* 0x0000000d03037c11 */ /* 0x000fc400080f1404 */
[----:B------:R-:W-:Y:S01]  /*0700*/  CS2R R4, SRZ ;  /* 0x0000000000047805 */ /* 0x000fe2000001ff00 */
[----:B0-----:R-:W-:Y:S02]  /*0710*/  USHF.L.U64.HI UR6, UR18, 0x3, UR19 ;  /* 0x0000000312067899 */ /* 0x001fe40008010213 */
[----:B------:R-:W-:-:S12]  /*0720*/  USHF.L.U64.HI UR5, UR18, 0x2, UR19 ;  /* 0x0000000212057899 */ /* 0x000fd80008010213 */
.L_x_160:
[----:B------:R-:W-:Y:S01]  /*0730*/  SHF.L.U32 R29, R0, 0x3, RZ ;  /* 0x00000003001d7819 */ /* 0x000fe200000006ff */
[----:B------:R-:W2:Y:S04]  /*0740*/  LDG.E R25, desc[UR14][R2.64] ;  /* 0x0000000e02197981 */ /* 0x000ea8000c1e1900 */
[----:B------:R-:W-:-:S05]  /*0750*/  IMAD.WIDE R28, R29, 0x4, R2 ;  /* 0x000000041d1c7825 */ /* 0x000fca00078e0202 */
[----:B------:R0:W3:Y:S02]  /*0760*/  LDG.E R24, desc[UR14][R28.64] ;  /* 0x0000000e1c187981 */ /* 0x0000e4000c1e1900 */
[----:B0-----:R-:W-:-:S05]  /*0770*/  IMAD.WIDE R28, R0, 0x20, R28 ;  /* 0x00000020001c7825 */ /* 0x001fca00078e021c */
[----:B------:R0:W4:Y:S02]  /*0780*/  LDG.E R23, desc[UR14][R28.64] ;  /* 0x0000000e1c177981 */ /* 0x000124000c1e1900 */
[----:B0-----:R-:W-:-:S05]  /*0790*/  IMAD.WIDE R28, R0, 0x20, R28 ;  /* 0x00000020001c7825 */ /* 0x001fca00078e021c */
[----:B------:R-:W5:Y:S01]  /*07a0*/  LDG.E R20, desc[UR14][R28.64] ;  /* 0x0000000e1c147981 */ /* 0x000f62000c1e1900 */
[----:B------:R-:W-:-:S05]  /*07b0*/  IMAD.WIDE R26, R0, 0x20, R28 ;  /* 0x00000020001a7825 */ /* 0x000fca00078e021c */
[----:B------:R0:W5:Y:S02]  /*07c0*/  LDG.E R21, desc[UR14][R26.64] ;  /* 0x0000000e1a157981 */ /* 0x000164000c1e1900 */
[----:B0-----:R-:W-:-:S05]  /*07d0*/  IMAD.WIDE R26, R0, 0x20, R26 ;  /* 0x00000020001a7825 */ /* 0x001fca00078e021a */
[----:B------:R0:W5:Y:S02]  /*07e0*/  LDG.E R22, desc[UR14][R26.64] ;  /* 0x0000000e1a167981 */ /* 0x000164000c1e1900 */
[----:B0-----:R-:W-:-:S04]  /*07f0*/  IMAD.WIDE R26, R0, 0x20, R26 ;  /* 0x00000020001a7825 */ /* 0x001fc800078e021a */
[----:B------:R-:W-:-:S04]  /*0800*/  IMAD.WIDE R28, R0, 0x20, R26 ;  /* 0x00000020001c7825 */ /* 0x000fc800078e021a */
[----:B--2---:R-:W-:Y:S02]  /*0810*/  FADD.FTZ R4, R25, R4 ;  /* 0x0000000419047221 */ /* 0x004fe40000010000 */
[----:B------:R-:W2:Y:S01]  /*0820*/  LDG.E R25, desc[UR14][R26.64] ;  /* 0x0000000e1a197981 */ /* 0x000ea2000c1e1900 */
[----:B---3--:R-:W-:-:S03]  /*0830*/  FADD.FTZ R19, R24, R19 ;  /* 0x0000001318137221 */ /* 0x008fc60000010000 */
[----:B------:R0:W3:Y:S02]  /*0840*/  LDG.E R24, desc[UR14][R28.64] ;  /* 0x0000000e1c187981 */ /* 0x0000e4000c1e1900 */
[----:B0-----:R-:W-:-:S04]  /*0850*/  IMAD.WIDE R28, R0, 0x20, R28 ;  /* 0x00000020001c7825 */ /* 0x001fc800078e021c */
[----:B----4-:R-:W-:Y:S02]  /*0860*/  FADD.FTZ R18, R23, R18 ;  /* 0x0000001217127221 */ /* 0x010fe40000010000 */
[----:B------:R0:W4:Y:S02]  /*0870*/  LDG.E R23, desc[UR14][R28.64] ;  /* 0x0000000e1c177981 */ /* 0x000124000c1e1900 */
[----:B0-----:R-:W-:-:S04]  /*0880*/  IMAD.WIDE R28, R0, 0x20, R28 ;  /* 0x00000020001c7825 */ /* 0x001fc800078e021c */
[----:B------:R-:W-:-:S04]  /*0890*/  IMAD.WIDE R26, R0, 0x20, R28 ;  /* 0x00000020001a7825 */ /* 0x000fc800078e021c */
[----:B-----5:R-:W-:Y:S02]  /*08a0*/  FADD.FTZ R16, R21, R16 ;  /* 0x0000001015107221 */ /* 0x020fe40000010000 */
[----:B------:R0:W5:Y:S02]  /*08b0*/  LDG.E R21, desc[UR14][R26.64] ;  /* 0x0000000e1a157981 */ /* 0x000164000c1e1900 */
[----:B0-----:R-:W-:-:S04]  /*08c0*/  IMAD.WIDE R26, R0, 0x20, R26 ;  /* 0x00000020001a7825 */ /* 0x001fc800078e021a */
[----:B------:R-:W-:Y:S02]  /*08d0*/  FADD.FTZ R15, R22, R15 ;  /* 0x0000000f160f7221 */ /* 0x000fe40000010000 */
[----:B------:R0:W5:Y:S01]  /*08e0*/  LDG.E R22, desc[UR14][R26.64] ;  /* 0x0000000e1a167981 */ /* 0x000162000c1e1900 */
[----:B------:R-:W-:-:S03]  /*08f0*/  FADD.FTZ R17, R20, R17 ;  /* 0x0000001114117221 */ /* 0x000fc60000010000 */
[----:B------:R1:W5:Y:S01]  /*0900*/  LDG.E R20, desc[UR14][R28.64] ;  /* 0x0000000e1c147981 */ /* 0x000362000c1e1900 */
[----:B0-----:R-:W-:-:S04]  /*0910*/  IMAD.WIDE R26, R0, 0x20, R26 ;  /* 0x00000020001a7825 */ /* 0x001fc800078e021a */
[----:B-1----:R-:W-:-:S04]  /*0920*/  IMAD.WIDE R28, R0, 0x20, R26 ;  /* 0x00000020001c7825 */ /* 0x002fc800078e021a */
[----:B---3--:R-:W-:Y:S02]  /*0930*/  FADD.FTZ R13, R24, R13 ;  /* 0x0000000d180d7221 */ /* 0x008fe40000010000 */
[----:B------:R-:W3:Y:S01]  /*0940*/  LDG.E R24, desc[UR14][R26.64] ;  /* 0x0000000e1a187981 */ /* 0x000ee2000c1e1900 */
[----:B----4-:R-:W-:-:S03]  /*0950*/  FADD.FTZ R12, R23, R12 ;  /* 0x0000000c170c7221 */ /* 0x010fc60000010000 */
[----:B------:R0:W4:Y:S01]  /*0960*/  LDG.E R23, desc[UR14][R28.64] ;  /* 0x0000000e1c177981 */ /* 0x000122000c1e1900 */
[----:B--2---:R-:W-:Y:S01]  /*0970*/  FADD.FTZ R14, R25, R14 ;  /* 0x0000000e190e7221 */ /* 0x004fe20000010000 */
[----:B------:R-:W-:Y:S01]  /*0980*/  USHF.L.U32 UR10, UR18, 0x2, URZ ;  /* 0x00000002120a7899 */ /* 0x000fe200080006ff */
[----:B0-----:R-:W-:-:S04]  /*0990*/  IMAD.WIDE R28, R0, 0x20, R28 ;  /* 0x00000020001c7825 */ /* 0x001fc800078e021c */
[----:B------:R-:W-:-:S04]  /*09a0*/  IMAD.WIDE R26, R0, 0x20, R28 ;  /* 0x00000020001a7825 */ /* 0x000fc800078e021c */
[----:B-----5:R-:W-:Y:S02]  /*09b0*/  FADD.FTZ R10, R21, R10 ;  /* 0x0000000a150a7221 */ /* 0x020fe40000010000 */
[----:B------:R-:W2:Y:S01]  /*09c0*/  LDG.E R21, desc[UR14][R26.64] ;  /* 0x0000000e1a157981 */ /* 0x000ea2000c1e1900 */
[----:B------:R-:W-:-:S03]  /*09d0*/  FADD.FTZ R11, R20, R11 ;  /* 0x0000000b140b7221 */ /* 0x000fc60000010000 */
[----:B------:R-:W5:Y:S01]  /*09e0*/  LDG.E R20, desc[UR14][R28.64] ;  /* 0x0000000e1c147981 */ /* 0x000f62000c1e1900 */
[----:B------:R-:W-:Y:S01]  /*09f0*/  FADD.FTZ R9, R22, R9 ;  /* 0x0000000916097221 */ /* 0x000fe20000010000 */
[----:B---3--:R-:W-:Y:S01]  /*0a00*/  FADD.FTZ R5, R24, R5 ;  /* 0x0000000518057221 */ /* 0x008fe20000010000 */
[----:B------:R-:W-:-:S04]  /*0a10*/  IMAD.WIDE R24, R0, 0x1c0, RZ ;  /* 0x000001c000187825 */ /* 0x000fc800078e02ff */
[----:B----4-:R-:W-:Y:S01]  /*0a20*/  FADD.FTZ R6, R23, R6 ;  /* 0x0000000617067221 */ /* 0x010fe20000010000 */
[----:B------:R-:W-:-:S04]  /*0a30*/  IADD3 R23, P0, PT, -R24, UR10, RZ ;  /* 0x0000000a18177c10 */ /* 0x000fc8000ff1e1ff */
[----:B------:R-:W-:Y:S02]  /*0a40*/  IADD3.X R25, PT, PT, ~R25, UR5, RZ, P0, !PT ;  /* 0x0000000519197c10 */ /* 0x000fe400087fe5ff */
[----:B------:R-:W-:-:S04]  /*0a50*/  IADD3 R24, P0, PT, R26, R23, RZ ;  /* 0x000000171a187210 */ /* 0x000fc80007f1e0ff */
[----:B------:R-:W-:-:S05]  /*0a60*/  IADD3.X R25, PT, PT, R27, R25, RZ, P0, !PT ;  /* 0x000000191b197210 */ /* 0x000fca00007fe4ff */
[----:B------:R0:W3:Y:S02]  /*0a70*/  LDG.E R22, desc[UR14][R24.64] ;  /* 0x0000000e18167981 */ /* 0x0000e4000c1e1900 */
[----:B0-----:R-:W-:-:S05]  /*0a80*/  IMAD.WIDE R24, R0, 0x20, R24 ;  /* 0x0000002000187825 */ /* 0x001fca00078e0218 */
[----:B------:R-:W4:Y:S01]  /*0a90*/  LDG.E R27, desc[UR14][R24.64] ;  /* 0x0000000e181b7981 */ /* 0x000f22000c1e1900 */
[----:B------:R-:W-:-:S05]  /*0aa0*/  IMAD.WIDE R28, R0, 0x20, R24 ;  /* 0x00000020001c7825 */ /* 0x000fca00078e0218 */
[----:B------:R0:W4:Y:S02]  /*0ab0*/  LDG.E R24, desc[UR14][R28.64] ;  /* 0x0000000e1c187981 */ /* 0x000124000c1e1900 */
[----:B0-----:R-:W-:-:S05]  /*0ac0*/  IMAD.WIDE R28, R0, 0x20, R28 ;  /* 0x00000020001c7825 */ /* 0x001fca00078e021c */
[----:B------:R0:W4:Y:S01]  /*0ad0*/  LDG.E R23, desc[UR14][R28.64] ;  /* 0x0000000e1c177981 */ /* 0x000122000c1e1900 */
[----:B-----5:R-:W-:Y:S01]  /*0ae0*/  FADD.FTZ R7, R20, R7 ;  /* 0x0000000714077221 */ /* 0x020fe20000010000 */
[----:B0-----:R-:W-:-:S05]  /*0af0*/  IMAD.WIDE R28, R0, 0x20, R28 ;  /* 0x00000020001c7825 */ /* 0x001fca00078e021c */
[----:B------:R0:W5:Y:S02]  /*0b00*/  LDG.E R20, desc[UR14][R28.64] ;  /* 0x0000000e1c147981 */ /* 0x000164000c1e1900 */
[----:B0-----:R-:W-:-:S05]  /*0b10*/  IMAD.WIDE R28, R0, 0x20, R28 ;  /* 0x00000020001c7825 */ /* 0x001fca00078e021c */
[----:B------:R0:W5:Y:S02]  /*0b20*/  LDG.E R25, desc[UR14][R28.64] ;  /* 0x0000000e1c197981 */ /* 0x000164000c1e1900 */
[----:B0-----:R-:W-:-:S04]  /*0b30*/  IMAD.WIDE R28, R0, 0x20, R28 ;  /* 0x00000020001c7825 */ /* 0x001fc800078e021c */
[----:B--2---:R-:W-:Y:S01]  /*0b40*/  FADD.FTZ R8, R21, R8 ;  /* 0x0000000815087221 */ /* 0x004fe20000010000 */
[----:B---3--:R-:W-:Y:S02]  /*0b50*/  FADD.FTZ R19, R19, R22 ;  /* 0x0000001613137221 */ /* 0x008fe40000010000 */
[----:B------:R0:W2:Y:S02]  /*0b60*/  LDG.E R22, desc[UR14][R28.64] ;  /* 0x0000000e1c167981 */ /* 0x0000a4000c1e1900 */
[----:B0-----:R-:W-:-:S04]  /*0b70*/  IMAD.WIDE R28, R0, 0x20, R28 ;  /* 0x00000020001c7825 */ /* 0x001fc800078e021c */
[----:B----4-:R-:W-:Y:S01]  /*0b80*/  FADD.FTZ R18, R18, R27 ;  /* 0x0000001b12127221 */ /* 0x010fe20000010000 */
[----:B------:R-:W3:Y:S01]  /*0b90*/  LDG.E R21, desc[UR14][R28.64] ;  /* 0x0000000e1c157981 */ /* 0x000ee2000c1e1900 */
[----:B------:R-:W-:-:S04]  /*0ba0*/  IMAD.WIDE R26, R0, 0x20, R28 ;  /* 0x00000020001a7825 */ /* 0x000fc800078e021c */
[----:B------:R-:W-:Y:S02]  /*0bb0*/  FADD.FTZ R17, R17, R24 ;  /* 0x0000001811117221 */ /* 0x000fe40000010000 */
[----:B------:R0:W4:Y:S02]  /*0bc0*/  LDG.E R24, desc[UR14][R26.64] ;  /* 0x0000000e1a187981 */ /* 0x000124000c1e1900 */
[----:B0-----:R-:W-:-:S04]  /*0bd0*/  IMAD.WIDE R26, R0, 0x20, R26 ;  /* 0x00000020001a7825 */ /* 0x001fc800078e021a */
[----:B------:R-:W-:Y:S02]  /*0be0*/  FADD.FTZ R16, R16, R23 ;  /* 0x0000001710107221 */ /* 0x000fe40000010000 */
[----:B------:R0:W3:Y:S02]  /*0bf0*/  LDG.E R23, desc[UR14][R26.64] ;  /* 0x0000000e1a177981 */ /* 0x0000e4000c1e1900 */
[----:B0-----:R-:W-:-:S04]  /*0c00*/  IMAD.WIDE R26, R0, 0x20, R26 ;  /* 0x00000020001a7825 */ /* 0x001fc800078e021a */
[----:B------:R-:W-:-:S04]  /*0c10*/  IMAD.WIDE R28, R0, 0x20, R26 ;  /* 0x00000020001c7825 */ /* 0x000fc800078e021a */
[----:B-----5:R-:W-:Y:S02]  /*0c20*/  FADD.FTZ R15, R15, R20 ;  /* 0x000000140f0f7221 */ /* 0x020fe40000010000 */
[----:B------:R-:W5:Y:S01]  /*0c30*/  LDG.E R20, desc[UR14][R26.64] ;  /* 0x0000000e1a147981 */ /* 0x000f62000c1e1900 */
[----:B------:R-:W-:Y:S01]  /*0c40*/  FADD.FTZ R14, R14, R25 ;  /* 0x000000190e0e7221 */ /* 0x000fe20000010000 */
[----:B--2---:R-:W-:Y:S02]  /*0c50*/  FADD.FTZ R13, R13, R22 ;  /* 0x000000160d0d7221 */ /* 0x004fe40000010000 */
[----:B------:R0:W2:Y:S02]  /*0c60*/  LDG.E R22, desc[UR14][R28.64] ;  /* 0x0000000e1c167981 */ /* 0x0000a4000c1e1900 */
[----:B0-----:R-:W-:-:S05]  /*0c70*/  IMAD.WIDE R28, R0, 0x20, R28 ;  /* 0x00000020001c7825 */ /* 0x001fca00078e021c */
[----:B------:R0:W2:Y:S01]  /*0c80*/  LDG.E R25, desc[UR14][R28.64] ;  /* 0x0000000e1c197981 */ /* 0x0000a2000c1e1900 */
[----:B------:R-:W-:-:S04]  /*0c90*/  IMAD.WIDE R26, R0, 0x20, R28 ;  /* 0x00000020001a7825 */ /* 0x000fc800078e021c */
[----:B----4-:R-:W-:Y:S02]  /*0ca0*/  FADD.FTZ R11, R11, R24 ;  /* 0x000000180b0b7221 */ /* 0x010fe40000010000 */
[----:B------:R1:W4:Y:S01]  /*0cb0*/  LDG.E R24, desc[UR14][R26.64] ;  /* 0x0000000e1a187981 */ /* 0x000322000c1e1900 */
[----:B0-----:R-:W-:-:S04]  /*0cc0*/  IMAD.WIDE R28, R0, 0x20, R26 ;  /* 0x00000020001c7825 */ /* 0x001fc800078e021a */
[----:B---3--:R-:W-:Y:S02]  /*0cd0*/  FADD.FTZ R12, R12, R21 ;  /* 0x000000150c0c7221 */ /* 0x008fe40000010000 */
[----:B------:R-:W3:Y:S01]  /*0ce0*/  LDG.E R21, desc[UR14][R28.64] ;  /* 0x0000000e1c157981 */ /* 0x000ee2000c1e1900 */
[----:B-1----:R-:W-:-:S04]  /*0cf0*/  IADD3 R26, P0, PT, R2, UR10, RZ ;  /* 0x0000000a021a7c10 */ /* 0x002fc8000ff1e0ff */
[----:B------:R-:W-:Y:S01]  /*0d00*/  IADD3.X R27, PT, PT, R3, UR5, RZ, P0, !PT ;  /* 0x00000005031b7c10 */ /* 0x000fe200087fe4ff */
[----:B------:R-:W-:-:S04]  /*0d10*/  FADD.FTZ R10, R10, R23 ;  /* 0x000000170a0a7221 */ /* 0x000fc80000010000 */
[----:B------:R-:W3:Y:S01]  /*0d20*/  LDG.E R23, desc[UR14][R26.64] ;  /* 0x0000000e1a177981 */ /* 0x000ee2000c1e1900 */
[----:B------:R-:W-:-:S04]  /*0d30*/  UIADD3 UR4, UPT, UPT, UR4, 0x2, URZ ;  /* 0x0000000204047890 */ /* 0x000fc8000fffe0ff */
[----:B------:R-:W-:Y:S01]  /*0d40*/  UISETP.NE.AND UP0, UPT, UR4, URZ, UPT ;  /* 0x000000ff0400728c */ /* 0x000fe2000bf05270 */
[----:B-----5:R-:W-:Y:S01]  /*0d50*/  FADD.FTZ R9, R9, R20 ;  /* 0x0000001409097221 */ /* 0x020fe20000010000 */
[----:B------:R-:W-:-:S04]  /*0d60*/  MOV R20, UR18 ;  /* 0x0000001200147c02 */ /* 0x000fc80008000f00 */
[----:B------:R-:W-:-:S04]  /*0d70*/  LEA R2, P0, R20, R2, 0x3 ;  /* 0x0000000214027211 */ /* 0x000fc800078018ff */
[----:B------:R-:W-:Y:S01]  /*0d80*/  IADD3.X R3, PT, PT, R3, UR6, RZ, P0, !PT ;  /* 0x0000000603037c10 */ /* 0x000fe200087fe4ff */
[----:B--2---:R-:W-:Y:S01]  /*0d90*/  FADD.FTZ R5, R5, R22 ;  /* 0x0000001605057221 */ /* 0x004fe20000010000 */
[----:B------:R-:W-:Y:S01]  /*0da0*/  FADD.FTZ R6, R6, R25 ;  /* 0x0000001906067221 */ /* 0x000fe20000010000 */
[----:B----4-:R-:W-:Y:S01]  /*0db0*/  FADD.FTZ R7, R7, R24 ;  /* 0x0000001807077221 */ /* 0x010fe20000010000 */
[----:B---3--:R-:W-:Y:S01]  /*0dc0*/  FADD.FTZ R8, R8, R21 ;  /* 0x0000001508087221 */ /* 0x008fe20000010000 */
[----:B------:R-:W-:Y:S01]  /*0dd0*/  FADD.FTZ R4, R4, R23 ;  /* 0x0000001704047221 */ /* 0x000fe20000010000 */
[----:B------:R-:W-:Y:S06]  /*0de0*/  BRA.U UP0, `(.L_x_160) ;  /* 0xfffffff900507547 */ /* 0x000fec000b83ffff */
.L_x_159:
[----:B------:R-:W0:Y:S02]  /*0df0*/  LDCU UR4, c[0x0][0x600] ;  /* 0x0000c000ff0477ac */ /* 0x000e240008000800 */
[----:B0-----:R-:W-:-:S04]  /*0e00*/  ULOP3.LUT UR4, UR4, 0x1, URZ, 0xc0, !UPT ;  /* 0x0000000104047892 */ /* 0x001fc8000f8ec0ff */
[----:B------:R-:W-:-:S09]  /*0e10*/  UISETP.NE.U32.AND UP0, UPT, UR4, 0x1, UPT ;  /* 0x000000010400788c */ /* 0x000fd2000bf05070 */
[----:B------:R-:W-:Y:S05]  /*0e20*/  BRA.U UP0, `(.L_x_158) ;  /* 0x0000000100c07547 */ /* 0x000fea000b800000 */
[----:B------:R-:W-:Y:S01]  /*0e30*/  SHF.L.U32 R21, R0, 0x3, RZ ;  /* 0x0000000300157819 */ /* 0x000fe200000006ff */
[----:B------:R-:W2:Y:S04]  /*0e40*/  LDG.E R25, desc[UR14][R2.64] ;  /* 0x0000000e02197981 */ /* 0x000ea8000c1e1900 */
[----:B------:R-:W-:-:S05]  /*0e50*/  IMAD.WIDE R20, R21, 0x4, R2 ;  /* 0x0000000415147825 */ /* 0x000fca00078e0202 */
[----:B------:R0:W3:Y:S02]  /*0e60*/  LDG.E R24, desc[UR14][R20.64] ;  /* 0x0000000e14187981 */ /* 0x0000e4000c1e1900 */
[----:B0-----:R-:W-:-:S05]  /*0e70*/  IMAD.WIDE R20, R0, 0x20, R20 ;  /* 0x0000002000147825 */ /* 0x001fca00078e0214 */
[----:B------:R-:W4:Y:S01]  /*0e80*/  LDG.E R23, desc[UR14][R20.64] ;  /* 0x0000000e14177981 */ /* 0x000f22000c1e1900 */
[----:B------:R-:W-:-:S05]  /*0e90*/  IMAD.WIDE R28, R0, 0x20, R20 ;  /* 0x00000020001c7825 */ /* 0x000fca00078e0214 */
[----:B------:R0:W5:Y:S02]  /*0ea0*/  LDG.E R22, desc[UR14][R28.64] ;  /* 0x0000000e1c167981 */ /* 0x000164000c1e1900 */
[----:B0-----:R-:W-:-:S05]  /*0eb0*/  IMAD.WIDE R28, R0, 0x20, R28 ;  /* 0x00000020001c7825 */ /* 0x001fca00078e021c */
[----:B------:R-:W5:Y:S01]  /*0ec0*/  LDG.E R21, desc[UR14][R28.64] ;  /* 0x0000000e1c157981 */ /* 0x000f62000c1e1900 */
[----:B------:R-:W-:-:S05]  /*0ed0*/  IMAD.WIDE R26, R0, 0x20, R28 ;  /* 0x00000020001a7825 */ /* 0x000fca00078e021c */
[----:B------:R0:W5:Y:S02]  /*0ee0*/  LDG.E R2, desc[UR14][R26.64] ;  /* 0x0000000e1a027981 */ /* 0x000164000c1e1900 */
[----:B0-----:R-:W-:-:S05]  /*0ef0*/  IMAD.WIDE R26, R0, 0x20, R26 ;  /* 0x00000020001a7825 */ /* 0x001fca00078e021a */
[----:B------:R0:W5:Y:S02]  /*0f00*/  LDG.E R3, desc[UR14][R26.64] ;  /* 0x0000000e1a037981 */ /* 0x000164000c1e1900 */
[----:B0-----:R-:W-:-:S05]  /*0f10*/  IMAD.WIDE R26, R0, 0x20, R26 ;  /* 0x00000020001a7825 */ /* 0x001fca00078e021a */
[----:B------:R-:W5:Y:S01]  /*0f20*/  LDG.E R20, desc[UR14][R26.64] ;  /* 0x0000000e1a147981 */ /* 0x000f62000c1e1900 */
[----:B------:R-:W-:-:S04]  /*0f30*/  IMAD.WIDE R28, R0, 0x20, R26 ;  /* 0x00000020001c7825 */ /* 0x000fc800078e021a */
[----:B--2---:R-:W-:Y:S02]  /*0f40*/  FADD.FTZ R4, R4, R25 ;  /* 0x0000001904047221 */ /* 0x004fe40000010000 */
[----:B------:R0:W2:Y:S02]  /*0f50*/  LDG.E R25, desc[UR14][R28.64] ;  /* 0x0000000e1c197981 */ /* 0x0000a4000c1e1900 */
[----:B0-----:R-:W-:-:S04]  /*0f60*/  IMAD.WIDE R28, R0, 0x20, R28 ;  /* 0x00000020001c7825 */ /* 0x001fc800078e021c */
[----:B---3--:R-:W-:Y:S02]  /*0f70*/  FADD.FTZ R19, R19, R24 ;  /* 0x0000001813137221 */ /* 0x008fe40000010000 */
[----:B------:R0:W3:Y:S02]  /*0f80*/  LDG.E R24, desc[UR14][R28.64] ;  /* 0x0000000e1c187981 */ /* 0x0000e4000c1e1900 */
[----:B0-----:R-:W-:-:S04]  /*0f90*/  IMAD.WIDE R28, R0, 0x20, R28 ;  /* 0x00000020001c7825 */ /* 0x001fc800078e021c */
[----:B----4-:R-:W-:Y:S01]  /*0fa0*/  FADD.FTZ R18, R18, R23 ;  /* 0x0000001712127221 */ /* 0x010fe20000010000 */
[----:B-----5:R-:W-:Y:S01]  /*0fb0*/  FADD.FTZ R17, R17, R22 ;  /* 0x0000001611117221 */ /* 0x020fe20000010000 */
[----:B------:R-:W4:Y:S01]  /*0fc0*/  LDG.E R27, desc[UR14][R28.64] ;  /* 0x0000000e1c1b7981 */ /* 0x000f22000c1e1900 */
[----:B------:R-:W-:-:S05]  /*0fd0*/  IMAD.WIDE R22, R0, 0x20, R28 ;  /* 0x0000002000167825 */ /* 0x000fca00078e021c */
[----:B------:R0:W5:Y:S02]  /*0fe0*/  LDG.E R26, desc[UR14][R22.64] ;  /* 0x0000000e161a7981 */ /* 0x000164000c1e1900 */
[----:B0-----:R-:W-:-:S05]  /*0ff0*/  IMAD.WIDE R22, R0, 0x20, R22 ;  /* 0x0000002000167825 */ /* 0x001fca00078e0216 */
[----:B------:R0:W5:Y:S01]  /*1000*/  LDG.E R28, desc[UR14][R22.64] ;  /* 0x0000000e161c7981 */ /* 0x000162000c1e1900 */
[----:B------:R-:W-:Y:S01]  /*1010*/  FADD.FTZ R15, R15, R2 ;  /* 0x000000020f0f7221 */ /* 0x000fe20000010000 */
[----:B0-----:R-:W-:-:S04]  /*1020*/  IMAD.WIDE R22, R0, 0x20, R22 ;  /* 0x0000002000167825 */ /* 0x001fc800078e0216 */
[----:B------:R-:W-:Y:S01]  /*1030*/  FADD.FTZ R14, R14, R3 ;  /* 0x000000030e0e7221 */ /* 0x000fe20000010000 */
[----:B------:R-:W-:Y:S01]  /*1040*/  FADD.FTZ R16, R16, R21 ;  /* 0x0000001510107221 */ /* 0x000fe20000010000 */
[----:B------:R-:W5:Y:S01]  /*1050*/  LDG.E R29, desc[UR14][R22.64] ;  /* 0x0000000e161d7981 */ /* 0x000f62000c1e1900 */
[----:B------:R-:W-:-:S04]  /*1060*/  IMAD.WIDE R2, R0, 0x20, R22 ;  /* 0x0000002000027825 */ /* 0x000fc800078e0216 */
[----:B------:R-:W-:Y:S01]  /*1070*/  FADD.FTZ R13, R13, R20 ;  /* 0x000000140d0d7221 */ /* 0x000fe20000010000 */
[----:B------:R-:W-:Y:S02]  /*1080*/  IMAD.WIDE R20, R0, 0x20, R2 ;  /* 0x0000002000147825 */ /* 0x000fe400078e0202 */
[----:B------:R-:W5:Y:S04]  /*1090*/  LDG.E R2, desc[UR14][R2.64] ;  /* 0x0000000e02027981 */ /* 0x000f68000c1e1900 */
[----:B------:R-:W5:Y:S01]  /*10a0*/  LDG.E R21, desc[UR14][R20.64] ;  /* 0x0000000e14157981 */ /* 0x000f62000c1e1900 */
[----:B--2---:R-:W-:Y:S01]  /*10b0*/  FADD.FTZ R12, R12, R25 ;  /* 0x000000190c0c7221 */ /* 0x004fe20000010000 */
[----:B---3--:R-:W-:Y:S01]  /*10c0*/  FADD.FTZ R11, R11, R24 ;  /* 0x000000180b0b7221 */ /* 0x008fe20000010000 */
[----:B----4-:R-:W-:Y:S01]  /*10d0*/  FADD.FTZ R10, R10, R27 ;  /* 0x0000001b0a0a7221 */ /* 0x010fe20000010000 */
[----:B-----5:R-:W-:Y:S01]  /*10e0*/  FADD.FTZ R9, R9, R26 ;  /* 0x0000001a09097221 */ /* 0x020fe20000010000 */
[----:B------:R-:W-:Y:S01]  /*10f0*/  FADD.FTZ R5, R5, R28 ;  /* 0x0000001c05057221 */ /* 0x000fe20000010000 */
[----:B------:R-:W-:Y:S01]  /*1100*/  FADD.FTZ R6, R6, R29 ;  /* 0x0000001d06067221 */ /* 0x000fe20000010000 */
[----:B------:R-:W-:Y:S01]  /*1110*/  FADD.FTZ R7, R7, R2 ;  /* 0x0000000207077221 */ /* 0x000fe20000010000 */
[----:B------:R-:W-:-:S07]  /*1120*/  FADD.FTZ R8, R8, R21 ;  /* 0x0000001508087221 */ /* 0x000fce0000010000 */
.L_x_158:
[----:B------:R-:W0:Y:S01]  /*1130*/  S2R R0, SR_TID.X ;  /* 0x0000000000007919 */ /* 0x000e220000002100 */
[----:B------:R-:W1:Y:S01]  /*1140*/  LDCU UR6, c[0x0][0x500] ;  /* 0x0000a000ff0677ac */ /* 0x000e620008000800 */
[----:B------:R-:W2:Y:S01]  /*1150*/  S2UR UR5, SR_CgaCtaId ;  /* 0x00000000000579c3 */ /* 0x000ea20000008800 */
[----:B------:R-:W-:Y:S01]  /*1160*/  BSSY.RECONVERGENT B0, `(.L_x_161) ;  /* 0x0000051000007945 */ /* 0x000fe20003800200 */
[----:B------:R-:W-:Y:S01]  /*1170*/  UMOV UR4, 0x400 ;  /* 0x0000040000047882 */ /* 0x000fe20000000000 */
[----:B------:R-:W-:-:S05]  /*1180*/  UIADD3 UR8, UPT, UPT, -UR9, UR8, URZ ;  /* 0x0000000809087290 */ /* 0x000fca000fffe1ff */
[----:B------:R-:W3:Y:S01]  /*1190*/  LDC.64 R22, c[0x0][0x5d0] ;  /* 0x00017400ff167b82 */ /* 0x000ee20000000a00 */
[----:B-1----:R-:W-:Y:S01]  /*11a0*/  FMUL.FTZ R4, R4, UR6 ;  /* 0x0000000604047c20 */ /* 0x002fe20008410000 */
[----:B------:R-:W-:Y:S01]  /*11b0*/  FMUL.FTZ R19, R19, UR6 ;  /* 0x0000000613137c20 */ /* 0x000fe20008410000 */
[----:B------:R-:W-:Y:S01]  /*11c0*/  FMUL.FTZ R18, R18, UR6 ;  /* 0x0000000612127c20 */ /* 0x000fe20008410000 */
[----:B------:R-:W-:Y:S01]  /*11d0*/  FMUL.FTZ R17, R17, UR6 ;  /* 0x0000000611117c20 */ /* 0x000fe20008410000 */
[----:B------:R-:W-:Y:S01]  /*11e0*/  FMUL.FTZ R15, R15, UR6 ;  /* 0x000000060f0f7c20 */ /* 0x000fe20008410000 */
[----:B------:R-:W-:Y:S01]  /*11f0*/  FMUL.FTZ R14, R14, UR6 ;  /* 0x000000060e0e7c20 */ /* 0x000fe20008410000 */
[----:B------:R-:W-:Y:S01]  /*1200*/  F2FP.F16.F32.PACK_AB R4, R19, R4 ;  /* 0x000000041304723e */ /* 0x000fe200000000ff */
[----:B------:R-:W-:Y:S01]  /*1210*/  FMUL.FTZ R13, R13, UR6 ;  /* 0x000000060d0d7c20 */ /* 0x000fe20008410000 */
[----:B------:R-:W-:Y:S01]  /*1220*/  F2FP.F16.F32.PACK_AB R17, R17, R18 ;  /* 0x000000121111723e */ /* 0x000fe200000000ff */
[----:B------:R-:W-:Y:S01]  /*1230*/  FMUL.FTZ R18, R11, UR6 ;  /* 0x000000060b127c20 */ /* 0x000fe20008410000 */
[----:B--2---:R-:W-:Y:S01]  /*1240*/  ULEA UR4, UR5, UR4, 0x18 ;  /* 0x0000000405047291 */ /* 0x004fe2000f8ec0ff */
[----:B------:R-:W-:Y:S01]  /*1250*/  FMUL.FTZ R10, R10, UR6 ;  /* 0x000000060a0a7c20 */ /* 0x000fe20008410000 */
[----:B------:R-:W-:Y:S01]  /*1260*/  FMUL.FTZ R9, R9, UR6 ;  /* 0x0000000609097c20 */ /* 0x000fe20008410000 */
[C---:B0-----:R-:W-:Y:S01]  /*1270*/  SHF.L.U32 R3, R0.reuse, 0x4, RZ ;  /* 0x0000000400037819 */ /* 0x041fe200000006ff */
[----:B------:R-:W-:Y:S01]  /*1280*/  FMUL.FTZ R5, R5, UR6 ;  /* 0x0000000605057c20 */ /* 0x000fe20008410000 */
[----:B------:R-:W-:Y:S01]  /*1290*/  SHF.L.U32 R2, R0, 0x1, RZ ;  /* 0x0000000100027819 */ /* 0x000fe200000006ff */
[----:B------:R-:W-:Y:S01]  /*12a0*/  FMUL.FTZ R6, R6, UR6 ;  /* 0x0000000606067c20 */ /* 0x000fe20008410000 */
[----:B------:R-:W-:Y:S01]  /*12b0*/  LOP3.LUT R21, R3, 0x600, RZ, 0xc0, !PT ;  /* 0x0000060003157812 */ /* 0x000fe200078ec0ff */
[----:B------:R-:W-:Y:S01]  /*12c0*/  FMUL.FTZ R7, R7, UR6 ;  /* 0x0000000607077c20 */ /* 0x000fe20008410000 */
[----:B------:R-:W-:Y:S01]  /*12d0*/  SHF.R.U32.HI R3, RZ, 0x4, R0 ;  /* 0x00000004ff037819 */ /* 0x000fe20000011600 */
[----:B------:R-:W-:Y:S01]  /*12e0*/  FMUL.FTZ R8, R8, UR6 ;  /* 0x0000000608087c20 */ /* 0x000fe20008410000 */
[----:B------:R-:W-:Y:S01]  /*12f0*/  LOP3.LUT R21, R21, 0x6, R2, 0xf8, !PT ;  /* 0x0000000615157812 */ /* 0x000fe200078ef802 */
[----:B------:R-:W-:Y:S01]  /*1300*/  FMUL.FTZ R2, R16, UR6 ;  /* 0x0000000610027c20 */ /* 0x000fe20008410000 */
[----:B------:R-:W-:-:S02]  /*1310*/  SHF.L.U32 R16, R0, 0x3, RZ ;  /* 0x0000000300107819 */ /* 0x000fc400000006ff */
[----:B------:R-:W-:Y:S02]  /*1320*/  LOP3.LUT R3, R3, 0x8, RZ, 0xc0, !PT ;  /* 0x0000000803037812 */ /* 0x000fe400078ec0ff */
[----:B------:R-:W-:Y:S02]  /*1330*/  F2FP.F16.F32.PACK_AB R11, R15, R2 ;  /* 0x000000020f0b723e */ /* 0x000fe400000000ff */
[--C-:B------:R-:W-:Y:S01]  /*1340*/  LOP3.LUT R19, R3, 0xc0, R16.reuse, 0xf8, !PT ;  /* 0x000000c003137812 */ /* 0x100fe200078ef810 */
[----:B------:R-:W-:Y:S01]  /*1350*/  FMUL.FTZ R3, R12, UR6 ;  /* 0x000000060c037c20 */ /* 0x000fe20008410000 */
[----:B------:R-:W-:Y:S02]  /*1360*/  LOP3.LUT R2, R21, 0x20, R16, 0xf8, !PT ;  /* 0x0000002015027812 */ /* 0x000fe400078ef810 */
[----:B------:R-:W-:Y:S02]  /*1370*/  LOP3.LUT R19, R19, 0x18, R0, 0x78, !PT ;  /* 0x0000001813137812 */ /* 0x000fe400078e7800 */
[----:B------:R-:W-:-:S02]  /*1380*/  F2FP.F16.F32.PACK_AB R12, R13, R14 ;  /* 0x0000000e0d0c723e */ /* 0x000fc400000000ff */
[----:B------:R-:W-:Y:S02]  /*1390*/  LOP3.LUT R2, R2, R19, RZ, 0xfc, !PT ;  /* 0x0000001302027212 */ /* 0x000fe400078efcff */
[----:B------:R-:W-:Y:S02]  /*13a0*/  F2FP.F16.F32.PACK_AB R13, R18, R3 ;  /* 0x00000003120d723e */ /* 0x000fe400000000ff */
[----:B------:R-:W-:Y:S02]  /*13b0*/  LOP3.LUT R19, R0, 0x10, RZ, 0xc0, !PT ;  /* 0x0000001000137812 */ /* 0x000fe400078ec0ff */
[----:B------:R-:W-:Y:S02]  /*13c0*/  LEA R18, R2, UR4, 0x1 ;  /* 0x0000000402127c11 */ /* 0x000fe4000f8e08ff */
[----:B------:R-:W-:Y:S02]  /*13d0*/  F2FP.F16.F32.PACK_AB R9, R9, R10 ;  /* 0x0000000a0909723e */ /* 0x000fe400000000ff */
[----:B------:R-:W-:Y:S01]  /*13e0*/  F2FP.F16.F32.PACK_AB R14, R6, R5 ;  /* 0x00000005060e723e */ /* 0x000fe200000000ff */
[----:B------:R-:W-:Y:S01]  /*13f0*/  IMAD R20, R19, -0x4, R18 ;  /* 0xfffffffc13147824 */ /* 0x000fe200078e0212 */
[----:B------:R-:W-:Y:S01]  /*1400*/  F2FP.F16.F32.PACK_AB R15, R8, R7 ;  /* 0x00000007080f723e */ /* 0x000fe200000000ff */
[----:B------:R-:W-:Y:S01]  /*1410*/  STS [R18], R4 ;  /* 0x0000000412007388 */ /* 0x000fe20000000800 */
[----:B------:R-:W-:-:S02]  /*1420*/  LOP3.LUT R3, R16, 0xd8, RZ, 0xc0, !PT ;  /* 0x000000d810037812 */ /* 0x000fc400078ec0ff */
[--C-:B------:R-:W-:Y:S01]  /*1430*/  SHF.R.U32.HI R21, RZ, 0x2, R0.reuse ;  /* 0x00000002ff157819 */ /* 0x100fe20000011600 */
[----:B------:R0:W-:Y:S01]  /*1440*/  STS [R18+0x200], R17 ;  /* 0x0002001112007388 */ /* 0x0001e20000000800 */
[----:B------:R-:W-:Y:S02]  /*1450*/  LOP3.LUT R5, R3, 0x18, R0, 0x78, !PT ;  /* 0x0000001803057812 */ /* 0x000fe400078e7800 */
[----:B------:R-:W1:Y:S01]  /*1460*/  LDC.64 R2, c[0x0][0x5b8] ;  /* 0x00016e00ff027b82 */ /* 0x000e620000000a00 */
[----:B------:R-:W-:Y:S01]  /*1470*/  STS [R20+0x20], R13 ;  /* 0x0000200d14007388 */ /* 0x000fe20000000800 */
[----:B------:R-:W-:Y:S02]  /*1480*/  LOP3.LUT R5, R5, 0x1f20, R16, 0xf8, !PT ;  /* 0x00001f2005057812 */ /* 0x000fe400078ef810 */
[----:B------:R-:W-:Y:S01]  /*1490*/  LOP3.LUT R16, R16, 0x18, RZ, 0xc0, !PT ;  /* 0x0000001810107812 */ /* 0x000fe200078ec0ff */
[----:B------:R1:W-:Y:S01]  /*14a0*/  STS [R20+0x220], R9 ;  /* 0x0002200914007388 */ /* 0x0003e20000000800 */
[----:B------:R-:W-:Y:S01]  /*14b0*/  LEA R10, R5, UR4, 0x1 ;  /* 0x00000004050a7c11 */ /* 0x000fe2000f8e08ff */
[----:B------:R-:W2:Y:S01]  /*14c0*/  LDCU UR4, c[0x0][0x440] ;  /* 0x00008800ff0477ac */ /* 0x000ea20008000800 */
[----:B0-----:R-:W-:Y:S01]  /*14d0*/  MOV R17, RZ ;  /* 0x000000ff00117202 */ /* 0x001fe20000000f00 */
[----:B------:R-:W-:Y:S01]  /*14e0*/  STS [R18+0x1000], R11 ;  /* 0x0010000b12007388 */ /* 0x000fe20000000800 */
[----:B------:R-:W-:-:S03]  /*14f0*/  IADD3 R0, PT, PT, R21, 0x40, RZ ;  /* 0x0000004015007810 */ /* 0x000fc60007ffe0ff */
[----:B------:R0:W-:Y:S04]  /*1500*/  STS [R18+0x1200], R12 ;  /* 0x0012000c12007388 */ /* 0x0001e80000000800 */
[----:B------:R-:W-:Y:S04]  /*1510*/  STS [R20+0x1020], R14 ;  /* 0x0010200e14007388 */ /* 0x000fe80000000800 */
[----:B------:R4:W-:Y:S01]  /*1520*/  STS [R20+0x1220], R15 ;  /* 0x0012200f14007388 */ /* 0x0009e20000000800 */
[----:B-1----:R-:W-:Y:S01]  /*1530*/  IMAD.WIDE.U32 R8, R2, UR9, R16 ;  /* 0x0000000902087c25 */ /* 0x002fe2000f8e0010 */
[----:B------:R-:W-:Y:S01]  /*1540*/  BAR.SYNC.DEFER_BLOCKING 0x0 ;  /* 0x0000000000007b1d */ /* 0x000fe20000010000 */
[----:B--2---:R-:W-:-:S02]  /*1550*/  ISETP.GE.AND P0, PT, R16, UR4, PT ;  /* 0x0000000410007c0c */ /* 0x004fc4000bf06270 */
[----:B------:R-:W-:Y:S01]  /*1560*/  IMAD R9, R3, UR9, R9 ;  /* 0x0000000903097c24 */ /* 0x000fe2000f8e0209 */
[----:B0-----:R-:W-:-:S04]  /*1570*/  IADD3 R12, P1, PT, R8, UR7, RZ ;  /* 0x00000007080c7c10 */ /* 0x001fc8000ff3e0ff */
[----:B------:R-:W-:Y:S02]  /*1580*/  IADD3.X R13, PT, PT, R9, UR11, RZ, P1, !PT ;  /* 0x0000000b090d7c10 */ /* 0x000fe40008ffe4ff */
[----:B------:R-:W-:Y:S02]  /*1590*/  ISETP.GE.OR P1, PT, R21, UR8, P0 ;  /* 0x0000000815007c0c */ /* 0x000fe40008726670 */
[----:B------:R-:W-:Y:S01]  /*15a0*/  ISETP.GE.OR P0, PT, R0, UR8, P0 ;  /* 0x0000000800007c0c */ /* 0x000fe20008706670 */
[----:B---3--:R-:W-:-:S04]  /*15b0*/  IMAD.WIDE.U32 R12, R22, UR17, R12 ;  /* 0x00000011160c7c25 */ /* 0x008fc8000f8e000c */
[----:B----4-:R-:W-:Y:S01]  /*15c0*/  IMAD R15, R23, UR17, R13 ;  /* 0x00000011170f7c24 */ /* 0x010fe2000f8e020d */
[----:B------:R0:W1:Y:S05]  /*15d0*/  LDS.128 R4, [R10+0x1000] ;  /* 0x001000000a047984 */ /* 0x00006a0000000c00 */
[----:B------:R-:W-:Y:S05]  /*15e0*/  @P1 BRA `(.L_x_162) ;  /* 0x0000000000201947 */ /* 0x000fea0003800000 */
[----:B0-----:R-:W0:Y:S01]  /*15f0*/  LDS.128 R8, [R10] ;  /* 0x000000000a087984 */ /* 0x001e220000000c00 */
[----:B------:R-:W2:Y:S01]  /*1600*/  LDCU.64 UR4, c[0x0][0x558] ;  /* 0x0000ab00ff0477ac */ /* 0x000ea20008000a00 */
[----:B------:R-:W-:-:S05]  /*1610*/  MOV R14, R12 ;  /* 0x0000000c000e7202 */ /* 0x000fca0000000f00 */
[----:B------:R-:W-:-:S04]  /*1620*/  IMAD.WIDE.U32 R16, R21, R2, R14 ;  /* 0x0000000215107225 */ /* 0x000fc800078e000e */
[----:B------:R-:W-:Y:S01]  /*1630*/  IMAD R17, R21, R3, R17 ;  /* 0x0000000315117224 */ /* 0x000fe200078e0211 */
[----:B--2---:R-:W-:-:S04]  /*1640*/  LEA R18, P1, R16, UR4, 0x1 ;  /* 0x0000000410127c11 */ /* 0x004fc8000f8208ff */
[----:B------:R-:W-:-:S05]  /*1650*/  LEA.HI.X R19, R16, UR5, R17, 0x1, P1 ;  /* 0x0000000510137c11 */ /* 0x000fca00088f0c11 */
[----:B0-----:R2:W-:Y:S04]  /*1660*/  STG.E.128 desc[UR14][R18.64], R8 ;  /* 0x0000000812007986 */ /* 0x0015e8000c101d0e */
.L_x_162:
[----:B------:R-:W-:Y:S05]  /*1670*/  BSYNC.RECONVERGENT B0 ;  /* 0x0000000000007941 */ /* 0x000fea0003800200 */
.L_x_161:
[----:B------:R-:W-:Y:S05]  /*1680*/  @P0 EXIT ;  /* 0x000000000000094d */ /* 0x000fea0003800000 */
[----:B--2---:R-:W-:Y:S01]  /*1690*/  IADD3 R11, P0, PT, R21, 0x40, RZ ;  /* 0x00000040150b7810 */ /* 0x004fe20007f1e0ff */
[----:B------:R-:W2:Y:S01]  /*16a0*/  LDCU.64 UR4, c[0x0][0x558] ;  /* 0x0000ab00ff0477ac */ /* 0x000ea20008000a00 */
[----:B------:R-:W-:Y:S02]  /*16b0*/  MOV R8, R12 ;  /* 0x0000000c00087202 */ /* 0x000fe40000000f00 */
[----:B------:R-:W-:-:S05]  /*16c0*/  IADD3.X R9, PT, PT, RZ, RZ, RZ, P0, !PT ;  /* 0x000000ffff097210 */ /* 0x000fca00007fe4ff */
[----:B------:R-:W-:Y:S01]  /*16d0*/  IMAD R0, R9, R2, RZ ;  /* 0x0000000209007224 */ /* 0x000fe200078e02ff */
[----:B------:R-:W-:-:S03]  /*16e0*/  MOV R9, R15 ;  /* 0x0000000f00097202 */ /* 0x000fc60000000f00 */
[C---:B------:R-:W-:Y:S02]  /*16f0*/  IMAD R3, R11.reuse, R3, R0 ;  /* 0x000000030b037224 */ /* 0x040fe400078e0200 */
[----:B------:R-:W-:-:S03]  /*1700*/  IMAD.WIDE.U32 R8, R11, R2, R8 ;  /* 0x000000020b087225 */ /* 0x000fc600078e0008 */
[----:B--2---:R-:W-:Y:S02]  /*1710*/  LEA R2, P0, R8, UR4, 0x1 ;  /* 0x0000000408027c11 */ /* 0x004fe4000f8008ff */
[----:B------:R-:W-:-:S04]  /*1720*/  IADD3 R3, PT, PT, R9, R3, RZ ;  /* 0x0000000309037210 */ /* 0x000fc80007ffe0ff */
[----:B------:R-:W-:-:S05]  /*1730*/  LEA.HI.X R3, R8, UR5, R3, 0x1, P0 ;  /* 0x0000000508037c11 */ /* 0x000fca00080f0c03 */
[----:B-1----:R-:W-:Y:S01]  /*1740*/  STG.E.128 desc[UR14][R2.64], R4 ;  /* 0x0000000402007986 */ /* 0x002fe2000c101d0e */
[----:B------:R-:W-:Y:S05]  /*1750*/  EXIT ;  /* 0x000000000000794d */ /* 0x000fea0003800000 */
.L_x_163:
        /* <DEDUP_REMOVED lines=10> */
.L_x_816:


//--------------------- .text._ZN5flash44flash_bwd_dq_dk_dv_loop_seqk_parallel_kernelI23Flash_bwd_kernel_traitsILi32ELi128ELi128ELi8ELi4ELi4ELi4ELb1ELb0EN7cutlass6half_tE19Flash_kernel_traitsILi32ELi128ELi128ELi8ES3_EELb1ELb1ELb0ELb0ELb0ELb0ELb0EEEvNS_16Flash_bwd_paramsE --------------------------
	.section	.text._ZN5flash44flash_bwd_dq_dk_dv_loop_seqk_parallel_kernelI23Flash_bwd_kernel_traitsILi32ELi128ELi128ELi8ELi4ELi4ELi4ELb1ELb0EN7cutlass6half_tE19Flash_kernel_traitsILi32ELi128ELi128ELi8ES3_EELb1ELb1ELb0ELb0ELb0ELb0ELb0EEEvNS_16Flash_bwd_paramsE,"ax",@progbits
	.align	128
        .global         _ZN5flash44flash_bwd_dq_dk_dv_loop_seqk_parallel_kernelI23Flash_bwd_kernel_traitsILi32ELi128ELi128ELi8ELi4ELi4ELi4ELb1ELb0EN7cutlass6half_tE19Flash_kernel_traitsILi32ELi128ELi128ELi8ES3_EELb1ELb1ELb0ELb0ELb0ELb0ELb0EEEvNS_16Flash_bwd_paramsE
        .type           _ZN5flash44flash_bwd_dq_dk_dv_loop_seqk_parallel_kernelI23Flash_bwd_kernel_traitsILi32ELi128ELi128ELi8ELi4ELi4ELi4ELb1ELb0EN7cutlass6half_tE19Flash_kernel_traitsILi32ELi128ELi128ELi8ES3_EELb1ELb1ELb0ELb0ELb0ELb0ELb0EEEvNS_16Flash_bwd_paramsE,@function
        .size           _ZN5flash44flash_bwd_dq_dk_dv_loop_seqk_parallel_kernelI23Flash_bwd_kernel_traitsILi32ELi128ELi128ELi8ELi4ELi4ELi4ELb1ELb0EN7cutlass6half_tE19Flash_kernel_traitsILi32ELi128ELi128ELi8ES3_EELb1ELb1ELb0ELb0ELb0ELb0ELb0EEEvNS_16Flash_bwd_paramsE,(.L_x_817 - _ZN5flash44flash_bwd_dq_dk_dv_loop_seqk_parallel_kernelI23Flash_bwd_kernel_traitsILi32ELi128ELi128ELi8ELi4ELi4ELi4ELb1ELb0EN7cutlass6half_tE19Flash_kernel_traitsILi32ELi128ELi128ELi8ES3_EELb1ELb1ELb0ELb0ELb0ELb0ELb0EEEvNS_16Flash_bwd_paramsE)
        .other          _ZN5flash44flash_bwd_dq_dk_dv_loop_seqk_parallel_kernelI23Flash_bwd_kernel_traitsILi32ELi128ELi128ELi8ELi4ELi4ELi4ELb1ELb0EN7cutlass6half_tE19Flash_kernel_traitsILi32ELi128ELi128ELi8ES3_EELb1ELb1ELb0ELb0ELb0ELb0ELb0EEEvNS_16Flash_bwd_paramsE,@"STO_CUDA_ENTRY STV_DEFAULT"
_ZN5flash44flash_bwd_dq_dk_dv_loop_seqk_parallel_kernelI23Flash_bwd_kernel_traitsILi32ELi128ELi128ELi8ELi4ELi4ELi4ELb1ELb0EN7cutlass6half_tE19Flash_kernel_traitsILi32ELi128ELi128ELi8ES3_EELb1ELb1ELb0ELb0ELb0ELb0ELb0EEEvNS_16Flash_bwd_paramsE:
.text._ZN5flash44flash_bwd_dq_dk_dv_loop_seqk_parallel_kernelI23Flash_bwd_kernel_traitsILi32ELi128ELi128ELi8ELi4ELi4ELi4ELb1ELb0EN7cutlass6half_tE19Flash_kernel_traitsILi32ELi128ELi128ELi8ES3_EELb1ELb1ELb0ELb0ELb0ELb0ELb0EEEvNS_16Flash_bwd_paramsE:
        /* <DEDUP_REMOVED lines=13> */
[----:B------:R-:W3:Y:S01]  /*00d0*/  LDCU.64 UR26, c[0x0][0x358] ;  /* 0x00006b00ff1a77ac */ /* 0x000ee20008000a00 */
[----:B------:R-:W4:Y:S05]  /*00e0*/  LDCU.64 UR14, c[0x0][0x460] ;  /* 0x00008c00ff0e77ac */ /* 0x000f2a0008000a00 */
[----:B------:R-:W5:Y:S01]  /*00f0*/  S2UR UR6, SR_CgaCtaId ;  /* 0x00000000000679c3 */ /* 0x000f620000008800 */
[----:B------:R-:W1:Y:S01]  /*0100*/  LDCU.64 UR12, c[0x0][0x470] ;  /* 0x00008e00ff0c77ac */ /* 0x000e620008000a00 */
[----:B------:R-:W-:Y:S01]  /*0110*/  UMOV UR22, URZ ;  /* 0x000000ff00167c82 */ /* 0x000fe20008000000 */
[----:B------:R-:W-:-:S05]  /*0120*/  UMOV UR23, URZ ;  /* 0x000000ff00177c82 */ /* 0x000fca0008000000 */
[----:B------:R-:W3:Y:S01]  /*0130*/  S2UR UR21, SR_CTAID.X ;  /* 0x00000000001579c3 */ /* 0x000ee20000002500 */
[----:B--2---:R-:W-:-:S07]  /*0140*/  ULEA UR5, UR5, UR4, 0x18 ;  /* 0x0000000405057291 */ /* 0x004fce000f8ec0ff */
[----:B------:R-:W2:Y:S01]  /*0150*/  S2UR UR20, SR_CTAID.Y ;  /* 0x00000000001479c3 */ /* 0x000ea20000002600 */
[----:B------:R-:W4:Y:S01]  /*0160*/  LDCU UR4, c[0x0][0x438] ;  /* 0x00008700ff0477ac */ /* 0x000f220008000800 */
[C---:B-1----:R-:W-:Y:S01]  /*0170*/  IMAD.SHL.U32 R3, R4.reuse, 0x10, RZ ;  /* 0x0000001004037824 */ /* 0x042fe200078e00ff */
[C---:B------:R-:W-:Y:S01]  /*0180*/  R2P PR, R4.reuse, 0x18 ;  /* 0x0000001804007804 */ /* 0x040fe20000000000 */
[----:B------:R-:W-:-:S04]  /*0190*/  IMAD.SHL.U32 R2, R4, 0x2, RZ ;  /* 0x0000000204027824 */ /* 0x000fc800078e00ff */
[----:B------:R-:W1:Y:S01]  /*01a0*/  S2UR UR7, SR_CTAID.Z ;  /* 0x00000000000779c3 */ /* 0x000e620000002700 */
[C---:B------:R-:W-:Y:S01]  /*01b0*/  IMAD.SHL.U32 R0, R4.reuse, 0x40, RZ ;  /* 0x0000004004007824 */ /* 0x040fe200078e00ff */
[----:B------:R-:W-:Y:S01]  /*01c0*/  LOP3.LUT R3, R3, 0x1c0, RZ, 0xc0, !PT ;  /* 0x000001c003037812 */ /* 0x000fe200078ec0ff */
[C---:B------:R-:W-:Y:S01]  /*01d0*/  IMAD.SHL.U32 R5, R4.reuse, 0x20, RZ ;  /* 0x0000002004057824 */ /* 0x040fe200078e00ff */
[----:B------:R-:W-:Y:S01]  /*01e0*/  SHF.R.U32.HI R247, RZ, 0x1, R4 ;  /* 0x00000001fff77819 */ /* 0x000fe20000011604 */
[----:B------:R-:W-:Y:S01]  /*01f0*/  IMAD.SHL.U32 R246, R4, 0x8, RZ ;  /* 0x0000000804f67824 */ /* 0x000fe200078e00ff */
[----:B------:R-:W-:Y:S02]  /*0200*/  LOP3.LUT R0, R2, 0xe006, R0, 0xc8, !PT ;  /* 0x0000e00602007812 */ /* 0x000fe400078ec800 */
[----:B------:R-:W-:Y:S02]  /*0210*/  LOP3.LUT R2, R3, 0x38, R2, 0xf8, !PT ;  /* 0x0000003803027812 */ /* 0x000fe400078ef802 */
[----:B------:R-:W-:-:S02]  /*0220*/  LOP3.LUT R0, R0, 0xc00, R5, 0xf8, !PT ;  /* 0x00000c0000007812 */ /* 0x000fc400078ef805 */
[----:B------:R-:W-:Y:S02]  /*0230*/  LOP3.LUT R247, R247, 0x30, RZ, 0xc0, !PT ;  /* 0x00000030f7f77812 */ /* 0x000fe400078ec0ff */
[----:B------:R-:W-:Y:S02]  /*0240*/  LOP3.LUT R0, R0, R2, RZ, 0xfc, !PT ;  /* 0x0000000200007212 */ /* 0x000fe400078efcff */
[----:B------:R-:W-:Y:S02]  /*0250*/  LOP3.LUT R246, R246, 0x18, RZ, 0xc0, !PT ;  /* 0x00000018f6f67812 */ /* 0x000fe400078ec0ff */
[----:B------:R-:W-:Y:S01]  /*0260*/  LEA R217, R0, UR5, 0x1 ;  /* 0x0000000500d97c11 */ /* 0x000fe2000f8e08ff */
[----:B------:R-:W-:Y:S02]  /*0270*/  UMOV UR5, 0x400 ;  /* 0x0000040000057882 */ /* 0x000fe40000000000 */
[----:B-----5:R-:W-:Y:S02]  /*0280*/  ULEA UR6, UR6, UR5, 0x18 ;  /* 0x0000000506067291 */ /* 0x020fe4000f8ec0ff */
[----:B------:R-:W-:-:S02]  /*0290*/  VIADD R2, R217, 0x10000 ;  /* 0x00010000d9027836 */ /* 0x000fc40000000000 */
[----:B------:R-:W-:Y:S02]  /*02a0*/  VIADD R0, R217, 0x10040 ;  /* 0x00010040d9007836 */ /* 0x000fe40000000000 */
[----:B------:R-:W-:Y:S01]  /*02b0*/  @P4 VIADD R0, R2, 0xffffffc0 ;  /* 0xffffffc002004836 */ /* 0x000fe20000000000 */
[----:B------:R-:W-:-:S03]  /*02c0*/  SHF.R.U32.HI R2, RZ, 0x2, R4 ;  /* 0x00000002ff027819 */ /* 0x000fc60000011604 */
[C---:B------:R-:W-:Y:S01]  /*02d0*/  VIADD R219, R0.reuse, 0x20 ;  /* 0x0000002000db7836 */ /* 0x040fe20000000000 */
[----:B------:R-:W-:Y:S01]  /*02e0*/  LOP3.LUT R247, R247, 0x7, R2, 0xf8, !PT ;  /* 0x00000007f7f77812 */ /* 0x000fe200078ef802 */
[----:B------:R-:W-:Y:S02]  /*02f0*/  @P3 VIADD R219, R0, 0xffffffe0 ;  /* 0xffffffe000db3836 */ /* 0x000fe40000000000 */
[----:B-1234-:R-:W-:-:S07]  /*0300*/  IMAD.U32 R0, RZ, RZ, UR4 ;  /* 0x00000004ff007e24 */ /* 0x01efce000f8e00ff */
.L_x_219:
[----:B-1----:R-:W1:Y:S01]  /*0310*/  S2R R32, SR_CTAID.Y ;  /* 0x0000000000207919 */ /* 0x002e620000002600 */
[----:B--2---:R-:W2:Y:S01]  /*0320*/  LDCU.64 UR4, c[0x0][0x478] ;  /* 0x00008f00ff0477ac */ /* 0x004ea20008000a00 */
[----:B------:R-:W3:Y:S01]  /*0330*/  LDC.U8 R13, c[0x0][0x532] ;  /* 0x00014c80ff0d7b82 */ /* 0x000ee20000000000 */
[----:B------:R-:W-:Y:S01]  /*0340*/  ISETP.NE.U32.AND P0, PT, RZ, UR12, PT ;  /* 0x0000000cff007c0c */ /* 0x000fe2000bf05070 */
[----:B------:R-:W-:Y:S01]  /*0350*/  IMAD.MOV.U32 R35, RZ, RZ, RZ ;  /* 0x000000ffff237224 */ /* 0x000fe200078e00ff */
[----:B------:R-:W-:Y:S02]  /*0360*/  ISETP.NE.U32.AND P5, PT, RZ, UR14, PT ;  /* 0x0000000eff007c0c */ /* 0x000fe4000bfa5070 */
[----:B------:R-:W-:Y:S02]  /*0370*/  ISETP.NE.AND.EX P0, PT, RZ, UR13, PT, P0 ;  /* 0x0000000dff007c0c */ /* 0x000fe4000bf05300 */
[----:B------:R-:W-:Y:S01]  /*0380*/  ISETP.NE.AND.EX P5, PT, RZ, UR15, PT, P5 ;  /* 0x0000000fff007c0c */ /* 0x000fe2000bfa5350 */
[----:B----4-:R-:W4:Y:S08]  /*0390*/  LDC.64 R6, c[0x0][0x468] ;  /* 0x00011a00ff067b82 */ /* 0x010f300000000a00 */
[----:B------:R-:W4:Y:S01]  /*03a0*/  LDC.64 R14, c[0x0][0x460] ;  /* 0x00011800ff0e7b82 */ /* 0x000f220000000a00 */
[----:B--2---:R-:W-:-:S04]  /*03b0*/  ISETP.NE.U32.AND P2, PT, RZ, UR4, PT ;  /* 0x00000004ff007c0c */ /* 0x004fc8000bf45070 */
[----:B------:R-:W-:Y:S01]  /*03c0*/  ISETP.NE.AND.EX P2, PT, RZ, UR5, PT, P2 ;  /* 0x00000005ff007c0c */ /* 0x000fe2000bf45320 */
[----:B-1----:R-:W-:Y:S01]  /*03d0*/  IMAD.SHL.U32 R11, R32, 0x4, RZ ;  /* 0x00000004200b7824 */ /* 0x002fe200078e00ff */
[----:B------:R-:W-:-:S11]  /*03e0*/  SHF.R.U32.HI R12, RZ, 0x1e, R32 ;  /* 0x0000001eff0c7819 */ /* 0x000fd60000011620 */
[C---:B------:R-:W-:Y:S02]  /*03f0*/  @P2 IADD3 R2, P3, PT, R11.reuse, UR4, RZ ;  /* 0x000000040b022c10 */ /* 0x040fe4000ff7e0ff */
[----:B------:R-:W-:Y:S02]  /*0400*/  @P0 IADD3 R4, P1, PT, R11, UR12, RZ ;  /* 0x0000000c0b040c10 */ /* 0x000fe4000ff3e0ff */
[C---:B------:R-:W-:Y:S02]  /*0410*/  @P2 IADD3.X R3, PT, PT, R12.reuse, UR5, RZ, P3, !PT ;  /* 0x000000050c032c10 */ /* 0x040fe40009ffe4ff */
[----:B------:R-:W-:Y:S01]  /*0420*/  ISETP.NE.U32.AND P3, PT, RZ, UR14, PT ;  /* 0x0000000eff007c0c */ /* 0x000fe2000bf65070 */
[----:B------:R-:W-:Y:S01]  /*0430*/  IMAD.MOV.U32 R10, RZ, RZ, -0x1 ;  /* 0xffffffffff0a7424 */ /* 0x000fe200078e00ff */
[----:B------:R-:W-:Y:S01]  /*0440*/  @P0 IADD3.X R5, PT, PT, R12, UR13, RZ, P1, !PT ;  /* 0x0000000d0c050c10 */ /* 0x000fe20008ffe4ff */
[----:B------:R1:W2:Y:S01]  /*0450*/  @P2 LDG.E R9, desc[UR26][R2.64] ;  /* 0x0000001a02092981 */ /* 0x0002a2000c1e1900 */
[----:B------:R-:W-:-:S02]  /*0460*/  ISETP.NE.AND.EX P3, PT, RZ, UR15, PT, P3 ;  /* 0x0000000fff007c0c */ /* 0x000fc4000bf65330 */
[----:B---3--:R-:W-:Y:S01]  /*0470*/  ISETP.NE.AND P4, PT, R13, RZ, PT ;  /* 0x000000ff0d00720c */ /* 0x008fe20003f85270 */
[----:B------:R3:W2:Y:S01]  /*0480*/  @P0 LDG.E R35, desc[UR26][R4.64] ;  /* 0x0000001a04230981 */ /* 0x0006a2000c1e1900 */
[----:B----4-:R-:W-:-:S04]  /*0490*/  ISETP.EQ.U32.AND P1, PT, R6, RZ, PT ;  /* 0x000000ff0600720c */ /* 0x010fc80003f22070 */
[----:B------:R-:W-:Y:S01]  /*04a0*/  ISETP.EQ.OR.EX P1, PT, R7, RZ, !P4, P1 ;  /* 0x000000ff0700720c */ /* 0x000fe20006722710 */
[----:B------:R-:W-:Y:S02]  /*04b0*/  IMAD.MOV.U32 R36, RZ, RZ, -0x1 ;  /* 0xffffffffff247424 */ /* 0x000fe400078e00ff */
[----:B-1----:R-:W-:Y:S01]  /*04c0*/  IMAD.WIDE.U32 R2, R32, 0x4, R14 ;  /* 0x0000000420027825 */ /* 0x002fe200078e000e */
[----:B---3--:R-:W1:Y:S04]  /*04d0*/  @!P2 LDC.64 R4, c[0x0][0x488] ;  /* 0x00012200ff04ab82 */ /* 0x008e680000000a00 */
[----:B------:R-:W5:Y:S04]  /*04e0*/  @P5 LDG.E R10, desc[UR26][R2.64] ;  /* 0x0000001a020a5981 */ /* 0x000f68000c1e1900 */
[----:B------:R3:W5:Y:S02]  /*04f0*/  @P3 LDG.E R8, desc[UR26][R2.64+0x4] ;  /* 0x0000041a02083981 */ /* 0x000764000c1e1900 */
[----:B---3--:R-:W-:-:S02]  /*0500*/  IADD3 R2, P0, PT, R11, R6, RZ ;  /* 0x000000060b027210 */ /* 0x008fc40007f1e0ff */
[----:B------:R-:W3:Y:S03]  /*0510*/  @!P2 LDC R11, c[0x0][0x43c] ;  /* 0x00010f00ff0bab82 */ /* 0x000ee60000000800 */
[----:B------:R-:W-:-:S05]  /*0520*/  IMAD.X R3, R12, 0x1, R7, P0 ;  /* 0x000000010c037824 */ /* 0x000fca00000e0607 */
[----:B------:R-:W4:Y:S01]  /*0530*/  @!P1 LDG.E R36, desc[UR26][R2.64] ;  /* 0x0000001a02249981 */ /* 0x000f22000c1e1900 */
[----:B------:R-:W2:Y:S01]  /*0540*/  @!P3 LDC R218, c[0x0][0x434] ;  /* 0x00010d00ffdabb82 */ /* 0x000ea20000000800 */
[----:B------:R-:W-:-:S04]  /*0550*/  ISETP.NE.U32.AND P1, PT, R6, RZ, PT ;  /* 0x000000ff0600720c */ /* 0x000fc80003f25070 */
[----:B------:R-:W-:Y:S02]  /*0560*/  ISETP.NE.AND.EX P1, PT, R7, RZ, PT, P1 ;  /* 0x000000ff0700720c */ /* 0x000fe40003f25310 */
[----:B-1----:R-:W-:Y:S01]  /*0570*/  @!P2 ISETP.NE.U32.AND P0, PT, R4, RZ, PT ;  /* 0x000000ff0400a20c */ /* 0x002fe20003f05070 */
[----:B------:R-:W-:-:S03]  /*0580*/  USHF.L.U32 UR28, UR24, 0x7, URZ ;  /* 0x00000007181c7899 */ /* 0x000fc600080006ff */
[----:B------:R-:W-:-:S04]  /*0590*/  @!P2 ISETP.NE.AND.EX P0, PT, R5, RZ, PT, P0 ;  /* 0x000000ff0500a20c */ /* 0x000fc80003f05300 */
[----:B---3--:R-:W-:Y:S01]  /*05a0*/  @!P2 SEL R4, R11, RZ, P0 ;  /* 0x000000ff0b04a207 */ /* 0x008fe20000000000 */
[----:B--2---:R1:W-:Y:S01]  /*05b0*/  STL [R1+0x4], R35 ;  /* 0x0000042301007387 */ /* 0x0043e20000100800 */
[----:B------:R-:W-:-:S03]  /*05c0*/  @P2 IMAD.IADD R220, R9, 0x1, -R35 ;  /* 0x0000000109dc2824 */ /* 0x000fc600078e0a23 */
[----:B----4-:R1:W-:Y:S01]  /*05d0*/  STL [R1+0xc], R36 ;  /* 0x00000c2401007387 */ /* 0x0103e20000100800 */
[----:B------:R-:W-:Y:S05]  /*05e0*/  @!P1 BRA `(.L_x_164) ;  /* 0x00000000000c9947 */ /* 0x000fea0003800000 */
[----:B------:R-:W2:Y:S02]  /*05f0*/  @P4 LDG.E R0, desc[UR26][R2.64+0x4] ;  /* 0x0000041a02004981 */ /* 0x000ea4000c1e1900 */
[----:B--2---:R-:W-:-:S06]  /*0600*/  @P4 IADD3 R0, PT, PT, R0, -R36, RZ ;  /* 0x8000002400004210 */ /* 0x004fcc0007ffe0ff */
[----:B------:R2:W5:Y:S02]  /*0610*/  @!P4 LDG.E R0, desc[UR26][R2.64] ;  /* 0x0000001a0200c981 */ /* 0x000564000c1e1900 */
.L_x_164:
[----:B-----5:R-:W-:Y:S01]  /*0620*/  @!P2 IADD3 R220, PT, PT, R4, R0, -R35 ;  /* 0x0000000004dca210 */ /* 0x020fe20007ffe823 */
[----:B------:R-:W-:-:S03]  /*0630*/  @P3 IMAD.IADD R218, R8, 0x1, -R10 ;  /* 0x0000000108da3824 */ /* 0x000fc600078e0a0a */
[----:B------:R-:W-:-:S13]  /*0640*/  ISETP.GT.AND P0, PT, R220, UR28, PT ;  /* 0x0000001cdc007c0c */ /* 0x000fda000bf04270 */
[----:B------:R-:W-:Y:S05]  /*0650*/  @!P0 BRA `(.L_x_165) ;  /* 0x0000008c00dc8947 */ /* 0x000fea0003800000 */
[----:B------:R-:W-:Y:S01]  /*0660*/  ISETP.NE.AND P3, PT, R10, -0x1, PT ;  /* 0xffffffff0a00780c */ /* 0x000fe20003f65270 */
[----:B------:R-:W-:Y:S01]  /*0670*/  VIADD R0, R218, 0x7f ;  /* 0x0000007fda007836 */ /* 0x000fe20000000000 */
[----:B------:R-:W-:-:S04]  /*0680*/  ISETP.NE.AND P2, PT, R36, -0x1, PT ;  /* 0xffffffff2400780c */ /* 0x000fc80003f45270 */
[----:B--2---:R-:W-:-:S04]  /*0690*/  SHF.R.S32.HI R2, RZ, 0x1f, R0 ;  /* 0x0000001fff027819 */ /* 0x004fc80000011400 */
        /* <DEDUP_REMOVED lines=25> */
.L_x_166:
[----:B------:R-:W2:Y:S01]  /*0830*/  LDCU.64 UR18, c[0x0][0x3b8] ;  /* 0x00007700ff1277ac */ /* 0x000ea20008000a00 */
[----:B------:R-:W-:-:S05]  /*0840*/  IADD3 R2, PT, PT, R35, R36, RZ ;  /* 0x0000002423027210 */ /* 0x000fca0007ffe0ff */
[C---:B--2---:R-:W-:Y:S02]  /*0850*/  IMAD R0, R2.reuse, UR19, RZ ;  /* 0x0000001302007c24 */ /* 0x044fe4000f8e02ff */
[----:B------:R-:W-:-:S05]  /*0860*/  IMAD.WIDE.U32 R2, R2, UR18, RZ ;  /* 0x0000001202027c25 */ /* 0x000fca000f8e00ff */
[----:B------:R-:W-:Y:S02]  /*0870*/  IADD3 R28, PT, PT, R3, R0, RZ ;  /* 0x00000000031c7210 */ /* 0x000fe40007ffe0ff */
[----:B------:R-:W-:-:S07]  /*0880*/  MOV R27, R2 ;  /* 0x00000002001b7202 */ /* 0x000fce0000000f00 */
.L_x_167:
[----:B------:R-:W2:Y:S01]  /*0890*/  LDC R5, c[0x0][0x3e8] ;  /* 0x0000fa00ff057b82 */ /* 0x000ea20000000800 */
[----:B------:R-:W3:Y:S01]  /*08a0*/  S2R R33, SR_CTAID.Z ;  /* 0x0000000000217919 */ /* 0x000ee20000002700 */
[----:B------:R-:W-:Y:S01]  /*08b0*/  USHF.R.S32.HI UR25, URZ, 0x1f, UR28 ;  /* 0x0000001fff197899 */ /* 0x000fe2000801141c */
[----:B--2---:R-:W-:-:S04]  /*08c0*/  IABS R4, R5 ;  /* 0x0000000500047213 */ /* 0x004fc80000000000 */
[----:B------:R-:W2:Y:S01]  /*08d0*/  I2F.RP R2, R4 ;  /* 0x0000000400027306 */ /* 0x000ea20000209400 */
[----:B---3--:R-:W-:-:S07]  /*08e0*/  IABS R6, R33 ;  /* 0x0000002100067213 */ /* 0x008fce0000000000 */
[----:B--2---:R-:W2:Y:S02]  /*08f0*/  MUFU.RCP R2, R2 ;  /* 0x0000000200027308 */ /* 0x004ea40000001000 */
[----:B--2---:R-:W-:-:S06]  /*0900*/  VIADD R2, R2, 0xffffffe ;  /* 0x0ffffffe02027836 */ /* 0x004fcc0000000000 */
[----:B------:R-:W2:Y:S02]  /*0910*/  F2I.FTZ.U32.TRUNC.NTZ R3, R2 ;  /* 0x0000000200037305 */ /* 0x000ea4000021f000 */
[----:B--2---:R-:W-:Y:S01]  /*0920*/  IMAD.MOV R0, RZ, RZ, -R3 ;  /* 0x000000ffff007224 */ /* 0x004fe200078e0a03 */
        /* <DEDUP_REMOVED lines=10> */
[----:B------:R-:W-:Y:S02]  /*09d0*/  ISETP.NE.AND P1, PT, R5, RZ, PT ;  /* 0x000000ff0500720c */ /* 0x000fe40003f25270 */
[----:B------:R-:W-:Y:S02]  /*09e0*/  ISETP.GE.U32.AND P4, PT, R2, R4, PT ;  /* 0x000000040200720c */ /* 0x000fe40003f86070 */
[----:B------:R-:W-:-:S04]  /*09f0*/  LOP3.LUT R2, R33, R5, RZ, 0x3c, !PT ;  /* 0x0000000521027212 */ /* 0x000fc800078e3cff */
[----:B------:R-:W-:-:S07]  /*0a00*/  ISETP.GE.AND P0, PT, R2, RZ, PT ;  /* 0x000000ff0200720c */ /* 0x000fce0003f06270 */
[----:B------:R-:W-:-:S05]  /*0a10*/  @P4 IADD3 R0, PT, PT, R0, 0x1, RZ ;  /* 0x0000000100004810 */ /* 0x000fca0007ffe0ff */
        /* <DEDUP_REMOVED lines=16> */
.L_x_168:
[----:B------:R-:W2:Y:S01]  /*0b20*/  LDCU.64 UR16, c[0x0][0x3c0] ;  /* 0x00007800ff1077ac */ /* 0x000ea20008000a00 */
[----:B------:R-:W-:-:S05]  /*0b30*/  IADD3 R0, PT, PT, R35, R36, RZ ;  /* 0x0000002423007210 */ /* 0x000fca0007ffe0ff */
[C---:B--2---:R-:W-:Y:S02]  /*0b40*/  IMAD R4, R0.reuse, UR17, RZ ;  /* 0x0000001100047c24 */ /* 0x044fe4000f8e02ff */
[----:B------:R-:W-:-:S05]  /*0b50*/  IMAD.WIDE.U32 R2, R0, UR16, RZ ;  /* 0x0000001000027c25 */ /* 0x000fca000f8e00ff */
[----:B------:R-:W-:Y:S02]  /*0b60*/  IADD3 R25, PT, PT, R3, R4, RZ ;  /* 0x0000000403197210 */ /* 0x000fe40007ffe0ff */
[----:B------:R-:W-:-:S07]  /*0b70*/  MOV R23, R2 ;  /* 0x0000000200177202 */ /* 0x000fce0000000f00 */
.L_x_169:
        /* <DEDUP_REMOVED lines=12> */
[----:B------:R-:W2:Y:S02]  /*0c40*/  LDCU UR4, c[0x0][0x444] ;  /* 0x00008880ff0477ac */ /* 0x000ea40008000800 */
[----:B--2---:R-:W-:Y:S01]  /*0c50*/  USHF.R.S32.HI UR5, URZ, 0x1f, UR4 ;  /* 0x0000001fff057899 */ /* 0x004fe20008011404 */
[----:B------:R-:W-:Y:S01]  /*0c60*/  IMAD.WIDE.U32 R4, R32, UR4, RZ ;  /* 0x0000000420047c25 */ /* 0x000fe2000f8e00ff */
[----:B------:R-:W-:-:S04]  /*0c70*/  USHF.R.S32.HI UR4, URZ, 0x1f, UR32 ;  /* 0x0000001fff047899 */ /* 0x000fc80008011420 */
[----:B------:R-:W-:Y:S02]  /*0c80*/  IMAD R0, R32, UR5, RZ ;  /* 0x0000000520007c24 */ /* 0x000fe4000f8e02ff */
[----:B------:R-:W-:-:S03]  /*0c90*/  IMAD.WIDE.U32 R2, R4, R29, RZ ;  /* 0x0000001d04027225 */ /* 0x000fc600078e00ff */
[----:B------:R-:W-:Y:S02]  /*0ca0*/  IADD3 R0, PT, PT, R5, R0, RZ ;  /* 0x0000000005007210 */ /* 0x000fe40007ffe0ff */
[----:B------:R-:W-:-:S03]  /*0cb0*/  SHF.R.S32.HI R5, RZ, 0x1f, R29 ;  /* 0x0000001fff057819 */ /* 0x000fc6000001141d */
[----:B------:R-:W-:-:S04]  /*0cc0*/  IMAD R0, R0, R29, RZ ;  /* 0x0000001d00007224 */ /* 0x000fc800078e02ff */
[----:B------:R-:W-:Y:S02]  /*0cd0*/  IMAD R0, R5, R4, R0 ;  /* 0x0000000405007224 */ /* 0x000fe400078e0200 */
[----:B------:R-:W-:-:S03]  /*0ce0*/  IMAD.WIDE.U32 R4, R2, UR32, RZ ;  /* 0x0000002002047c25 */ /* 0x000fc6000f8e00ff */
[----:B------:R-:W-:Y:S02]  /*0cf0*/  IADD3 R0, PT, PT, R3, R0, RZ ;  /* 0x0000000003007210 */ /* 0x000fe40007ffe0ff */
[----:B------:R-:W-:-:S03]  /*0d00*/  MOV R6, R4 ;  /* 0x0000000400067202 */ /* 0x000fc60000000f00 */
[----:B------:R-:W-:-:S04]  /*0d10*/  IMAD R0, R0, UR32, RZ ;  /* 0x0000002000007c24 */ /* 0x000fc8000f8e02ff */
[----:B------:R-:W-:-:S05]  /*0d20*/  IMAD R2, R2, UR4, R0 ;  /* 0x0000000402027c24 */ /* 0x000fca000f8e0200 */
[----:B------:R-:W-:Y:S01]  /*0d30*/  IADD3 R7, PT, PT, R5, R2, RZ ;  /* 0x0000000205077210 */ /* 0x000fe20007ffe0ff */
[----:B------:R-:W-:Y:S06]  /*0d40*/  BRA `(.L_x_171) ;  /* 0x0000000000107947 */ /* 0x000fec0003800000 */
.L_x_170:
[-C--:B------:R-:W-:Y:S02]  /*0d50*/  IMAD R0, R13, R10.reuse, RZ ;  /* 0x0000000a0d007224 */ /* 0x080fe400078e02ff */
[----:B------:R-:W-:-:S05]  /*0d60*/  IMAD.WIDE.U32 R2, R12, R10, RZ ;  /* 0x0000000a0c027225 */ /* 0x000fca00078e00ff */
[----:B------:R-:W-:Y:S02]  /*0d70*/  IADD3 R7, PT, PT, R3, R0, RZ ;  /* 0x0000000003077210 */ /* 0x000fe40007ffe0ff */
[----:B------:R-:W-:-:S07]  /*0d80*/  MOV R6, R2 ;  /* 0x0000000200067202 */ /* 0x000fce0000000f00 */
.L_x_171:
[----:B------:R-:W2:Y:S01]  /*0d90*/  LDCU.U8 UR4, c[0x0][0x548] ;  /* 0x0000a900ff0477ac */ /* 0x000ea20008000000 */
[----:B------:R-:W-:Y:S01]  /*0da0*/  SHF.L.U32 R3, R32, 0x7, RZ ;  /* 0x0000000720037819 */ /* 0x000fe200000006ff */
[----:B------:R-:W-:Y:S01]  /*0db0*/  IMAD R21, R33, UR32, RZ ;  /* 0x0000002021157c24 */ /* 0x000fe2000f8e02ff */
[----:B------:R-:W3:Y:S02]  /*0dc0*/  LDCU.U8 UR31, c[0x0][0x5f0] ;  /* 0x0000be00ff1f77ac */ /* 0x000ee40008000000 */
[----:B------:R-:W-:-:S04]  /*0dd0*/  SEL R0, R3, RZ, P5 ;  /* 0x000000ff03007207 */ /* 0x000fc80002800000 */
[----:B------:R-:W-:-:S04]  /*0de0*/  IADD3 R0, P0, PT, R14, R0, RZ ;  /* 0x000000000e007210 */ /* 0x000fc80007f1e0ff */
[----:B------:R-:W-:Y:S01]  /*0df0*/  IADD3.X R2, PT, PT, RZ, R20, RZ, P0, !PT ;  /* 0x00000014ff027210 */ /* 0x000fe200007fe4ff */
[----:B------:R-:W-:Y:S01]  /*0e00*/  IMAD.WIDE.U32 R4, R0, R12, RZ ;  /* 0x0000000c00047225 */ /* 0x000fe200078e00ff */
[----:B--2---:R-:W-:-:S03]  /*0e10*/  UISETP.NE.AND UP0, UPT, UR4, URZ, UPT ;  /* 0x000000ff0400728c */ /* 0x004fc6000bf05270 */
[----:B------:R-:W-:-:S04]  /*0e20*/  IMAD R2, R2, R12, RZ ;  /* 0x0000000c02027224 */ /* 0x000fc800078e02ff */
        /* <DEDUP_REMOVED lines=10> */
.L_x_172:
[----:B------:R-:W2:Y:S01]  /*0ed0*/  LDC R19, c[0x0][0x434] ;  /* 0x00010d00ff137b82 */ /* 0x000ea20000000800 */
[----:B------:R-:W-:-:S04]  /*0ee0*/  IMAD R0, R32, R29, R33 ;  /* 0x0000001d20007224 */ /* 0x000fc800078e0221 */
[----:B--2---:R-:W-:-:S03]  /*0ef0*/  IMAD R19, R0, R19, RZ ;  /* 0x0000001300137224 */ /* 0x004fc600078e02ff */
.L_x_173:
        /* <DEDUP_REMOVED lines=11> */
.L_x_174:
[----:B------:R-:W2:Y:S01]  /*0fb0*/  LDC R17, c[0x0][0x444] ;  /* 0x00011100ff117b82 */ /* 0x000ea20000000800 */
[----:B------:R-:W-:-:S04]  /*0fc0*/  IMAD R0, R32, R29, R33 ;  /* 0x0000001d20007224 */ /* 0x000fc800078e0221 */
[----:B--2---:R-:W-:-:S07]  /*0fd0*/  IMAD R17, R0, R17, RZ ;  /* 0x0000001100117224 */ /* 0x004fce00078e02ff */
.L_x_175:
[----:B------:R-:W2:Y:S01]  /*0fe0*/  LDCU.128 UR8, c[0x0][0x590] ;  /* 0x0000b200ff0877ac */ /* 0x000ea20008000c00 */
[----:B------:R-:W3:Y:S01]  /*0ff0*/  S2R R5, SR_TID.X ;  /* 0x0000000000057919 */ /* 0x000ee20000002100 */
[----:B------:R-:W4:Y:S01]  /*1000*/  LDC.64 R10, c[0x0][0x3b0] ;  /* 0x0000ec00ff0a7b82 */ /* 0x000f220000000a00 */
[----:B------:R-:W-:Y:S01]  /*1010*/  IADD3 R2, P0, PT, R246, R8, RZ ;  /* 0x00000008f6027210 */ /* 0x000fe20007f1e0ff */
[----:B------:R-:W-:Y:S01]  /*1020*/  IMAD.MOV.U32 R30, RZ, RZ, R246 ;  /* 0x000000ffff1e7224 */ /* 0x000fe200078e00f6 */
[----:B------:R-:W5:Y:S01]  /*1030*/  S2R R34, SR_TID.X ;  /* 0x0000000000227919 */ /* 0x000f620000002100 */
[----:B------:R-:W-:Y:S01]  /*1040*/  IMAD.MOV.U32 R31, RZ, RZ, RZ ;  /* 0x000000ffff1f7224 */ /* 0x000fe200078e00ff */
[----:B------:R-:W1:Y:S01]  /*1050*/  LDCU.64 UR4, c[0x0][0x550] ;  /* 0x0000aa00ff0477ac */ /* 0x000e620008000a00 */
[----:B------:R-:W-:Y:S01]  /*1060*/  IMAD.X R3, RZ, RZ, R9, P0 ;  /* 0x000000ffff037224 */ /* 0x000fe200000e0609 */
[----:B------:R-:W-:Y:S01]  /*1070*/  IADD3 R9, P1, P0, R4, R6, R21 ;  /* 0x0000000604097210 */ /* 0x000fe2000783e015 */
[----:B------:R-:W1:Y:S01]  /*1080*/  LDC.64 R12, c[0x0][0x5f8] ;  /* 0x00017e00ff0c7b82 */ /* 0x000e620000000a00 */
[----:B------:R-:W-:Y:S01]  /*1090*/  IMAD R252, R29, UR32, RZ ;  /* 0x000000201dfc7c24 */ /* 0x000fe2000f8e02ff */
[----:B------:R-:W-:Y:S01]  /*10a0*/  ISETP.NE.AND P3, PT, RZ, UR31, PT ;  /* 0x0000001fff007c0c */ /* 0x000fe2000bf65270 */
[----:B------:R-:W-:Y:S01]  /*10b0*/  BSSY.RECONVERGENT B1, `(.L_x_165) ;  /* 0x0000851000017945 */ /* 0x000fe20003800200 */
[----:B--2---:R-:W-:Y:S01]  /*10c0*/  IMAD R0, R20, UR8, RZ ;  /* 0x0000000814007c24 */ /* 0x004fe2000f8e02ff */
[----:B------:R-:W-:Y:S01]  /*10d0*/  USHF.L.U64.HI UR29, UR8, 0x6, UR9 ;  /* 0x00000006081d7899 */ /* 0x000fe20008010209 */
[C---:B------:R-:W-:Y:S01]  /*10e0*/  IMAD.WIDE.U32 R2, R14.reuse, UR8, R2 ;  /* 0x000000080e027c25 */ /* 0x040fe2000f8e0002 */
[----:B------:R-:W-:Y:S01]  /*10f0*/  USHF.L.U32 UR30, UR8, 0x6, URZ ;  /* 0x00000006081e7899 */ /* 0x000fe200080006ff */
[----:B------:R-:W2:Y:S02]  /*1100*/  LDC.64 R226, c[0x0][0x420] ;  /* 0x00010800ffe27b82 */ /* 0x000ea40000000a00 */
[----:B------:R-:W-:-:S04]  /*1110*/  IMAD R0, R14, UR9, R0 ;  /* 0x000000090e007c24 */ /* 0x000fc8000f8e0200 */
[----:B------:R-:W-:Y:S01]  /*1120*/  IMAD.IADD R3, R3, 0x1, R0 ;  /* 0x0000000103037824 */ /* 0x000fe200078e0200 */
[----:B------:R-:W-:Y:S01]  /*1130*/  SHF.R.S32.HI R0, RZ, 0x1f, R21 ;  /* 0x0000001fff007819 */ /* 0x000fe20000011415 */
[----:B------:R-:W-:Y:S01]  /*1140*/  IMAD.WIDE.U32 R2, R33, UR10, R2 ;  /* 0x0000000a21027c25 */ /* 0x000fe2000f8e0002 */
[----:B---3--:R-:W-:Y:S02]  /*1150*/  SHF.R.U32.HI R21, RZ, 0x2, R5 ;  /* 0x00000002ff157819 */ /* 0x008fe40000011605 */
[----:B------:R-:W-:Y:S01]  /*1160*/  IADD3.X R15, PT, PT, R15, R7, R0, P1, P0 ;  /* 0x000000070f0f7210 */ /* 0x000fe20000fe0400 */
[----:B------:R-:W-:Y:S01]  /*1170*/  IMAD R3, R33, UR11, R3 ;  /* 0x0000000b21037c24 */ /* 0x000fe2000f8e0203 */
[----:B------:R-:W3:Y:S01]  /*1180*/  LDCU.64 UR10, c[0x0][0x3c8] ;  /* 0x00007900ff0a77ac */ /* 0x000ee20008000a00 */
[----:B----4-:R-:W-:Y:S01]  /*1190*/  IMAD R0, R20, R10, RZ ;  /* 0x0000000a14007224 */ /* 0x010fe200078e02ff */
[----:B-----5:R-:W-:Y:S01]  /*11a0*/  LOP3.LUT R248, R34, 0x1f, RZ, 0xc0, !PT ;  /* 0x0000001f22f87812 */ /* 0x020fe200078ec0ff */
[----:B------:R-:W-:Y:S01]  /*11b0*/  IMAD.WIDE.U32 R4, R21, UR8, R2 ;  /* 0x0000000815047c25 */ /* 0x000fe2000f8e0002 */
[----:B------:R-:W-:-:S03]  /*11c0*/  SHF.R.U32.HI R225, RZ, 0x5, R34 ;  /* 0x00000005ffe17819 */ /* 0x000fc60000011622 */
[----:B------:R-:W-:Y:S01]  /*11d0*/  IMAD R8, R14, R11, R0 ;  /* 0x0000000b0e087224 */ /* 0x000fe200078e0200 */
[----:B-1----:R-:W-:Y:S01]  /*11e0*/  LEA R237, P0, R4, UR4, 0x1 ;  /* 0x0000000404ed7c11 */ /* 0x002fe2000f8008ff */
[----:B------:R-:W-:Y:S02]  /*11f0*/  IMAD.WIDE.U32 R2, R14, R10, R30 ;  /* 0x0000000a0e027225 */ /* 0x000fe400078e001e */
[----:B------:R-:W1:Y:S02]  /*1200*/  LDC R14, c[0x0][0x508] ;  /* 0x00014200ff0e7b82 */ /* 0x000e640000000800 */
[----:B------:R-:W-:Y:S01]  /*1210*/  IMAD R0, R21, UR9, R5 ;  /* 0x0000000915007c24 */ /* 0x000fe2000f8e0205 */
[----:B------:R-:W-:Y:S01]  /*1220*/  IADD3 R2, P1, PT, R22, R2, RZ ;  /* 0x0000000216027210 */ /* 0x000fe20007f3e0ff */
[----:B------:R-:W-:Y:S01]  /*1230*/  IMAD.WIDE.U32 R6, R12, UR21, RZ ;  /* 0x000000150c067c25 */ /* 0x000fe2000f8e00ff */
[----:B------:R-:W4:Y:S02]  /*1240*/  LDCU.64 UR8, c[0x0][0x570] ;  /* 0x0000ae00ff0877ac */ /* 0x000f240008000a00 */
[----:B------:R-:W-:Y:S01]  /*1250*/  LEA.HI.X R236, R4, UR5, R0, 0x1, P0 ;  /* 0x0000000504ec7c11 */ /* 0x000fe200080f0c00 */
[----:B------:R-:W-:Y:S01]  /*1260*/  VIADD R20, R218, UR28 ;  /* 0x0000001cda147c36 */ /* 0x000fe20008000000 */
[----:B------:R-:W-:Y:S01]  /*1270*/  IADD3.X R3, PT, PT, R24, R3, R8, P1, !PT ;  /* 0x0000000318037210 */ /* 0x000fe20000ffe408 */
[----:B------:R-:W-:Y:S01]  /*1280*/  IMAD R4, R252, R225, R248 ;  /* 0x000000e1fc047224 */ /* 0x000fe200078e02f8 */
[----:B------:R-:W-:Y:S01]  /*1290*/  SEL R6, R6, RZ, P3 ;  /* 0x000000ff06067207 */ /* 0x000fe20001800000 */
[----:B------:R-:W5:Y:S01]  /*12a0*/  LDCU.64 UR4, c[0x0][0x380] ;  /* 0x00007000ff0477ac */ /* 0x000f620008000a00 */
[----:B------:R-:W-:-:S02]  /*12b0*/  IMAD R5, R13, UR21, R7 ;  /* 0x000000150d057c24 */ /* 0x000fc4000f8e0207 */
[----:B------:R-:W-:Y:S01]  /*12c0*/  IADD3 R9, P1, P0, R4, R9, R6 ;  /* 0x0000000904097210 */ /* 0x000fe2000783e006 */
[----:B---3--:R-:W-:Y:S01]  /*12d0*/  IMAD.WIDE.U32 R2, R33, UR10, R2 ;  /* 0x0000000a21027c25 */ /* 0x008fe2000f8e0002 */
[----:B------:R-:W-:Y:S01]  /*12e0*/  SHF.R.S32.HI R6, RZ, 0x1f, R4 ;  /* 0x0000001fff067819 */ /* 0x000fe20000011404 */
[----:B------:R-:W3:Y:S01]  /*12f0*/  LDC.64 R12, c[0x0][0x5e8] ;  /* 0x00017a00ff0c7b82 */ /* 0x000ee20000000a00 */
[----:B------:R-:W-:Y:S01]  /*1300*/  SEL R4, R5, RZ, P3 ;  /* 0x000000ff05047207 */ /* 0x000fe20001800000 */
[----:B------:R-:W-:Y:S02]  /*1310*/  IMAD R3, R33, UR11, R3 ;  /* 0x0000000b21037c24 */ /* 0x000fe4000f8e0203 */
[----:B------:R-:W-:Y:S01]  /*1320*/  IMAD.SHL.U32 R5, R252, 0x80, RZ ;  /* 0x00000080fc057824 */ /* 0x000fe200078e00ff */
[----:B------:R-:W-:Y:S01]  /*1330*/  IADD3.X R8, PT, PT, R6, R15, R4, P1, P0 ;  /* 0x0000000f06087210 */ /* 0x000fe20000fe0404 */
[----:B------:R-:W-:Y:S01]  /*1340*/  IMAD.WIDE.U32 R2, R21, R10, R2 ;  /* 0x0000000a15027225 */ /* 0x000fe200078e0002 */
[----:B-1----:R-:W-:-:S02]  /*1350*/  IADD3 R0, PT, PT, R20, -R14, -R220 ;  /* 0x8000000e14007210 */ /* 0x002fc40007ffe8dc */
[----:B------:R-:W-:Y:S01]  /*1360*/  LEA.HI R15, R34, 0x40, RZ, 0x1e ;  /* 0x00000040220f7811 */ /* 0x000fe200078ff0ff */
[----:B------:R-:W-:Y:S01]  /*1370*/  IMAD R3, R21, R11, R3 ;  /* 0x0000000b15037224 */ /* 0x000fe200078e0203 */
[----:B------:R-:W-:Y:S01]  /*1380*/  SHF.R.S32.HI R7, RZ, 0x1f, R0 ;  /* 0x0000001fff077819 */ /* 0x000fe20000011400 */
[----:B------:R-:W-:Y:S01]  /*1390*/  IMAD R6, R18, 0x80, R17 ;  /* 0x0000008012067824 */ /* 0x000fe200078e0211 */
[C---:B-----5:R-:W-:Y:S02]  /*13a0*/  LEA R235, P1, R2.reuse, UR4, 0x1 ;  /* 0x0000000402eb7c11 */ /* 0x060fe4000f8208ff */
[----:B------:R-:W-:Y:S02]  /*13b0*/  LEA.HI R4, R7, R0, RZ, 0x7 ;  /* 0x0000000007047211 */ /* 0x000fe400078f38ff */
[----:B------:R-:W-:Y:S02]  /*13c0*/  LEA.HI.X R234, R2, UR5, R3, 0x1, P1 ;  /* 0x0000000502ea7c11 */ /* 0x000fe400088f0c03 */
[----:B------:R-:W-:-:S02]  /*13d0*/  SHF.R.S32.HI R4, RZ, 0x7, R4 ;  /* 0x00000007ff047819 */ /* 0x000fc40000011404 */
[C---:B------:R-:W-:Y:S02]  /*13e0*/  IADD3 R0, P0, PT, R5.reuse, R9, RZ ;  /* 0x0000000905007210 */ /* 0x040fe40007f1e0ff */
[----:B------:R-:W-:Y:S01]  /*13f0*/  VIMNMX R250, PT, PT, RZ, R4, !PT ;  /* 0x00000004fffa7248 */ /* 0x000fe20007fe0100 */
[----:B---3--:R-:W-:Y:S01]  /*1400*/  IMAD.WIDE R2, R6, 0x4, R12 ;  /* 0x0000000406027825 */ /* 0x008fe200078e020c */
[----:B------:R-:W-:Y:S02]  /*1410*/  LEA.HI.X.SX32 R5, R5, R8, 0x1, P0 ;  /* 0x0000000805057211 */ /* 0x000fe400000f0eff */
[----:B------:R-:W-:Y:S01]  /*1420*/  ISETP.GT.AND P1, PT, R224, R250, PT ;  /* 0x000000fae000720c */ /* 0x000fe20003f24270 */
[----:B------:R-:W-:Y:S01]  /*1430*/  IMAD.MOV.U32 R243, RZ, RZ, R2 ;  /* 0x000000fffff37224 */ /* 0x000fe200078e0002 */
[----:B----4-:R-:W-:Y:S01]  /*1440*/  LEA R222, P0, R0, UR8, 0x2 ;  /* 0x0000000800de7c11 */ /* 0x010fe2000f8010ff */
[----:B------:R-:W-:Y:S01]  /*1450*/  IMAD.MOV.U32 R242, RZ, RZ, R3 ;  /* 0x000000fffff27224 */ /* 0x000fe200078e0003 */
[C---:B------:R-:W-:Y:S01]  /*1460*/  SHF.L.U64.HI R11, R10.reuse, 0x6, R11 ;  /* 0x000000060a0b7819 */ /* 0x040fe2000001020b */
[----:B------:R-:W-:Y:S01]  /*1470*/  IMAD.SHL.U32 R10, R10, 0x40, RZ ;  /* 0x000000400a0a7824 */ /* 0x000fe200078e00ff */
[----:B------:R-:W-:Y:S01]  /*1480*/  LEA.HI.X R223, R0, UR9, R5, 0x2, P0 ;  /* 0x0000000900df7c11 */ /* 0x000fe200080f1405 */
[----:B------:R-:W-:Y:S01]  /*1490*/  IMAD R0, R18, 0x80, R19 ;  /* 0x0000008012007824 */ /* 0x000fe200078e0213 */
[----:B------:R-:W-:-:S03]  /*14a0*/  IADD3 R12, P0, PT, R21, 0x40, RZ ;  /* 0x00000040150c7810 */ /* 0x000fc60007f1e0ff */
[----:B--2---:R-:W-:-:S04]  /*14b0*/  IMAD.WIDE R226, R0, 0x4, R226 ;  /* 0x0000000400e27825 */ /* 0x004fc800078e02e2 */
[----:B------:R-:W-:Y:S01]  /*14c0*/  IMAD.X R14, RZ, RZ, RZ, P0 ;  /* 0x000000ffff0e7224 */ /* 0x000fe200000e06ff */
[----:B------:R-:W-:Y:S06]  /*14d0*/  @P1 BRA `(.L_x_176) ;  /* 0x0000000400801947 */ /* 0x000fec0003800000 */
        /* <DEDUP_REMOVED lines=12> */
.L_x_177:
[----:B------:R-:W1:Y:S01]  /*15a0*/  LDCU.64 UR10, c[0x0][0x5c0] ;  /* 0x0000b800ff0a77ac */ /* 0x000e620008000a00 */
[----:B------:R-:W-:-:S05]  /*15b0*/  IADD3 R0, PT, PT, R35, R36, RZ ;  /* 0x0000002423007210 */ /* 0x000fca0007ffe0ff */
[C---:B-1----:R-:W-:Y:S02]  /*15c0*/  IMAD R4, R0.reuse, UR11, RZ ;  /* 0x0000000b00047c24 */ /* 0x042fe4000f8e02ff */
[----:B------:R-:W-:-:S05]  /*15d0*/  IMAD.WIDE.U32 R2, R0, UR10, RZ ;  /* 0x0000000a00027c25 */ /* 0x000fca000f8e00ff */
[----:B------:R-:W-:Y:S02]  /*15e0*/  IADD3 R6, PT, PT, R3, R4, RZ ;  /* 0x0000000403067210 */ /* 0x000fe40007ffe0ff */
[----:B------:R-:W-:Y:S02]  /*15f0*/  MOV R5, R2 ;  /* 0x0000000200057202 */ /* 0x000fe40000000f00 */
.L_x_178:
        /* <DEDUP_REMOVED lines=12> */
.L_x_179:
[----:B------:R-:W1:Y:S01]  /*16c0*/  LDCU.64 UR8, c[0x0][0x5c8] ;  /* 0x0000b900ff0877ac */ /* 0x000e620008000a00 */
[----:B------:R-:W-:-:S05]  /*16d0*/  IADD3 R0, PT, PT, R35, R36, RZ ;  /* 0x0000002423007210 */ /* 0x000fca0007ffe0ff */
[C---:B-1----:R-:W-:Y:S02]  /*16e0*/  IMAD R4, R0.reuse, UR9, RZ ;  /* 0x0000000900047c24 */ /* 0x042fe4000f8e02ff */
[----:B------:R-:W-:-:S05]  /*16f0*/  IMAD.WIDE.U32 R2, R0, UR8, RZ ;  /* 0x0000000800027c25 */ /* 0x000fca000f8e00ff */
[----:B------:R-:W-:Y:S02]  /*1700*/  IADD3 R11, PT, PT, R3, R4, RZ ;  /* 0x00000004030b7210 */ /* 0x000fe40007ffe0ff */
[----:B------:R-:W-:-:S07]  /*1710*/  MOV R10, R2 ;  /* 0x00000002000a7202 */ /* 0x000fce0000000f00 */
.L_x_180:
[----:B------:R-:W1:Y:S01]  /*1720*/  LDCU UR4, c[0x0][0x440] ;  /* 0x00008800ff0477ac */ /* 0x000e620008000800 */
[----:B------:R-:W-:Y:S01]  /*1730*/  VIADD R0, R220, -UR28 ;  /* 0x8000001cdc007c36 */ /* 0x000fe20008000000 */
[----:B------:R-:W-:Y:S01]  /*1740*/  BSSY.RECONVERGENT B0, `(.L_x_181) ;  /* 0x000001f000007945 */ /* 0x000fe20003800200 */
[----:B------:R-:W-:Y:S01]  /*1750*/  IMAD.U32 R2, RZ, RZ, UR10 ;  /* 0x0000000aff027e24 */ /* 0x000fe2000f8e00ff */
[----:B------:R-:W-:-:S03]  /*1760*/  UIMAD UR16, UR25, UR10, URZ ;  /* 0x0000000a191072a4 */ /* 0x000fc6000f8e02ff */
[----:B------:R-:W-:Y:S01]  /*1770*/  IMAD.WIDE.U32 R2, R2, UR28, R30 ;  /* 0x0000001c02027c25 */ /* 0x000fe2000f8e001e */
[----:B------:R-:W-:Y:S02]  /*1780*/  UIMAD UR16, UR28, UR11, UR16 ;  /* 0x0000000b1c1072a4 */ /* 0x000fe4000f8e0210 */
[----:B------:R-:W-:-:S04]  /*1790*/  IADD3 R2, P2, PT, R5, R2, RZ ;  /* 0x0000000205027210 */ /* 0x000fc80007f5e0ff */
[----:B------:R-:W-:Y:S02]  /*17a0*/  IADD3.X R3, PT, PT, R6, UR16, R3, P2, !PT ;  /* 0x0000001006037c10 */ /* 0x000fe400097fe403 */
        /* <DEDUP_REMOVED lines=11> */
[----:B------:R-:W-:Y:S01]  /*1860*/  @!P1 LEA.HI.X R9, R6, R9, R7, 0x1, P2 ;  /* 0x0000000906099211 */ /* 0x000fe200010f0c07 */
[----:B------:R-:W-:-:S04]  /*1870*/  IMAD.U32 R6, RZ, RZ, UR8 ;  /* 0x00000008ff067e24 */ /* 0x000fc8000f8e00ff */
        /* <DEDUP_REMOVED lines=11> */
.L_x_182:
[----:B------:R-:W-:Y:S05]  /*1930*/  BSYNC.RECONVERGENT B0 ;  /* 0x0000000000007941 */ /* 0x000fea0003800200 */
.L_x_181:
[----:B------:R-:W2:Y:S01]  /*1940*/  LDCU.64 UR4, c[0x0][0x5e0] ;  /* 0x0000bc00ff0477ac */ /* 0x000ea20008000a00 */
[----:B------:R-:W-:Y:S01]  /*1950*/  IMAD.WIDE.U32 R2, R6, UR28, R30 ;  /* 0x0000001c06027c25 */ /* 0x000fe2000f8e001e */
[----:B-1----:R-:W1:Y:S01]  /*1960*/  @!P1 LDC.64 R8, c[0x0][0x568] ;  /* 0x00015a00ff089b82 */ /* 0x002e620000000a00 */
[----:B------:R-:W-:Y:S01]  /*1970*/  UIMAD UR25, UR25, UR8, URZ ;  /* 0x00000008191972a4 */ /* 0x000fe2000f8e02ff */
[----:B------:R-:W-:-:S03]  /*1980*/  IADD3 R2, P2, PT, R10, R2, RZ ;  /* 0x000000020a027210 */ /* 0x000fc60007f5e0ff */
[----:B------:R-:W-:-:S06]  /*1990*/  UIMAD UR25, UR28, UR9, UR25 ;  /* 0x000000091c1972a4 */ /* 0x000fcc000f8e0219 */
[----:B------:R-:W-:-:S03]  /*19a0*/  IADD3.X R3, PT, PT, R11, UR25, R3, P2, !PT ;  /* 0x000000190b037c10 */ /* 0x000fc600097fe403 */
[----:B--2---:R-:W-:-:S04]  /*19b0*/  IMAD.WIDE.U32 R4, R33, UR4, R2 ;  /* 0x0000000421047c25 */ /* 0x004fc8000f8e0002 */
        /* <DEDUP_REMOVED lines=18> */
.L_x_176:
[----:B------:R-:W1:Y:S01]  /*1ae0*/  LDCU.64 UR4, c[0x0][0x3d8] ;  /* 0x00007b00ff0477ac */ /* 0x000e620008000a00 */
[----:B------:R-:W-:Y:S01]  /*1af0*/  IMAD.U32 R2, RZ, RZ, UR16 ;  /* 0x00000010ff027e24 */ /* 0x000fe2000f8e00ff */
[----:B------:R-:W-:Y:S01]  /*1b00*/  LOP3.LUT R5, R18, 0x80000001, RZ, 0xc0, !PT ;  /* 0x8000000112057812 */ /* 0x000fe200078ec0ff */
[----:B------:R-:W-:Y:S01]  /*1b10*/  VIADD R9, R220, -UR28 ;  /* 0x8000001cdc097c36 */ /* 0x000fe20008000000 */
[----:B------:R-:W-:Y:S01]  /*1b20*/  UIMAD UR8, UR25, UR16, URZ ;  /* 0x00000010190872a4 */ /* 0x000fe2000f8e02ff */
[----:B------:R-:W-:Y:S01]  /*1b30*/  IMAD.WIDE.U32 R2, R2, UR28, R30 ;  /* 0x0000001c02027c25 */ /* 0x000fe2000f8e001e */
[----:B------:R-:W-:Y:S02]  /*1b40*/  BSSY.RECONVERGENT B0, `(.L_x_184) ;  /* 0x0000024000007945 */ /* 0x000fe40003800200 */
[----:B------:R-:W-:Y:S01]  /*1b50*/  UIMAD UR8, UR28, UR17, UR8 ;  /* 0x000000111c0872a4 */ /* 0x000fe2000f8e0208 */
[----:B------:R-:W-:Y:S01]  /*1b60*/  IMAD.SHL.U32 R6, R34, 0x8, RZ ;  /* 0x0000000822067824 */ /* 0x000fe200078e00ff */
[----:B------:R-:W-:Y:S01]  /*1b70*/  @P3 BAR.SYNC.DEFER_BLOCKING 0x0 ;  /* 0x0000000000003b1d */ /* 0x000fe20000010000 */
[----:B------:R-:W-:-:S02]  /*1b80*/  ISETP.GE.AND P6, PT, R21, R9, PT ;  /* 0x000000091500720c */ /* 0x000fc40003fc6270 */
[----:B------:R-:W-:Y:S02]  /*1b90*/  IADD3 R2, P0, PT, R23, R2, RZ ;  /* 0x0000000217027210 */ /* 0x000fe40007f1e0ff */
[----:B------:R-:W-:Y:S02]  /*1ba0*/  LOP3.LUT R4, R6, 0xd8, RZ, 0xc0, !PT ;  /* 0x000000d806047812 */ /* 0x000fe400078ec0ff */
[----:B------:R-:W-:Y:S01]  /*1bb0*/  IADD3.X R3, PT, PT, R25, UR8, R3, P0, !PT ;  /* 0x0000000819037c10 */ /* 0x000fe200087fe403 */
[----:B-1----:R-:W-:Y:S01]  /*1bc0*/  IMAD R0, R26, UR4, RZ ;  /* 0x000000041a007c24 */ /* 0x002fe2000f8e02ff */
[----:B------:R-:W-:Y:S02]  /*1bd0*/  LOP3.LUT R4, R4, 0x18, R34, 0x78, !PT ;  /* 0x0000001804047812 */ /* 0x000fe400078e7822 */
[----:B------:R-:W-:Y:S01]  /*1be0*/  ISETP.NE.AND P0, PT, R5, 0x1, PT ;  /* 0x000000010500780c */ /* 0x000fe20003f05270 */
[----:B------:R-:W-:Y:S01]  /*1bf0*/  IMAD R0, R16, UR5, R0 ;  /* 0x0000000510007c24 */ /* 0x000fe2000f8e0200 */
[----:B------:R-:W-:Y:S01]  /*1c00*/  LOP3.LUT R4, R4, 0x1f20, R6, 0xf8, !PT ;  /* 0x00001f2004047812 */ /* 0x000fe200078ef806 */
[----:B------:R-:W-:Y:S01]  /*1c10*/  IMAD.WIDE.U32 R2, R16, UR4, R2 ;  /* 0x0000000410027c25 */ /* 0x000fe2000f8e0002 */
[----:B------:R-:W-:-:S02]  /*1c20*/  SEL R13, RZ, 0x2000, P0 ;  /* 0x00002000ff0d7807 */ /* 0x000fc40000000000 */
[----:B------:R-:W-:Y:S01]  /*1c30*/  LEA R8, R4, UR6, 0x1 ;  /* 0x0000000604087c11 */ /* 0x000fe2000f8e08ff */
        /* <DEDUP_REMOVED lines=17> */
.L_x_186:
[----:B------:R2:W-:Y:S01]  /*1d50*/  STS.128 [R8+0x8000], RZ ;  /* 0x008000ff08007388 */ /* 0x0005e20000000c00 */
[----:B------:R-:W-:Y:S05]  /*1d60*/  BRA `(.L_x_187) ;  /* 0x0000000000047947 */ /* 0x000fea0003800000 */
.L_x_185:
[----:B------:R3:W-:Y:S02]  /*1d70*/  STS.128 [R8+0x8000], RZ ;  /* 0x008000ff08007388 */ /* 0x0007e40000000c00 */
.L_x_187:
[----:B------:R-:W-:Y:S05]  /*1d80*/  BSYNC.RECONVERGENT B0 ;  /* 0x0000000000007941 */ /* 0x000fea0003800200 */
.L_x_184:
        /* <DEDUP_REMOVED lines=10> */
[----:B-1----:R-:W-:Y:S02]  /*1e30*/  IMAD R6, R14, UR16, RZ ;  /* 0x000000100e067c24 */ /* 0x002fe4000f8e02ff */
        /* <DEDUP_REMOVED lines=9> */
.L_x_189:
[----:B------:R-:W-:Y:S05]  /*1ed0*/  BSYNC.RECONVERGENT B0 ;  /* 0x0000000000007941 */ /* 0x000fea0003800200 */
.L_x_188:
        /* <DEDUP_REMOVED lines=15> */
.L_x_192:
[----:B------:R1:W-:Y:S01]  /*1fd0*/  STS.128 [R8+0x4000], RZ ;  /* 0x004000ff08007388 */ /* 0x0003e20000000c00 */
[----:B------:R-:W-:Y:S05]  /*1fe0*/  BRA `(.L_x_193) ;  /* 0x0000000000047947 */ /* 0x000fea0003800000 */
.L_x_191:
[----:B------:R1:W-:Y:S02]  /*1ff0*/  STS.128 [R8+0x4000], RZ ;  /* 0x004000ff08007388 */ /* 0x0003e40000000c00 */
.L_x_193:
[----:B------:R-:W-:Y:S05]  /*2000*/  BSYNC.RECONVERGENT B0 ;  /* 0x0000000000007941 */ /* 0x000fea0003800200 */
.L_x_190:
        /* <DEDUP_REMOVED lines=17> */
.L_x_195:
[----:B------:R-:W-:Y:S05]  /*2120*/  BSYNC.RECONVERGENT B0 ;  /* 0x0000000000007941 */ /* 0x000fea0003800200 */
.L_x_194:
        /* <DEDUP_REMOVED lines=13> */
.L_x_198:
[----:B------:R1:W-:Y:S01]  /*2200*/  STS.128 [R221], RZ ;  /* 0x000000ffdd007388 */ /* 0x0003e20000000c00 */
[----:B------:R-:W-:Y:S05]  /*2210*/  BRA `(.L_x_199) ;  /* 0x0000000000047947 */ /* 0x000fea0003800000 */
.L_x_197:
[----:B------:R1:W-:Y:S02]  /*2220*/  STS.128 [R221], RZ ;  /* 0x000000ffdd007388 */ /* 0x0003e40000000c00 */
.L_x_199:
[----:B------:R-:W-:Y:S05]  /*2230*/  BSYNC.RECONVERGENT B0 ;  /* 0x0000000000007941 */ /* 0x000fea0003800200 */
.L_x_196:
        /* <DEDUP_REMOVED lines=29> */
.L_x_201:
[----:B------:R-:W-:Y:S05]  /*2410*/  BSYNC.RECONVERGENT B0 ;  /* 0x0000000000007941 */ /* 0x000fea0003800200 */
.L_x_200:
[----:B------:R-:W3:Y:S01]  /*2420*/  LDCU.64 UR4, c[0x0][0x3d0] ;  /* 0x00007a00ff0477ac */ /* 0x000ee20008000a00 */
[----:B-1----:R-:W-:Y:S01]  /*2430*/  MOV R2, UR18 ;  /* 0x0000001200027c02 */ /* 0x002fe20008000f00 */
[----:B------:R-:W-:Y:S01]  /*2440*/  BSSY.RECONVERGENT B0, `(.L_x_202) ;  /* 0x000001d000007945 */ /* 0x000fe20003800200 */
[----:B------:R-:W-:-:S03]  /*2450*/  UIMAD UR25, UR25, UR18, URZ ;  /* 0x00000012191972a4 */ /* 0x000fc6000f8e02ff */
[----:B------:R-:W-:Y:S01]  /*2460*/  IMAD.WIDE.U32 R2, R2, UR28, R30 ;  /* 0x0000001c02027c25 */ /* 0x000fe2000f8e001e */
[----:B------:R-:W-:Y:S02]  /*2470*/  UIMAD UR25, UR28, UR19, UR25 ;  /* 0x000000131c1972a4 */ /* 0x000fe4000f8e0219 */
[----:B------:R-:W-:-:S04]  /*2480*/  IADD3 R2, P0, PT, R27, R2, RZ ;  /* 0x000000021b027210 */ /* 0x000fc80007f1e0ff */
        /* <DEDUP_REMOVED lines=21> */
.L_x_204:
[----:B------:R1:W-:Y:S01]  /*25e0*/  STS.128 [R8+0x6000], RZ ;  /* 0x006000ff08007388 */ /* 0x0003e20000000c00 */
[----:B------:R-:W-:Y:S05]  /*25f0*/  BRA `(.L_x_205) ;  /* 0x0000000000047947 */ /* 0x000fea0003800000 */
.L_x_203:
[----:B------:R1:W-:Y:S02]  /*2600*/  STS.128 [R8+0x6000], RZ ;  /* 0x006000ff08007388 */ /* 0x0003e40000000c00 */
.L_x_205:
[----:B------:R-:W-:Y:S05]  /*2610*/  BSYNC.RECONVERGENT B0 ;  /* 0x0000000000007941 */ /* 0x000fea0003800200 */
.L_x_202:
        /* <DEDUP_REMOVED lines=9> */
[----:B---3--:R-:W-:Y:S02]  /*26b0*/  IMAD R6, R14, UR18, RZ ;  /* 0x000000120e067c24 */ /* 0x008fe4000f8e02ff */
        /* <DEDUP_REMOVED lines=9> */
.L_x_207:
[----:B------:R-:W-:Y:S05]  /*2750*/  BSYNC.RECONVERGENT B0 ;  /* 0x0000000000007941 */ /* 0x000fea0003800200 */
.L_x_206:
[----:B------:R-:W0:Y:S01]  /*2760*/  LDGDEPBAR ;  /* 0x00000000000079af */ /* 0x000e220000000000 */
[----:B------:R-:W2:Y:S01]  /*2770*/  LDC.64 R10, c[0x0][0x528] ;  /* 0x00014a00ff0a7b82 */ /* 0x000ea20000000a00 */
[----:B------:R-:W2:Y:S01]  /*2780*/  S2R R155, SR_TID.X ;  /* 0x00000000009b7919 */ /* 0x000ea20000002100 */
[----:B---3--:R-:W-:Y:S01]  /*2790*/  SHF.R.U32.HI R7, RZ, 0x6, R34 ;  /* 0x00000006ff077819 */ /* 0x008fe20000011622 */
[C---:B------:R-:W-:Y:S02]  /*27a0*/  IMAD.SHL.U32 R14, R34.reuse, 0x20, RZ ;  /* 0x00000020220e7824 */ /* 0x040fe400078e00ff */
[----:B------:R-:W-:Y:S02]  /*27b0*/  IMAD.U32 R0, RZ, RZ, UR24 ;  /* 0x00000018ff007e24 */ /* 0x000fe4000f8e00ff */
[C---:B------:R-:W-:Y:S01]  /*27c0*/  IMAD.SHL.U32 R15, R34.reuse, 0x4, RZ ;  /* 0x00000004220f7824 */ /* 0x040fe200078e00ff */
[----:B-1----:R-:W-:Y:S01]  /*27d0*/  IADD3 R2, PT, PT, R245, R247, R220 ;  /* 0x000000f7f5027210 */ /* 0x002fe20007ffe0dc */
[----:B------:R-:W-:Y:S01]  /*27e0*/  IMAD.SHL.U32 R4, R34, 0x10, RZ ;  /* 0x0000001022047824 */ /* 0x000fe200078e00ff */
[----:B------:R-:W-:Y:S01]  /*27f0*/  SHF.R.U32.HI R149, RZ, 0x1, R34 ;  /* 0x00000001ff957819 */ /* 0x000fe20000011622 */
[----:B------:R-:W-:Y:S01]  /*2800*/  IMAD R12, R32, R29, R33 ;  /* 0x0000001d200c7224 */ /* 0x000fe200078e0221 */
[----:B------:R-:W-:Y:S01]  /*2810*/  LOP3.LUT P0, RZ, R34, 0x4, RZ, 0xc0, !PT ;  /* 0x0000000422ff7812 */ /* 0x000fe2000780c0ff */
[----:B------:R-:W1:Y:S01]  /*2820*/  LDC R244, c[0x0][0x44c] ;  /* 0x00011300fff47b82 */ /* 0x000e620000000800 */
[----:B------:R-:W3:Y:S01]  /*2830*/  LDCU UR16, c[0x0][0x590] ;  /* 0x0000b200ff1077ac */ /* 0x000ee20008000800 */
[----:B------:R-:W1:Y:S01]  /*2840*/  LDCU UR8, c[0x0][0x440] ;  /* 0x00008800ff0877ac */ /* 0x000e620008000800 */
[----:B------:R-:W-:-:S05]  /*2850*/  DEPBAR.LE SB0, 0x1 ;  /* 0x000080400000791a */ /* 0x000fca0000000000 */
[----:B------:R-:W-:Y:S06]  /*2860*/  BAR.SYNC.DEFER_BLOCKING 0x0 ;  /* 0x0000000000007b1d */ /* 0x000fec0000010000 */
[----:B------:R-:W1:Y:S01]  /*2870*/  LDCU UR9, c[0x0][0x3e0] ;  /* 0x00007c00ff0977ac */ /* 0x000e620008000800 */
[----:B------:R-:W1:Y:S01]  /*2880*/  LDCU UR11, c[0x0][0x45c] ;  /* 0x00008b80ff0b77ac */ /* 0x000e620008000800 */
[----:B------:R-:W1:Y:S01]  /*2890*/  LDCU.U8 UR10, c[0x0][0x4f8] ;  /* 0x00009f00ff0a77ac */ /* 0x000e620008000000 */
[----:B--2-4-:R-:W2:Y:S04]  /*28a0*/  LDG.E.64 R8, desc[UR26][R10.64+0x8] ;  /* 0x0000081a0a087981 */ /* 0x014ea8000c1e1b00 */
[----:B------:R-:W4:Y:S01]  /*28b0*/  LDG.E.64 R10, desc[UR26][R10.64] ;  /* 0x0000001a0a0a7981 */ /* 0x000f22000c1e1b00 */
[----:B------:R-:W-:Y:S01]  /*28c0*/  LOP3.LUT R7, R7, 0xe, RZ, 0xc0, !PT ;  /* 0x0000000e07077812 */ /* 0x000fe200078ec0ff */
[C---:B------:R-:W-:Y:S01]  /*28d0*/  IMAD.SHL.U32 R16, R155.reuse, 0x20, RZ ;  /* 0x000000209b107824 */ /* 0x040fe200078e00ff */
[----:B------:R-:W-:Y:S01]  /*28e0*/  LOP3.LUT R3, R14, 0x20, RZ, 0xc0, !PT ;  /* 0x000000200e037812 */ /* 0x000fe200078ec0ff */
[----:B------:R-:W-:Y:S01]  /*28f0*/  IMAD.SHL.U32 R17, R155, 0x10, RZ ;  /* 0x000000109b117824 */ /* 0x000fe200078e00ff */
[----:B------:R-:W-:Y:S01]  /*2900*/  LOP3.LUT R15, R15, 0x18, RZ, 0xc0, !PT ;  /* 0x000000180f0f7812 */ /* 0x000fe200078ec0ff */
[----:B------:R-:W-:Y:S01]  /*2910*/  IMAD R7, R0, 0x4, R7 ;  /* 0x0000000400077824 */ /* 0x000fe200078e0207 */
[----:B------:R-:W-:Y:S01]  /*2920*/  SHF.R.U32.HI R0, RZ, 0x4, R34 ;  /* 0x00000004ff007819 */ /* 0x000fe20000011622 */
[----:B------:R-:W-:Y:S01]  /*2930*/  IMAD.SHL.U32 R18, R155, 0x4, RZ ;  /* 0x000000049b127824 */ /* 0x000fe200078e00ff */
[----:B------:R-:W-:Y:S01]  /*2940*/  LOP3.LUT R6, R14, 0x120, RZ, 0xc0, !PT ;  /* 0x000001200e067812 */ /* 0x000fe200078ec0ff */
[----:B------:R-:W-:Y:S01]  /*2950*/  IMAD.MOV.U32 R153, RZ, RZ, 0x20 ;  /* 0x00000020ff997424 */ /* 0x000fe200078e00ff */
[----:B------:R-:W-:Y:S01]  /*2960*/  LOP3.LUT R3, R3, 0x3800, R4, 0xf8, !PT ;  /* 0x0000380003037812 */ /* 0x000fe200078ef804 */
[----:B------:R-:W-:Y:S01]  /*2970*/  IMAD.MOV.U32 R152, RZ, RZ, 0x20 ;  /* 0x00000020ff987424 */ /* 0x000fe200078e00ff */
[----:B------:R-:W-:Y:S01]  /*2980*/  IADD3 R218, PT, PT, R2, -0x3f, -R218 ;  /* 0xffffffc102da7810 */ /* 0x000fe20007ffe8da */
[----:B------:R-:W-:Y:S01]  /*2990*/  IMAD.SHL.U32 R252, R252, 0x8, RZ ;  /* 0x00000008fcfc7824 */ /* 0x000fe200078e00ff */
[----:B------:R-:W-:Y:S01]  /*29a0*/  LOP3.LUT R0, R0, 0x8, RZ, 0xc0, !PT ;  /* 0x0000000800007812 */ /* 0x000fe200078ec0ff */
[----:B------:R-:W-:Y:S01]  /*29b0*/  IMAD.MOV.U32 R233, RZ, RZ, R221 ;  /* 0x000000ffffe97224 */ /* 0x000fe200078e00dd */
[----:B------:R-:W-:Y:S01]  /*29c0*/  LOP3.LUT R2, R15, 0xc0, R14, 0xf8, !PT ;  /* 0x000000c00f027812 */ /* 0x000fe200078ef80e */
[----:B------:R-:W-:Y:S01]  /*29d0*/  VIADD R251, R217, 0x10000 ;  /* 0x00010000d9fb7836 */ /* 0x000fe20000000000 */
[----:B------:R-:W-:-:S02]  /*29e0*/  LOP3.LUT R6, R6, 0x600, R4, 0xf8, !PT ;  /* 0x0000060006067812 */ /* 0x000fc400078ef804 */
[----:B------:R-:W-:Y:S02]  /*29f0*/  CS2R R94, SRZ ;  /* 0x00000000005e7805 */ /* 0x000fe4000001ff00 */
[----:B------:R-:W-:Y:S02]  /*2a00*/  LOP3.LUT R4, R3, 0x100, R4, 0xf8, !PT ;  /* 0x0000010003047812 */ /* 0x000fe400078ef804 */
[----:B------:R-:W-:Y:S02]  /*2a10*/  CS2R R92, SRZ ;  /* 0x00000000005c7805 */ /* 0x000fe4000001ff00 */
[----:B------:R-:W-:Y:S02]  /*2a20*/  LOP3.LUT R0, R0, 0x10, R34, 0xf8, !PT ;  /* 0x0000001000007812 */ /* 0x000fe400078ef822 */
[----:B------:R-:W-:Y:S02]  /*2a30*/  CS2R R98, SRZ ;  /* 0x0000000000627805 */ /* 0x000fe4000001ff00 */
[----:B------:R-:W-:-:S02]  /*2a40*/  LOP3.LUT R5, R16, 0xc0, RZ, 0xc0, !PT ;  /* 0x000000c010057812 */ /* 0x000fc400078ec0ff */
[----:B------:R-:W-:Y:S02]  /*2a50*/  CS2R R96, SRZ ;  /* 0x0000000000607805 */ /* 0x000fe4000001ff00 */
[C---:B------:R-:W-:Y:S02]  /*2a60*/  LOP3.LUT R3, R2.reuse, 0x8, R34, 0x78, !PT ;  /* 0x0000000802037812 */ /* 0x040fe400078e7822 */
[----:B------:R-:W-:Y:S02]  /*2a70*/  CS2R R90, SRZ ;  /* 0x00000000005a7805 */ /* 0x000fe4000001ff00 */
[----:B------:R-:W-:Y:S02]  /*2a80*/  LOP3.LUT R149, R2, 0x8, R149, 0x78, !PT ;  /* 0x0000000802957812 */ /* 0x000fe400078e7895 */
[----:B------:R-:W-:Y:S02]  /*2a90*/  CS2R R88, SRZ ;  /* 0x0000000000587805 */ /* 0x000fe4000001ff00 */
[----:B------:R-:W-:-:S02]  /*2aa0*/  LOP3.LUT R0, R0, 0xc0, R14, 0xf8, !PT ;  /* 0x000000c000007812 */ /* 0x000fc400078ef80e */
[----:B------:R-:W-:Y:S02]  /*2ab0*/  CS2R R86, SRZ ;  /* 0x0000000000567805 */ /* 0x000fe4000001ff00 */
[----:B------:R-:W-:Y:S02]  /*2ac0*/  LOP3.LUT R2, R17, 0x600, RZ, 0xc0, !PT ;  /* 0x0000060011027812 */ /* 0x000fe400078ec0ff */
[----:B------:R-:W-:Y:S02]  /*2ad0*/  CS2R R84, SRZ ;  /* 0x0000000000547805 */ /* 0x000fe4000001ff00 */
[----:B------:R-:W-:Y:S02]  /*2ae0*/  LOP3.LUT R5, R5, 0x18, R18, 0xf8, !PT ;  /* 0x0000001805057812 */ /* 0x000fe400078ef812 */
[----:B------:R-:W-:Y:S02]  /*2af0*/  CS2R R78, SRZ ;  /* 0x00000000004e7805 */ /* 0x000fe4000001ff00 */
[----:B------:R-:W-:-:S02]  /*2b00*/  SHF.R.U32.HI R19, RZ, 0x1, R155 ;  /* 0x00000001ff137819 */ /* 0x000fc4000001169b */
[----:B------:R-:W-:Y:S02]  /*2b10*/  CS2R R76, SRZ ;  /* 0x00000000004c7805 */ /* 0x000fe4000001ff00 */
[----:B------:R-:W-:Y:S02]  /*2b20*/  LOP3.LUT R3, R4, R3, RZ, 0xfc, !PT ;  /* 0x0000000304037212 */ /* 0x000fe400078efcff */
[----:B------:R-:W-:Y:S02]  /*2b30*/  CS2R R82, SRZ ;  /* 0x0000000000527805 */ /* 0x000fe4000001ff00 */
[----:B------:R-:W-:Y:S02]  /*2b40*/  LOP3.LUT R4, R0, R15, RZ, 0x3c, !PT ;  /* 0x0000000f00047212 */ /* 0x000fe400078e3cff */
[----:B------:R-:W-:Y:S02]  /*2b50*/  CS2R R80, SRZ ;  /* 0x0000000000507805 */ /* 0x000fe4000001ff00 */
[----:B------:R-:W-:-:S02]  /*2b60*/  LOP3.LUT R2, R2, 0x120, R16, 0xf8, !PT ;  /* 0x0000012002027812 */ /* 0x000fc400078ef810 */
[----:B------:R-:W-:Y:S02]  /*2b70*/  CS2R R74, SRZ ;  /* 0x00000000004a7805 */ /* 0x000fe4000001ff00 */
[----:B------:R-:W-:Y:S02]  /*2b80*/  LOP3.LUT R0, R5, 0x8, R19, 0x78, !PT ;  /* 0x0000000805007812 */ /* 0x000fe400078e7813 */
[----:B------:R-:W-:Y:S02]  /*2b90*/  CS2R R72, SRZ ;  /* 0x0000000000487805 */ /* 0x000fe4000001ff00 */
[----:B------:R-:W-:Y:S02]  /*2ba0*/  LEA R150, R3, UR6, 0x1 ;  /* 0x0000000603967c11 */ /* 0x000fe4000f8e08ff */
[----:B------:R-:W-:Y:S02]  /*2bb0*/  CS2R R70, SRZ ;  /* 0x0000000000467805 */ /* 0x000fe4000001ff00 */
[----:B------:R-:W-:Y:S01]  /*2bc0*/  LOP3.LUT R154, R2, R0, RZ, 0xfc, !PT ;  /* 0x00000000029a7212 */ /* 0x000fe200078efcff */
[----:B------:R-:W-:Y:S01]  /*2bd0*/  IMAD.SHL.U32 R0, R12, 0x20, RZ ;  /* 0x000000200c007824 */ /* 0x000fe200078e00ff */
[----:B------:R-:W-:Y:S01]  /*2be0*/  LOP3.LUT R149, R6, R149, RZ, 0xfc, !PT ;  /* 0x0000009506957212 */ /* 0x000fe200078efcff */
[C---:B------:R-:W-:Y:S01]  /*2bf0*/  VIADD R2, R150.reuse, 0x8000 ;  /* 0x0000800096027836 */ /* 0x040fe20000000000 */
[----:B------:R-:W1:Y:S01]  /*2c00*/  LDSM.16.M88.4 R116, [R150+0x8000] ;  /* 0x008000009674783b */ /* 0x000e620000000200 */
[----:B------:R-:W-:Y:S01]  /*2c10*/  VIADD R144, R150, 0x8020 ;  /* 0x0000802096907836 */ /* 0x000fe20000000000 */
[----:B------:R-:W-:Y:S01]  /*2c20*/  LOP3.LUT R4, R4, 0x120, R14, 0xf8, !PT ;  /* 0x0000012004047812 */ /* 0x000fe200078ef80e */
[----:B------:R-:W-:Y:S01]  /*2c30*/  @P0 VIADD R144, R2, 0xffffffe0 ;  /* 0xffffffe002900836 */ /* 0x000fe20000000000 */
[----:B------:R-:W1:Y:S01]  /*2c40*/  LDSM.16.M88.4 R120, [R150+0x8400] ;  /* 0x008400009678783b */ /* 0x000e620000000200 */
[----:B------:R-:W-:-:S02]  /*2c50*/  LOP3.LUT R225, R225, 0x3, RZ, 0xc0, !PT ;  /* 0x00000003e1e17812 */ /* 0x000fc400078ec0ff */
[----:B------:R-:W-:Y:S02]  /*2c60*/  CS2R R68, SRZ ;  /* 0x0000000000447805 */ /* 0x000fe4000001ff00 */
[----:B------:R-:W-:Y:S01]  /*2c70*/  LEA R149, R149, UR6, 0x1 ;  /* 0x0000000695957c11 */ /* 0x000fe2000f8e08ff */
[----:B------:R-:W1:Y:S01]  /*2c80*/  LDSM.16.M88.4 R132, [R144] ;  /* 0x000000009084783b */ /* 0x000e620000000200 */
[----:B------:R-:W-:Y:S01]  /*2c90*/  LEA R148, R4, UR6, 0x1 ;  /* 0x0000000604947c11 */ /* 0x000fe2000f8e08ff */
[----:B------:R-:W-:Y:S01]  /*2ca0*/  IMAD R225, R224, 0x8, R225 ;  /* 0x00000008e0e17824 */ /* 0x000fe200078e02e1 */
[----:B------:R-:W-:Y:S01]  /*2cb0*/  SEL R153, R153, 0xffffffe0, !P0 ;  /* 0xffffffe099997807 */ /* 0x000fe20004000000 */
[----:B------:R-:W1:Y:S01]  /*2cc0*/  LDSM.16.M88.4 R136, [R144+0x400] ;  /* 0x000400009088783b */ /* 0x000e620000000200 */
[----:B------:R-:W-:Y:S01]  /*2cd0*/  LOP3.LUT P0, RZ, R155, 0x2, RZ, 0xc0, !PT ;  /* 0x000000029bff7812 */ /* 0x000fe2000780c0ff */
[C---:B------:R-:W-:Y:S01]  /*2ce0*/  IMAD.IADD R149, R13.reuse, 0x1, R149 ;  /* 0x000000010d957824 */ /* 0x040fe200078e0295 */
[----:B---3--:R-:W-:Y:S01]  /*2cf0*/  USHF.L.U32 UR16, UR16, 0x7, URZ ;  /* 0x0000000710107899 */ /* 0x008fe200080006ff */
[----:B------:R-:W3:Y:S01]  /*2d00*/  LDSM.16.M88.4 R140, [R144+0x800] ;  /* 0x00080000908c783b */ /* 0x000ee20000000200 */
[----:B------:R-:W-:Y:S01]  /*2d10*/  IMAD.IADD R148, R13, 0x1, R148 ;  /* 0x000000010d947824 */ /* 0x000fe200078e0294 */
[----:B------:R-:W-:Y:S01]  /*2d20*/  SEL R152, R152, 0xffffffe0, !P0 ;  /* 0xffffffe098987807 */ /* 0x000fe20004000000 */
[----:B------:R-:W-:Y:S01]  /*2d30*/  VIADD R225, R225, 0xfffffff8 ;  /* 0xfffffff8e1e17836 */ /* 0x000fe20000000000 */
[----:B------:R-:W1:Y:S01]  /*2d40*/  LDSM.16.M88.4 R124, [R150+0x8800] ;  /* 0x00880000967c783b */ /* 0x000e620000000200 */
[----:B------:R-:W-:-:S03]  /*2d50*/  IMAD.IADD R151, R150, 0x1, R153 ;  /* 0x0000000196977824 */ /* 0x000fc600078e0299 */
[----:B------:R-:W1:Y:S04]  /*2d60*/  LDSM.16.M88.4 R128, [R150+0x8c00] ;  /* 0x008c00009680783b */ /* 0x000e680000000200 */
[----:B------:R-:W1:Y:S01]  /*2d70*/  LDSM.16.M88.4 R144, [R144+0xc00] ;  /* 0x000c00009090783b */ /* 0x000e620000000200 */
[----:B--2---:R-:W-:Y:S02]  /*2d80*/  IADD3 R248, P2, P1, R0, R8, R248 ;  /* 0x0000000800f87210 */ /* 0x004fe4000795e0f8 */
[----:B------:R-:W-:-:S03]  /*2d90*/  SHF.R.S32.HI R0, RZ, 0x1f, R0 ;  /* 0x0000001fff007819 */ /* 0x000fc60000011400 */
[----:B------:R-:W-:Y:S01]  /*2da0*/  IMAD.WIDE.U32 R248, R248, -0x2daee0ad, RZ ;  /* 0xd2511f53f8f87825 */ /* 0x000fe200078e00ff */
[----:B------:R-:W-:Y:S02]  /*2db0*/  IADD3.X R0, PT, PT, R0, R9, RZ, P2, P1 ;  /* 0x0000000900007210 */ /* 0x000fe400017e24ff */
[----:B------:R-:W-:-:S03]  /*2dc0*/  LOP3.LUT P1, RZ, R155, 0x4, RZ, 0xc0, !PT ;  /* 0x000000049bff7812 */ /* 0x000fc6000782c0ff */
[----:B------:R2:W-:Y:S01]  /*2dd0*/  STL [R1], R0 ;  /* 0x0000000001007387 */ /* 0x0005e20000100800 */
[----:B----4-:R-:W-:Y:S02]  /*2de0*/  R2UR UR17, R11 ;  /* 0x000000000b1172ca */ /* 0x010fe400000e0000 */
[----:B------:R-:W-:Y:S02]  /*2df0*/  R2UR UR32, R10 ;  /* 0x000000000a2072ca */ /* 0x000fe400000e0000 */
[----:B--2---:R-:W-:-:S09]  /*2e00*/  IADD3 R0, PT, PT, R20, 0x80, -R220 ;  /* 0x0000008014007810 */ /* 0x004fd20007ffe8dc */
[----:B------:R-:W-:Y:S02]  /*2e10*/  UIADD3 UR31, UPT, UPT, UR17, -0x4498517b, URZ ;  /* 0xbb67ae85111f7890 */ /* 0x000fe4000fffe0ff */
[----:B------:R-:W-:Y:S01]  /*2e20*/  UIADD3 UR28, UPT, UPT, UR17, 0x76cf5d0a, URZ ;  /* 0x76cf5d0a111c7890 */ /* 0x000fe2000fffe0ff */
[----:B------:R2:W-:Y:S01]  /*2e30*/  STL [R1+0x8], R0 ;  /* 0x0000080001007387 */ /* 0x0005e20000100800 */
[----:B------:R-:W-:Y:S02]  /*2e40*/  UIADD3 UR25, UPT, UPT, UR17, 0x32370b8f, URZ ;  /* 0x32370b8f11197890 */ /* 0x000fe4000fffe0ff */
[----:B------:R-:W-:Y:S02]  /*2e50*/  UIADD3 UR19, UPT, UPT, UR17, -0x126145ec, URZ ;  /* 0xed9eba1411137890 */ /* 0x000fe4000fffe0ff */
[----:B------:R-:W-:Y:S01]  /*2e60*/  UIADD3 UR18, UPT, UPT, UR17, -0x56f99767, URZ ;  /* 0xa906689911127890 */ /* 0x000fe2000fffe0ff */
[----:B--2---:R-:W-:-:S05]  /*2e70*/  IMAD.MOV.U32 R0, RZ, RZ, 0x10 ;  /* 0x00000010ff007424 */ /* 0x004fca00078e00ff */
[----:B------:R-:W-:Y:S01]  /*2e80*/  SEL R2, R0, 0xfffffff0, !P1 ;  /* 0xfffffff000027807 */ /* 0x000fe20004800000 */
[C---:B------:R-:W-:Y:S01]  /*2e90*/  VIADD R0, R7.reuse, 0x1 ;  /* 0x0000000107007836 */ /* 0x040fe20000000000 */
[----:B------:R-:W-:-:S03]  /*2ea0*/  LOP3.LUT R7, R7, UR17, RZ, 0x3c, !PT ;  /* 0x0000001107077c12 */ /* 0x000fc6000f8e3cff */
[----:B------:R-:W-:Y:S01]  /*2eb0*/  IMAD.IADD R232, R217, 0x1, R2 ;  /* 0x00000001d9e87824 */ /* 0x000fe200078e0202 */
[----:B------:R-:W-:Y:S01]  /*2ec0*/  LOP3.LUT R0, R0, UR17, RZ, 0x3c, !PT ;  /* 0x0000001100007c12 */ /* 0x000fe2000f8e3cff */
[----:B------:R-:W-:Y:S01]  /*2ed0*/  UIADD3 UR17, UPT, UPT, UR17, 0x646e171e, URZ ;  /* 0x646e171e11117890 */ /* 0x000fe2000fffe0ff */
[C---:B------:R-:W-:Y:S02]  /*2ee0*/  LOP3.LUT R7, R249.reuse, R7, RZ, 0x3c, !PT ;  /* 0x00000007f9077212 */ /* 0x040fe400078e3cff */
[----:B------:R-:W-:-:S03]  /*2ef0*/  LOP3.LUT R0, R249, R0, RZ, 0x3c, !PT ;  /* 0x00000000f9007212 */ /* 0x000fc600078e3cff */
[----:B------:R-:W-:-:S04]  /*2f00*/  IMAD.WIDE.U32 R230, R7, -0x326172a9, RZ ;  /* 0xcd9e8d5707e67825 */ /* 0x000fc800078e00ff */
[----:B-1-3--:R-:W-:-:S07]  /*2f10*/  IMAD.WIDE.U32 R228, R0, -0x326172a9, RZ ;  /* 0xcd9e8d5700e47825 */ /* 0x00afce00078e00ff */
.L_x_210:
[----:B------:R-:W-:Y:S01]  /*2f20*/  SHF.R.U32.HI R166, RZ, 0x1, R155 ;  /* 0x00000001ffa67819 */ /* 0x000fe2000001169b */
[----:B------:R-:W2:Y:S01]  /*2f30*/  LDL R44, [R1+0x8] ;  /* 0x00000800012c7983 */ /* 0x000ea20000100800 */
[----:B-----5:R-:W-:Y:S01]  /*2f40*/  FSETP.NEU.FTZ.AND P2, PT, R239, -INF , PT ;  /* 0xff800000ef00780b */ /* 0x020fe20003f5d000 */
[----:B------:R-:W-:Y:S01]  /*2f50*/  VIADD R245, R245, 0xffffff80 ;  /* 0xffffff80f5f57836 */ /* 0x000fe20000000000 */
[----:B------:R-:W-:Y:S01]  /*2f60*/  FSETP.NEU.FTZ.AND P4, PT, R241, -INF , PT ;  /* 0xff800000f100780b */ /* 0x000fe20003f9d000 */
[----:B------:R-:W3:Y:S01]  /*2f70*/  LDL R54, [R1] ;  /* 0x0000000001367983 */ /* 0x000ee20000100800 */
[----:B------:R-:W-:Y:S01]  /*2f80*/  FSETP.NEU.FTZ.AND P3, PT, R240, -INF , PT ;  /* 0xff800000f000780b */ /* 0x000fe20003f7d000 */
[----:B------:R-:W-:Y:S01]  /*2f90*/  IMAD.IADD R112, R149, 0x1, R153 ;  /* 0x0000000195707824 */ /* 0x000fe200078e0299 */
[----:B------:R-:W-:Y:S01]  /*2fa0*/  FSETP.NEU.FTZ.AND P0, PT, R238, -INF , PT ;  /* 0xff800000ee00780b */ /* 0x000fe20003f1d000 */
[----:B------:R-:W0:Y:S01]  /*2fb0*/  LDGDEPBAR ;  /* 0x00000000000079af */ /* 0x000e220000000000 */
[----:B------:R-:W1:Y:S01]  /*2fc0*/  S2UR UR4, SR_CgaCtaId ;  /* 0x00000000000479c3 */ /* 0x000e620000008800 */
[----:B------:R-:W-:Y:S01]  /*2fd0*/  UMOV UR5, 0x400 ;  /* 0x0000040000057882 */ /* 0x000fe20000000000 */
[----:B------:R-:W-:Y:S01]  /*2fe0*/  UIADD3 UR34, UPT, UPT, UR32, -0x61c88647, URZ ;  /* 0x9e3779b920227890 */ /* 0x000fe2000fffe0ff */
[C---:B------:R-:W-:Y:S01]  /*2ff0*/  IMAD.WIDE.U32 R2, R225.reuse, -0x326172a9, RZ ;  /* 0xcd9e8d57e1027825 */ /* 0x040fe200078e00ff */
[----:B------:R-:W-:Y:S03]  /*3000*/  USHF.L.U32 UR33, UR24, 0x7, URZ ;  /* 0x0000000718217899 */ /* 0x000fe600080006ff */
[----:B------:R-:W-:Y:S01]  /*3010*/  VIADD R0, R225, 0x4 ;  /* 0x00000004e1007836 */ /* 0x000fe20000000000 */
[C---:B------:R-:W-:Y:S01]  /*3020*/  LOP3.LUT R158, R2.reuse, UR34, R231, 0x96, !PT ;  /* 0x00000022029e7c12 */ /* 0x040fe2000f8e96e7 */
[----:B------:R-:W-:Y:S01]  /*3030*/  UIADD3 UR33, UPT, UPT, UR33, 0x80, URZ ;  /* 0x0000008021217890 */ /* 0x000fe2000fffe0ff */
[----:B------:R-:W-:Y:S01]  /*3040*/  LOP3.LUT R156, R2, UR34, R229, 0x96, !PT ;  /* 0x00000022029c7c12 */ /* 0x000fe2000f8e96e5 */
[----:B------:R-:W-:Y:S02]  /*3050*/  VIADD R224, R224, 0xffffffff ;  /* 0xffffffffe0e07836 */ /* 0x000fe40000000000 */
[----:B------:R-:W-:Y:S04]  /*3060*/  IMAD.WIDE.U32 R158, R158, -0x2daee0ad, RZ ;  /* 0xd2511f539e9e7825 */ /* 0x000fe800078e00ff */
[----:B------:R-:W-:Y:S01]  /*3070*/  IMAD.WIDE.U32 R156, R156, -0x2daee0ad, RZ ;  /* 0xd2511f539c9c7825 */ /* 0x000fe200078e00ff */
[----:B--2---:R-:W-:Y:S01]  /*3080*/  ISETP.GE.AND P5, PT, R245, R44, PT ;  /* 0x0000002cf500720c */ /* 0x004fe20003fa6270 */
[----:B------:R-:W-:Y:S04]  /*3090*/  DEPBAR.LE SB0, 0x0 ;  /* 0x000080000000791a */ /* 0x000fe80000000000 */
[----:B---3--:R-:W-:Y:S01]  /*30a0*/  LOP3.LUT R52, R54, UR32, R3, 0x96, !PT ;  /* 0x0000002036347c12 */ /* 0x008fe2000f8e9603 */
[----:B------:R-:W-:Y:S01]  /*30b0*/  BAR.SYNC.DEFER_BLOCKING 0x0 ;  /* 0x0000000000007b1d */ /* 0x000fe20000010000 */
[----:B------:R-:W-:Y:S01]  /*30c0*/  ISETP.GT.AND P5, PT, R220, UR33, P5 ;  /* 0x00000021dc007c0c */ /* 0x000fe2000afa4270 */
[----:B------:R-:W-:Y:S01]  /*30d0*/  IMAD.WIDE.U32 R2, R0, -0x326172a9, RZ ;  /* 0xcd9e8d5700027825 */ /* 0x000fe200078e00ff */
[----:B------:R-:W-:Y:S02]  /*30e0*/  UIADD3 UR33, UPT, UPT, UR32, -0x255992d5, URZ ;  /* 0xdaa66d2b20217890 */ /* 0x000fe4000fffe0ff */
[----:B-1----:R-:W-:Y:S01]  /*30f0*/  ULEA UR4, UR4, UR5, 0x18 ;  /* 0x0000000504047291 */ /* 0x002fe2000f8ec0ff */
[----:B------:R-:W-:Y:S01]  /*3100*/  IMAD.WIDE.U32 R52, R52, -0x2daee0ad, RZ ;  /* 0xd2511f5334347825 */ /* 0x000fe200078e00ff */
[----:B------:R-:W-:Y:S02]  /*3110*/  LOP3.LUT R3, R54, UR32, R3, 0x96, !PT ;  /* 0x0000002036037c12 */ /* 0x000fe4000f8e9603 */
[----:B------:R-:W-:Y:S02]  /*3120*/  LOP3.LUT R56, R2, UR34, R231, 0x96, !PT ;  /* 0x0000002202387c12 */ /* 0x000fe4000f8e96e7 */
[----:B------:R-:W-:Y:S02]  /*3130*/  LOP3.LUT R160, R248, UR31, R53, 0x96, !PT ;  /* 0x0000001ff8a07c12 */ /* 0x000fe4000f8e9635 */
[----:B------:R-:W-:Y:S01]  /*3140*/  LOP3.LUT R159, R52, UR28, R159, 0x96, !PT ;  /* 0x0000001c349f7c12 */ /* 0x000fe2000f8e969f */
[----:B------:R-:W-:Y:S01]  /*3150*/  IMAD.WIDE.U32 R164, R56, -0x2daee0ad, RZ ;  /* 0xd2511f5338a47825 */ /* 0x000fe200078e00ff */
[----:B------:R-:W-:Y:S02]  /*3160*/  LOP3.LUT R157, R52, UR28, R157, 0x96, !PT ;  /* 0x0000001c349d7c12 */ /* 0x000fe4000f8e969d */
[----:B------:R-:W-:Y:S01]  /*3170*/  LOP3.LUT R0, R2, UR34, R229, 0x96, !PT ;  /* 0x0000002202007c12 */ /* 0x000fe2000f8e96e5 */
[----:B------:R-:W-:Y:S01]  /*3180*/  IMAD.WIDE.U32 R2, R3, -0x2daee0ad, RZ ;  /* 0xd2511f5303027825 */ /* 0x000fe200078e00ff */
[----:B------:R-:W-:Y:S03]  /*3190*/  UIADD3 UR34, UPT, UPT, UR32, 0x3c6ef372, URZ ;  /* 0x3c6ef37220227890 */ /* 0x000fe6000fffe0ff */
[----:B------:R-:W-:Y:S01]  /*31a0*/  IMAD.WIDE.U32 R176, R0, -0x2daee0ad, RZ ;  /* 0xd2511f5300b07825 */ /* 0x000fe200078e00ff */
[----:B------:R-:W-:Y:S01]  /*31b0*/  LOP3.LUT R163, R248, UR31, R3, 0x96, !PT ;  /* 0x0000001ff8a37c12 */ /* 0x000fe2000f8e9603 */
[----:B------:R-:W-:Y:S01]  /*31c0*/  LDSM.16.M88.4 R64, [R149] ;  /* 0x000000009540783b */ /* 0x000fe20000000200 */
[C---:B------:R-:W-:Y:S01]  /*31d0*/  LOP3.LUT R162, R2.reuse, UR28, R165, 0x96, !PT ;  /* 0x0000001c02a27c12 */ /* 0x040fe2000f8e96a5 */
[----:B------:R-:W-:Y:S01]  /*31e0*/  IMAD.WIDE.U32 R174, R157, -0x326172a9, RZ ;  /* 0xcd9e8d579dae7825 */ /* 0x000fe200078e00ff */
[----:B------:R-:W-:Y:S03]  /*31f0*/  LOP3.LUT R161, R2, UR28, R177, 0x96, !PT ;  /* 0x0000001c02a17c12 */ /* 0x000fe6000f8e96b1 */
[----:B------:R-:W-:Y:S02]  /*3200*/  IMAD.WIDE.U32 R2, R160, -0x326172a9, RZ ;  /* 0xcd9e8d57a0027825 */ /* 0x000fe400078e00ff */
[----:B------:R-:W1:Y:S02]  /*3210*/  LDSM.16.M88.4 R16, [R150+0x6000] ;  /* 0x006000009610783b */ /* 0x000e640000000200 */
[----:B------:R-:W-:Y:S01]  /*3220*/  @!P5 IMAD.SHL.U32 R0, R155, 0x2, RZ ;  /* 0x000000029b00d824 */ /* 0x000fe200078e00ff */
[--C-:B------:R-:W-:Y:S01]  /*3230*/  LOP3.LUT R157, R228, UR34, R3.reuse, 0x96, !PT ;  /* 0x00000022e49d7c12 */ /* 0x100fe2000f8e9603 */
[----:B------:R-:W-:Y:S01]  /*3240*/  IMAD.WIDE.U32 R170, R159, -0x326172a9, RZ ;  /* 0xcd9e8d579faa7825 */ /* 0x000fe200078e00ff */
[----:B------:R-:W-:Y:S02]  /*3250*/  LOP3.LUT R160, R230, UR34, R3, 0x96, !PT ;  /* 0x00000022e6a07c12 */ /* 0x000fe4000f8e9603 */
[----:B------:R-:W-:Y:S01]  /*3260*/  @!P5 LOP3.LUT R0, R0, 0x6, RZ, 0xc0, !PT ;  /* 0x000000060000d812 */ /* 0x000fe200078ec0ff */
[----:B------:R-:W2:Y:S01]  /*3270*/  LDSM.16.M88.4 R60, [R149+0x1000] ;  /* 0x00100000953c783b */ /* 0x000ea20000000200 */
[----:B------:R-:W-:Y:S01]  /*3280*/  LOP3.LUT R159, R2, UR33, R171, 0x96, !PT ;  /* 0x00000021029f7c12 */ /* 0x000fe2000f8e96ab */
[----:B------:R-:W-:Y:S01]  /*3290*/  IMAD.WIDE.U32 R168, R161, -0x326172a9, RZ ;  /* 0xcd9e8d57a1a87825 */ /* 0x000fe200078e00ff */
[----:B------:R-:W-:Y:S03]  /*32a0*/  @!P5 LOP3.LUT R0, R0, 0x1c0, R166, 0xf8, !PT ;  /* 0x000001c00000d812 */ /* 0x000fe600078ef8a6 */
[----:B------:R-:W-:Y:S02]  /*32b0*/  IMAD.WIDE.U32 R160, R160, -0x2daee0ad, RZ ;  /* 0xd2511f53a0a07825 */ /* 0x000fe400078e00ff */
[----:B------:R-:W3:Y:S02]  /*32c0*/  LDSM.16.M88.4 R32, [R150+0x6400] ;  /* 0x006400009620783b */ /* 0x000ee40000000200 */
[----:B------:R-:W-:Y:S04]  /*32d0*/  IMAD.WIDE.U32 R166, R159, -0x2daee0ad, RZ ;  /* 0xd2511f539fa67825 */ /* 0x000fe800078e00ff */
[----:B------:R-:W-:Y:S01]  /*32e0*/  FMUL.FTZ R159, R239, 1.4426950216293334961 ;  /* 0x3fb8aa3bef9f7820 */ /* 0x000fe20000410000 */
[----:B------:R-:W-:Y:S01]  /*32f0*/  LOP3.LUT R167, R160, UR19, R167, 0x96, !PT ;  /* 0x00000013a0a77c12 */ /* 0x000fe2000f8e96a7 */
[----:B------:R-:W4:Y:S03]  /*3300*/  LDSM.16.M88.4 R48, [R150+0x6800] ;  /* 0x006800009630783b */ /* 0x000f260000000200 */
[----:B------:R-:W-:Y:S01]  /*3310*/  FSEL R159, R159, RZ, P2 ;  /* 0x000000ff9f9f7208 */ /* 0x000fe20001000000 */
[----:B------:R-:W-:Y:S05]  /*3320*/  FMUL.FTZ R160, R240, 1.4426950216293334961 ;  /* 0x3fb8aa3bf0a07820 */ /* 0x000fea0000410000 */
[----:B------:R-:W-:Y:S01]  /*3330*/  FSEL R160, R160, RZ, P3 ;  /* 0x000000ffa0a07208 */ /* 0x000fe20001800000 */
        /* <DEDUP_REMOVED lines=8> */
[-C--:B---3--:R-:W-:Y:S08]  /*33c0*/  HMMA.16816.F32 R20, R64, R32.reuse, RZ ;  /* 0x000000204014723c */ /* 0x088ff000000018ff */
[C---:B------:R-:W-:Y:S08]  /*33d0*/  HMMA.16816.F32 R24, R60.reuse, R32, RZ ;  /* 0x000000203c18723c */ /* 0x040ff000000018ff */
[-C--:B------:R-:W-:Y:S08]  /*33e0*/  HMMA.16816.F32 R28, R60, R34.reuse, RZ ;  /* 0x000000223c1c723c */ /* 0x080ff000000018ff */
[C---:B------:R-:W-:Y:S08]  /*33f0*/  HMMA.16816.F32 R32, R64.reuse, R34, RZ ;  /* 0x000000224020723c */ /* 0x040ff000000018ff */
[-C--:B----4-:R-:W-:Y:S08]  /*3400*/  HMMA.16816.F32 R36, R64, R48.reuse, RZ ;  /* 0x000000304024723c */ /* 0x090ff000000018ff */
[C---:B------:R-:W-:Y:S08]  /*3410*/  HMMA.16816.F32 R40, R60.reuse, R48, RZ ;  /* 0x000000303c28723c */ /* 0x040ff000000018ff */
[-C--:B------:R-:W-:Y:S08]  /*3420*/  HMMA.16816.F32 R44, R60, R50.reuse, RZ ;  /* 0x000000323c2c723c */ /* 0x080ff000000018ff */
[C---:B------:R-:W-:Y:S08]  /*3430*/  HMMA.16816.F32 R48, R64.reuse, R50, RZ ;  /* 0x000000324030723c */ /* 0x040ff000000018ff */
[-C--:B------:R-:W-:Y:S08]  /*3440*/  HMMA.16816.F32 R52, R64, R100.reuse, RZ ;  /* 0x000000644034723c */ /* 0x080ff000000018ff */
[C---:B------:R-:W-:Y:S01]  /*3450*/  HMMA.16816.F32 R56, R60.reuse, R100, RZ ;  /* 0x000000643c38723c */ /* 0x040fe200000018ff */
[----:B------:R-:W-:Y:S01]  /*3460*/  IMAD.U32 R101, RZ, RZ, UR24 ;  /* 0x00000018ff657e24 */ /* 0x000fe2000f8e00ff */
[----:B------:R-:W-:Y:S01]  /*3470*/  LOP3.LUT R100, R2, UR33, R175, 0x96, !PT ;  /* 0x0000002102647c12 */ /* 0x000fe2000f8e96af */
[----:B------:R-:W-:Y:S01]  /*3480*/  IMAD.WIDE.U32 R2, R163, -0x326172a9, RZ ;  /* 0xcd9e8d57a3027825 */ /* 0x000fe200078e00ff */
[----:B------:R-:W-:Y:S03]  /*3490*/  LOP3.LUT R175, R158, UR25, R161, 0x96, !PT ;  /* 0x000000199eaf7c12 */ /* 0x000fe6000f8e96a1 */
[----:B------:R-:W-:Y:S01]  /*34a0*/  FMUL.FTZ R161, R241, 1.4426950216293334961 ;  /* 0x3fb8aa3bf1a17820 */ /* 0x000fe20000410000 */
[----:B------:R-:W-:Y:S01]  /*34b0*/  IMAD.WIDE.U32 R172, R100, -0x2daee0ad, RZ ;  /* 0xd2511f5364ac7825 */ /* 0x000fe200078e00ff */
[--C-:B------:R-:W-:Y:S01]  /*34c0*/  LOP3.LUT R165, R230, UR34, R3.reuse, 0x96, !PT ;  /* 0x00000022e6a57c12 */ /* 0x100fe2000f8e9603 */
[-C--:B------:R-:W-:Y:S01]  /*34d0*/  HMMA.16816.F32 R60, R60, R102.reuse, RZ ;  /* 0x000000663c3c723c */ /* 0x080fe200000018ff */
[----:B------:R-:W-:Y:S01]  /*34e0*/  LOP3.LUT R171, R228, UR34, R3, 0x96, !PT ;  /* 0x00000022e4ab7c12 */ /* 0x000fe2000f8e9603 */
[----:B------:R-:W-:Y:S01]  /*34f0*/  @!P5 IMAD R0, R101, 0x80, R0 ;  /* 0x000000806500d824 */ /* 0x000fe200078e0200 */
[----:B------:R-:W-:Y:S01]  /*3500*/  LOP3.LUT R169, R2, UR33, R169, 0x96, !PT ;  /* 0x0000002102a97c12 */ /* 0x000fe2000f8e96a9 */
[----:B------:R-:W-:Y:S01]  /*3510*/  IMAD.WIDE.U32 R162, R162, -0x326172a9, RZ ;  /* 0xcd9e8d57a2a27825 */ /* 0x000fe200078e00ff */
[----:B------:R-:W-:Y:S01]  /*3520*/  @!P5 VIMNMX R3, PT, PT, R218, R220, PT ;  /* 0x000000dcda03d248 */ /* 0x000fe20003fe0100 */
[----:B------:R-:W-:Y:S01]  /*3530*/  UIADD3 UR34, UPT, UPT, UR32, 0x78dde6e4, URZ ;  /* 0x78dde6e420227890 */ /* 0x000fe2000fffe0ff */
[----:B------:R-:W-:Y:S01]  /*3540*/  FSEL R161, R161, RZ, P4 ;  /* 0x000000ffa1a17208 */ /* 0x000fe20002000000 */
[----:B------:R-:W-:Y:S02]  /*3550*/  HMMA.16816.F32 R64, R64, R102, RZ ;  /* 0x000000664040723c */ /* 0x000fe400000018ff */
[----:B------:R-:W-:Y:S01]  /*3560*/  LOP3.LUT R163, R2, UR33, R163, 0x96, !PT ;  /* 0x0000002102a37c12 */ /* 0x000fe2000f8e96a3 */
[----:B------:R-:W-:Y:S01]  /*3570*/  IMAD.WIDE.U32 R102, R157, -0x2daee0ad, RZ ;  /* 0xd2511f539d667825 */ /* 0x000fe200078e00ff */
[C-C-:B------:R-:W-:Y:S01]  /*3580*/  @!P5 VIADDMNMX R157, R218.reuse, 0xffffffc0, R220.reuse, PT ;  /* 0xffffffc0da9dd846 */ /* 0x140fe200038001dc */
[----:B------:R-:W-:Y:S01]  /*3590*/  UIADD3 UR33, UPT, UPT, UR32, 0x1715609d, URZ ;  /* 0x1715609d20217890 */ /* 0x000fe2000fffe0ff */
[--C-:B------:R-:W-:Y:S01]  /*35a0*/  @!P5 VIADDMNMX R2, R218, 0x8, R220.reuse, PT ;  /* 0x00000008da02d846 */ /* 0x100fe200038001dc */
[----:B------:R-:W-:Y:S01]  /*35b0*/  FMUL.FTZ R158, R238, 1.4426950216293334961 ;  /* 0x3fb8aa3bee9e7820 */ /* 0x000fe20000410000 */
[----:B------:R-:W-:Y:S01]  /*35c0*/  LOP3.LUT R177, R156, UR25, R103, 0x96, !PT ;  /* 0x000000199cb17c12 */ /* 0x000fe2000f8e9667 */
[-C--:B-1----:R-:W-:Y:S05]  /*35d0*/  HMMA.16816.F32 R4, R104, R108.reuse, R4 ;  /* 0x0000006c6804723c */ /* 0x082fea0000001804 */
[----:B------:R-:W-:Y:S02]  /*35e0*/  LOP3.LUT R173, R102, UR19, R173, 0x96, !PT ;  /* 0x0000001366ad7c12 */ /* 0x000fe4000f8e96ad */
[----:B------:R-:W-:Y:S01]  /*35f0*/  @!P5 VIADDMNMX R156, R218, 0xffffffc8, R220, PT ;  /* 0xffffffc8da9cd846 */ /* 0x000fe200038001dc */
[----:B------:R-:W1:Y:S01]  /*3600*/  LDSM.16.M88.4 R100, [R151+0x6400] ;  /* 0x006400009764783b */ /* 0x000e620000000200 */
[-C--:B------:R-:W-:Y:S01]  /*3610*/  @!P5 ISETP.GE.AND P2, PT, R0, R157.reuse, PT ;  /* 0x0000009d0000d20c */ /* 0x080fe20003f46270 */
[C---:B--2---:R-:W-:Y:S04]  /*3620*/  HMMA.16816.F32 R8, R112.reuse, R108, R8 ;  /* 0x0000006c7008723c */ /* 0x044fe80000001808 */
[----:B------:R-:W-:Y:S01]  /*3630*/  FSEL R158, R158, RZ, P0 ;  /* 0x000000ff9e9e7208 */ /* 0x000fe20000000000 */
[C---:B------:R-:W-:Y:S02]  /*3640*/  @!P5 VIADD R108, R0.reuse, 0x1 ;  /* 0x00000001006cd836 */ /* 0x040fe40000000000 */
[----:B------:R-:W-:Y:S01]  /*3650*/  @!P5 VIADD R109, R0, 0x8 ;  /* 0x00000008006dd836 */ /* 0x000fe20000000000 */
[-C--:B------:R-:W-:Y:S03]  /*3660*/  HMMA.16816.F32 R12, R112, R110.reuse, R12 ;  /* 0x0000006e700c723c */ /* 0x080fe6000000180c */
[C---:B------:R-:W-:Y:S02]  /*3670*/  @!P5 ISETP.GE.AND P6, PT, R108.reuse, R157, PT ;  /* 0x0000009d6c00d20c */ /* 0x040fe40003fc6270 */
[C---:B------:R-:W-:Y:S02]  /*3680*/  @!P5 ISETP.GE.AND P4, PT, R108.reuse, R156, PT ;  /* 0x0000009c6c00d20c */ /* 0x040fe40003f86270 */
[CC--:B------:R-:W-:Y:S01]  /*3690*/  @!P5 ISETP.GE.AND P3, PT, R108.reuse, R3.reuse, PT ;  /* 0x000000036c00d20c */ /* 0x0c0fe20003f66270 */
[C---:B------:R-:W-:Y:S04]  /*36a0*/  HMMA.16816.F32 R16, R104.reuse, R110, R16 ;  /* 0x0000006e6810723c */ /* 0x040fe80000001810 */
[----:B------:R-:W-:Y:S01]  /*36b0*/  @!P5 ISETP.GE.AND P0, PT, R108, R2, PT ;  /* 0x000000026c00d20c */ /* 0x000fe20003f06270 */
[----:B------:R-:W-:Y:S01]  /*36c0*/  @!P5 VIADD R108, R0, 0x9 ;  /* 0x00000009006cd836 */ /* 0x000fe20000000000 */
[----:B------:R-:W-:Y:S02]  /*36d0*/  @!P5 FSEL R4, R4, -INF , !P2 ;  /* 0xff8000000404d808 */ /* 0x000fe40005000000 */
[----:B------:R-:W-:Y:S02]  /*36e0*/  @!P5 FSEL R5, R5, -INF , !P6 ;  /* 0xff8000000505d808 */ /* 0x000fe40007000000 */
[----:B------:R-:W-:Y:S01]  /*36f0*/  @!P5 ISETP.GE.AND P2, PT, R0, R156, PT ;  /* 0x0000009c0000d20c */ /* 0x000fe20003f46270 */
[--C-:B------:R-:W-:Y:S01]  /*3700*/  FFMA.FTZ R4, R4, UR11, -R161.reuse ;  /* 0x0000000b04047c23 */ /* 0x100fe200080108a1 */
[-C--:B------:R-:W-:Y:S01]  /*3710*/  @!P5 ISETP.GE.AND P6, PT, R0, R3.reuse, PT ;  /* 0x000000030000d20c */ /* 0x080fe20003fc6270 */
[----:B------:R-:W-:Y:S01]  /*3720*/  FFMA.FTZ R5, R5, UR11, -R161 ;  /* 0x0000000b05057c23 */ /* 0x000fe200080108a1 */
[----:B------:R-:W-:Y:S01]  /*3730*/  @!P5 FSEL R6, R6, -INF , !P2 ;  /* 0xff8000000606d808 */ /* 0x000fe20005000000 */
[----:B------:R2:W-:Y:S01]  /*3740*/  MUFU.EX2 R201, R4 ;  /* 0x0000000400c97308 */ /* 0x0005e20000000800 */
[----:B------:R-:W-:Y:S02]  /*3750*/  @!P5 FSEL R7, R7, -INF , !P4 ;  /* 0xff8000000707d808 */ /* 0x000fe40006000000 */
[----:B------:R-:W-:Y:S01]  /*3760*/  @!P5 FSEL R8, R8, -INF , !P6 ;  /* 0xff8000000808d808 */ /* 0x000fe20007000000 */
[----:B------:R-:W-:Y:S01]  /*3770*/  FFMA.FTZ R6, R6, UR11, -R160 ;  /* 0x0000000b06067c23 */ /* 0x000fe200080108a0 */
[----:B------:R-:W-:Y:S02]  /*3780*/  @!P5 FSEL R9, R9, -INF , !P3 ;  /* 0xff8000000909d808 */ /* 0x000fe40005800000 */
[-C--:B------:R-:W-:Y:S01]  /*3790*/  @!P5 ISETP.GE.AND P2, PT, R0, R2.reuse, PT ;  /* 0x000000020000d20c */ /* 0x080fe20003f46270 */
[-C--:B-1----:R-:W-:Y:S02]  /*37a0*/  HMMA.16816.F32 R20, R104, R100.reuse, R20 ;  /* 0x000000646814723c */ /* 0x082fe40000001814 */
[----:B------:R-:W-:Y:S01]  /*37b0*/  MUFU.EX2 R199, R5 ;  /* 0x0000000500c77308 */ /* 0x000fe20000000800 */
[-C--:B------:R-:W-:Y:S01]  /*37c0*/  @!P5 ISETP.GE.AND P4, PT, R109, R3.reuse, PT ;  /* 0x000000036d00d20c */ /* 0x080fe20003f86270 */
[--C-:B------:R-:W-:Y:S01]  /*37d0*/  FFMA.FTZ R8, R8, UR11, -R159.reuse ;  /* 0x0000000b08087c23 */ /* 0x100fe2000801089f */
[----:B------:R-:W-:Y:S01]  /*37e0*/  @!P5 ISETP.GE.AND P6, PT, R108, R3, PT ;  /* 0x000000036c00d20c */ /* 0x000fe20003fc6270 */
[--C-:B------:R-:W-:Y:S01]  /*37f0*/  FFMA.FTZ R9, R9, UR11, -R159.reuse ;  /* 0x0000000b09097c23 */ /* 0x100fe2000801089f */
[----:B------:R-:W-:Y:S01]  /*3800*/  @!P5 ISETP.GE.AND P3, PT, R109, R2, PT ;  /* 0x000000026d00d20c */ /* 0x000fe20003f66270 */
[C---:B------:R-:W-:Y:S04]  /*3810*/  HMMA.16816.F32 R24, R112.reuse, R100, R24 ;  /* 0x000000647018723c */ /* 0x040fe80000001818 */
[----:B------:R-:W-:Y:S01]  /*3820*/  MUFU.EX2 R208, R6 ;  /* 0x0000000600d07308 */ /* 0x000fe20000000800 */
[----:B------:R-:W-:Y:S01]  /*3830*/  @!P5 FSEL R10, R10, -INF , !P2 ;  /* 0xff8000000a0ad808 */ /* 0x000fe20005000000 */
[C---:B--2---:R-:W-:Y:S01]  /*3840*/  @!P5 VIADD R4, R0.reuse, 0x19 ;  /* 0x000000190004d836 */ /* 0x044fe20000000000 */
[----:B------:R-:W-:Y:S01]  /*3850*/  @!P5 FSEL R11, R11, -INF , !P0 ;  /* 0xff8000000b0bd808 */ /* 0x000fe20004000000 */
[----:B------:R-:W-:Y:S01]  /*3860*/  @!P5 VIADD R101, R0, 0x11 ;  /* 0x000000110065d836 */ /* 0x000fe20000000000 */
[----:B------:R-:W-:Y:S01]  /*3870*/  @!P5 FSEL R12, R12, -INF , !P4 ;  /* 0xff8000000c0cd808 */ /* 0x000fe20006000000 */
[-C--:B------:R-:W-:Y:S04]  /*3880*/  HMMA.16816.F32 R28, R112, R102.reuse, R28 ;  /* 0x00000066701c723c */ /* 0x080fe8000000181c */
[----:B------:R-:W-:Y:S01]  /*3890*/  MUFU.EX2 R212, R8 ;  /* 0x0000000800d47308 */ /* 0x000fe20000000800 */
[----:B------:R-:W-:Y:S01]  /*38a0*/  @!P5 FSEL R13, R13, -INF , !P6 ;  /* 0xff8000000d0dd808 */ /* 0x000fe20007000000 */
[--C-:B------:R-:W-:Y:S01]  /*38b0*/  FFMA.FTZ R11, R11, UR11, -R158.reuse ;  /* 0x0000000b0b0b7c23 */ /* 0x100fe2000801089e */
[----:B------:R-:W-:Y:S01]  /*38c0*/  @!P5 FSEL R14, R14, -INF , !P3 ;  /* 0xff8000000e0ed808 */ /* 0x000fe20005800000 */
[--C-:B------:R-:W-:Y:S01]  /*38d0*/  FFMA.FTZ R12, R12, UR11, -R159.reuse ;  /* 0x0000000b0c0c7c23 */ /* 0x100fe2000801089f */
[CC--:B------:R-:W-:Y:S01]  /*38e0*/  @!P5 ISETP.GE.AND P2, PT, R109.reuse, R157.reuse, PT ;  /* 0x0000009d6d00d20c */ /* 0x0c0fe20003f46270 */
[C---:B------:R-:W-:Y:S04]  /*38f0*/  HMMA.16816.F32 R32, R104.reuse, R102, R32 ;  /* 0x000000666820723c */ /* 0x040fe80000001820 */
[----:B------:R1:W-:Y:S01]  /*3900*/  MUFU.EX2 R211, R9 ;  /* 0x0000000900d37308 */ /* 0x0003e20000000800 */
[----:B------:R-:W-:Y:S01]  /*3910*/  @!P5 ISETP.GE.AND P0, PT, R109, R156, PT ;  /* 0x0000009c6d00d20c */ /* 0x000fe20003f06270 */
[--C-:B------:R-:W-:Y:S01]  /*3920*/  FFMA.FTZ R14, R14, UR11, -R158.reuse ;  /* 0x0000000b0e0e7c23 */ /* 0x100fe2000801089e */
[----:B------:R-:W-:Y:S01]  /*3930*/  @!P5 ISETP.GE.AND P4, PT, R108, R2, PT ;  /* 0x000000026c00d20c */ /* 0x000fe20003f86270 */
[--C-:B------:R-:W-:Y:S01]  /*3940*/  FFMA.FTZ R10, R10, UR11, -R158.reuse ;  /* 0x0000000b0a0a7c23 */ /* 0x100fe2000801089e */
[CC--:B------:R-:W-:Y:S01]  /*3950*/  @!P5 ISETP.GE.AND P6, PT, R108.reuse, R157.reuse, PT ;  /* 0x0000009d6c00d20c */ /* 0x0c0fe20003fc6270 */
[----:B------:R-:W-:Y:S01]  /*3960*/  FFMA.FTZ R13, R13, UR11, -R159 ;  /* 0x0000000b0d0d7c23 */ /* 0x000fe2000801089f */
[-C--:B------:R-:W-:Y:S01]  /*3970*/  @!P5 ISETP.GE.AND P3, PT, R108, R156.reuse, PT ;  /* 0x0000009c6c00d20c */ /* 0x080fe20003f66270 */
[----:B------:R-:W-:Y:S01]  /*3980*/  @!P5 VIADD R100, R0, 0x10 ;  /* 0x000000100064d836 */ /* 0x000fe20000000000 */
[----:B------:R-:W-:Y:S01]  /*3990*/  @!P5 FSEL R15, R15, -INF , !P4 ;  /* 0xff8000000f0fd808 */ /* 0x000fe20006000000 */
[----:B------:R-:W2:Y:S01]  /*39a0*/  LDSM.16.M88.4 R108, [R151+0x6800] ;  /* 0x00680000976c783b */ /* 0x000ea20000000200 */
[----:B------:R-:W-:Y:S01]  /*39b0*/  @!P5 FSEL R16, R16, -INF , !P2 ;  /* 0xff8000001010d808 */ /* 0x000fe20005000000 */
[----:B------:R-:W-:Y:S01]  /*39c0*/  IMAD.WIDE.U32 R102, R171, -0x2daee0ad, RZ ;  /* 0xd2511f53ab667825 */ /* 0x000fe200078e00ff */
[C---:B------:R-:W-:Y:S01]  /*39d0*/  @!P5 ISETP.GE.AND P4, PT, R100.reuse, R157, PT ;  /* 0x0000009d6400d20c */ /* 0x040fe20003f86270 */
[----:B------:R-:W-:Y:S01]  /*39e0*/  MUFU.EX2 R214, R14 ;  /* 0x0000000e00d67308 */ /* 0x000fe20000000800 */
[----:B------:R-:W-:Y:S01]  /*39f0*/  @!P5 ISETP.GE.AND P2, PT, R100, R156, PT ;  /* 0x0000009c6400d20c */ /* 0x000fe20003f46270 */
[--C-:B------:R-:W-:Y:S01]  /*3a00*/  FFMA.FTZ R16, R16, UR11, -R161.reuse ;  /* 0x0000000b10107c23 */ /* 0x100fe200080108a1 */
[----:B------:R-:W-:Y:S01]  /*3a10*/  @!P5 FSEL R17, R17, -INF , !P6 ;  /* 0xff8000001111d808 */ /* 0x000fe20007000000 */
[----:B------:R-:W-:Y:S01]  /*3a20*/  FFMA.FTZ R15, R15, UR11, -R158 ;  /* 0x0000000b0f0f7c23 */ /* 0x000fe2000801089e */
[----:B------:R-:W-:Y:S01]  /*3a30*/  @!P5 FSEL R18, R18, -INF , !P0 ;  /* 0xff8000001212d808 */ /* 0x000fe20004000000 */
[----:B-1----:R-:W-:Y:S01]  /*3a40*/  @!P5 VIADD R9, R0, 0x28 ;  /* 0x000000280009d836 */ /* 0x002fe20000000000 */
[C---:B------:R-:W-:Y:S01]  /*3a50*/  @!P5 ISETP.GE.AND P6, PT, R100.reuse, R3, PT ;  /* 0x000000036400d20c */ /* 0x040fe20003fc6270 */
[--C-:B------:R-:W-:Y:S01]  /*3a60*/  FFMA.FTZ R17, R17, UR11, -R161.reuse ;  /* 0x0000000b11117c23 */ /* 0x100fe200080108a1 */
[----:B------:R-:W-:Y:S01]  /*3a70*/  @!P5 ISETP.GE.AND P0, PT, R100, R2, PT ;  /* 0x000000026400d20c */ /* 0x000fe20003f06270 */
[--C-:B------:R-:W-:Y:S01]  /*3a80*/  FFMA.FTZ R18, R18, UR11, -R160.reuse ;  /* 0x0000000b12127c23 */ /* 0x100fe200080108a0 */
[----:B------:R-:W-:Y:S01]  /*3a90*/  @!P5 FSEL R20, R20, -INF , !P4 ;  /* 0xff8000001414d808 */ /* 0x000fe20006000000 */
[----:B------:R-:W-:Y:S01]  /*3aa0*/  @!P5 VIADD R100, R0, 0x18 ;  /* 0x000000180064d836 */ /* 0x000fe20000000000 */
[----:B------:R-:W-:Y:S01]  /*3ab0*/  @!P5 FSEL R22, R22, -INF , !P2 ;  /* 0xff8000001616d808 */ /* 0x000fe20005000000 */
[----:B------:R-:W-:Y:S01]  /*3ac0*/  @!P5 VIADD R8, R0, 0x29 ;  /* 0x000000290008d836 */ /* 0x000fe20000000000 */
[C---:B------:R-:W-:Y:S01]  /*3ad0*/  @!P5 ISETP.GE.AND P4, PT, R101.reuse, R156, PT ;  /* 0x0000009c6500d20c */ /* 0x040fe20003f86270 */
[----:B------:R-:W-:Y:S01]  /*3ae0*/  FFMA.FTZ R20, R20, UR11, -R161 ;  /* 0x0000000b14147c23 */ /* 0x000fe200080108a1 */
[-C--:B------:R-:W-:Y:S01]  /*3af0*/  @!P5 ISETP.GE.AND P2, PT, R101, R2.reuse, PT ;  /* 0x000000026500d20c */ /* 0x080fe20003f46270 */
[--C-:B------:R-:W-:Y:S01]  /*3b00*/  FFMA.FTZ R22, R22, UR11, -R160.reuse ;  /* 0x0000000b16167c23 */ /* 0x100fe200080108a0 */
[----:B------:R-:W-:Y:S01]  /*3b10*/  @!P5 FSEL R19, R19, -INF , !P3 ;  /* 0xff8000001313d808 */ /* 0x000fe20005800000 */
[----:B------:R-:W-:Y:S01]  /*3b20*/  MUFU.EX2 R188, R16 ;  /* 0x0000001000bc7308 */ /* 0x000fe20000000800 */
[----:B------:R-:W-:Y:S02]  /*3b30*/  @!P5 ISETP.GE.AND P3, PT, R101, R157, PT ;  /* 0x0000009d6500d20c */ /* 0x000fe40003f66270 */
[----:B------:R-:W-:Y:S01]  /*3b40*/  @!P5 FSEL R23, R23, -INF , !P4 ;  /* 0xff8000001717d808 */ /* 0x000fe20006000000 */
[--C-:B------:R-:W-:Y:S01]  /*3b50*/  FFMA.FTZ R19, R19, UR11, -R160.reuse ;  /* 0x0000000b13137c23 */ /* 0x100fe200080108a0 */
[----:B------:R-:W-:Y:S02]  /*3b60*/  @!P5 FSEL R24, R24, -INF , !P6 ;  /* 0xff8000001818d808 */ /* 0x000fe40007000000 */
[----:B------:R-:W-:Y:S01]  /*3b70*/  @!P5 FSEL R27, R27, -INF , !P2 ;  /* 0xff8000001b1bd808 */ /* 0x000fe20005000000 */
[----:B------:R-:W-:Y:S01]  /*3b80*/  FFMA.FTZ R23, R23, UR11, -R160 ;  /* 0x0000000b17177c23 */ /* 0x000fe200080108a0 */
[-C--:B------:R-:W-:Y:S01]  /*3b90*/  @!P5 ISETP.GE.AND P4, PT, R100, R3.reuse, PT ;  /* 0x000000036400d20c */ /* 0x080fe20003f86270 */
[----:B------:R-:W-:Y:S01]  /*3ba0*/  FFMA.FTZ R24, R24, UR11, -R159 ;  /* 0x0000000b18187c23 */ /* 0x000fe2000801089f */
[-C--:B------:R-:W-:Y:S01]  /*3bb0*/  @!P5 ISETP.GE.AND P6, PT, R100, R2.reuse, PT ;  /* 0x000000026400d20c */ /* 0x080fe20003fc6270 */
[----:B------:R-:W-:Y:S01]  /*3bc0*/  FFMA.FTZ R27, R27, UR11, -R158 ;  /* 0x0000000b1b1b7c23 */ /* 0x000fe2000801089e */
[-C--:B------:R-:W-:Y:S01]  /*3bd0*/  @!P5 ISETP.GE.AND P2, PT, R4, R3.reuse, PT ;  /* 0x000000030400d20c */ /* 0x080fe20003f46270 */
[----:B------:R-:W-:Y:S01]  /*3be0*/  MUFU.EX2 R202, R24 ;  /* 0x0000001800ca7308 */ /* 0x000fe20000000800 */
[----:B------:R-:W-:Y:S01]  /*3bf0*/  @!P5 FSEL R21, R21, -INF , !P3 ;  /* 0xff8000001515d808 */ /* 0x000fe20005800000 */
[-C--:B--2---:R-:W-:Y:S03]  /*3c00*/  HMMA.16816.F32 R36, R104, R108.reuse, R36 ;  /* 0x0000006c6824723c */ /* 0x084fe60000001824 */
[----:B------:R-:W-:Y:S01]  /*3c10*/  @!P5 ISETP.GE.AND P3, PT, R101, R3, PT ;  /* 0x000000036500d20c */ /* 0x000fe20003f66270 */
[----:B------:R-:W-:Y:S01]  /*3c20*/  FFMA.FTZ R101, R7, UR11, -R160 ;  /* 0x0000000b07657c23 */ /* 0x000fe200080108a0 */
[----:B------:R-:W-:Y:S01]  /*3c30*/  @!P5 FSEL R28, R28, -INF , !P4 ;  /* 0xff8000001c1cd808 */ /* 0x000fe20006000000 */
[----:B------:R-:W-:Y:S01]  /*3c40*/  FFMA.FTZ R21, R21, UR11, -R161 ;  /* 0x0000000b15157c23 */ /* 0x000fe200080108a1 */
[----:B------:R-:W-:Y:S01]  /*3c50*/  @!P5 FSEL R29, R29, -INF , !P2 ;  /* 0xff8000001d1dd808 */ /* 0x000fe20005000000 */
[----:B------:R-:W-:Y:S01]  /*3c60*/  MUFU.EX2 R207, R101 ;  /* 0x0000006500cf7308 */ /* 0x000fe20000000800 */
[----:B------:R-:W-:Y:S01]  /*3c70*/  @!P5 FSEL R30, R30, -INF , !P6 ;  /* 0xff8000001e1ed808 */ /* 0x000fe20007000000 */
[C---:B------:R-:W-:Y:S04]  /*3c80*/  HMMA.16816.F32 R40, R112.reuse, R108, R40 ;  /* 0x0000006c7028723c */ /* 0x040fe80000001828 */
[C---:B------:R-:W-:Y:S01]  /*3c90*/  @!P5 ISETP.GE.AND P4, PT, R4.reuse, R2, PT ;  /* 0x000000020400d20c */ /* 0x040fe20003f86270 */
[--C-:B------:R-:W-:Y:S01]  /*3ca0*/  FFMA.FTZ R29, R29, UR11, -R159.reuse ;  /* 0x0000000b1d1d7c23 */ /* 0x100fe2000801089f */
[-C--:B------:R-:W-:Y:S01]  /*3cb0*/  @!P5 ISETP.GE.AND P2, PT, R4, R157.reuse, PT ;  /* 0x0000009d0400d20c */ /* 0x080fe20003f46270 */
[----:B------:R-:W-:Y:S01]  /*3cc0*/  FFMA.FTZ R30, R30, UR11, -R158 ;  /* 0x0000000b1e1e7c23 */ /* 0x000fe2000801089e */
[-C--:B------:R-:W-:Y:S01]  /*3cd0*/  @!P5 ISETP.GE.AND P6, PT, R4, R156.reuse, PT ;  /* 0x0000009c0400d20c */ /* 0x080fe20003fc6270 */
[-C--:B------:R-:W-:Y:S01]  /*3ce0*/  HMMA.16816.F32 R44, R112, R110.reuse, R44 ;  /* 0x0000006e702c723c */ /* 0x080fe2000000182c */
[----:B------:R-:W1:Y:S01]  /*3cf0*/  LDSM.16.M88.4 R4, [R151+0x6c00] ;  /* 0x006c00009704783b */ /* 0x000e620000000200 */
[----:B------:R-:W-:Y:S01]  /*3d00*/  MUFU.EX2 R195, R29 ;  /* 0x0000001d00c37308 */ /* 0x000fe20000000800 */
[----:B------:R-:W-:Y:S01]  /*3d10*/  @!P5 FSEL R25, R25, -INF , !P3 ;  /* 0xff8000001919d808 */ /* 0x000fe20005800000 */
[--C-:B------:R-:W-:Y:S01]  /*3d20*/  FFMA.FTZ R28, R28, UR11, -R159.reuse ;  /* 0x0000000b1c1c7c23 */ /* 0x100fe2000801089f */
[----:B------:R-:W-:Y:S02]  /*3d30*/  @!P5 FSEL R26, R26, -INF , !P0 ;  /* 0xff8000001a1ad808 */ /* 0x000fe40004000000 */
[CC--:B------:R-:W-:Y:S01]  /*3d40*/  @!P5 ISETP.GE.AND P3, PT, R100.reuse, R157.reuse, PT ;  /* 0x0000009d6400d20c */ /* 0x0c0fe20003f66270 */
[C---:B------:R-:W-:Y:S04]  /*3d50*/  HMMA.16816.F32 R48, R104.reuse, R110, R48 ;  /* 0x0000006e6830723c */ /* 0x040fe80000001830 */
[----:B------:R2:W-:Y:S01]  /*3d60*/  MUFU.EX2 R187, R17 ;  /* 0x0000001100bb7308 */ /* 0x0005e20000000800 */
[-C--:B------:R-:W-:Y:S01]  /*3d70*/  @!P5 ISETP.GE.AND P0, PT, R100, R156.reuse, PT ;  /* 0x0000009c6400d20c */ /* 0x080fe20003f06270 */
[----:B------:R-:W-:Y:S01]  /*3d80*/  @!P5 VIADD R100, R0, 0x20 ;  /* 0x000000200064d836 */ /* 0x000fe20000000000 */
[----:B------:R-:W-:Y:S01]  /*3d90*/  @!P5 FSEL R31, R31, -INF , !P4 ;  /* 0xff8000001f1fd808 */ /* 0x000fe20006000000 */
[----:B------:R-:W-:Y:S01]  /*3da0*/  FFMA.FTZ R25, R25, UR11, -R159 ;  /* 0x0000000b19197c23 */ /* 0x000fe2000801089f */
[----:B------:R-:W-:Y:S01]  /*3db0*/  @!P5 FSEL R32, R32, -INF , !P3 ;  /* 0xff8000002020d808 */ /* 0x000fe20005800000 */
[----:B------:R-:W-:Y:S01]  /*3dc0*/  VIADD R110, R217, 0x10020 ;  /* 0x00010020d96e7836 */ /* 0x000fe20000000000 */
[----:B------:R-:W-:Y:S01]  /*3dd0*/  @!P5 FSEL R33, R33, -INF , !P2 ;  /* 0xff8000002121d808 */ /* 0x000fe20005000000 */
[----:B------:R-:W-:Y:S01]  /*3de0*/  VIADD R111, R217, 0x10040 ;  /* 0x00010040d96f7836 */ /* 0x000fe20000000000 */
[----:B------:R-:W-:Y:S01]  /*3df0*/  @!P5 FSEL R34, R34, -INF , !P0 ;  /* 0xff8000002222d808 */ /* 0x000fe20004000000 */
[--C-:B------:R-:W-:Y:S01]  /*3e00*/  FFMA.FTZ R32, R32, UR11, -R161.reuse ;  /* 0x0000000b20207c23 */ /* 0x100fe200080108a1 */
[C---:B------:R-:W-:Y:S01]  /*3e10*/  @!P5 ISETP.GE.AND P4, PT, R100.reuse, R157, PT ;  /* 0x0000009d6400d20c */ /* 0x040fe20003f86270 */
[--C-:B------:R-:W-:Y:S01]  /*3e20*/  FFMA.FTZ R33, R33, UR11, -R161.reuse ;  /* 0x0000000b21217c23 */ /* 0x100fe200080108a1 */
[----:B------:R-:W-:Y:S01]  /*3e30*/  @!P5 ISETP.GE.AND P3, PT, R100, R156, PT ;  /* 0x0000009c6400d20c */ /* 0x000fe20003f66270 */
[----:B------:R-:W-:Y:S01]  /*3e40*/  FFMA.FTZ R34, R34, UR11, -R160 ;  /* 0x0000000b22227c23 */ /* 0x000fe200080108a0 */
[----:B------:R-:W-:Y:S01]  /*3e50*/  @!P5 ISETP.GE.AND P2, PT, R100, R3, PT ;  /* 0x000000036400d20c */ /* 0x000fe20003f46270 */
[--C-:B------:R-:W-:Y:S01]  /*3e60*/  FFMA.FTZ R26, R26, UR11, -R158.reuse ;  /* 0x0000000b1a1a7c23 */ /* 0x100fe2000801089e */
[----:B------:R-:W-:Y:S01]  /*3e70*/  @!P5 ISETP.GE.AND P0, PT, R100, R2, PT ;  /* 0x000000026400d20c */ /* 0x000fe20003f06270 */
[----:B------:R-:W-:Y:S01]  /*3e80*/  @!P5 VIADD R100, R0, 0x21 ;  /* 0x000000210064d836 */ /* 0x000fe20000000000 */
[----:B------:R-:W-:Y:S01]  /*3e90*/  @!P5 FSEL R36, R36, -INF , !P4 ;  /* 0xff8000002424d808 */ /* 0x000fe20006000000 */
[----:B------:R-:W-:Y:S01]  /*3ea0*/  FFMA.FTZ R31, R31, UR11, -R158 ;  /* 0x0000000b1f1f7c23 */ /* 0x000fe2000801089e */
[----:B------:R-:W-:Y:S01]  /*3eb0*/  @!P5 FSEL R38, R38, -INF , !P3 ;  /* 0xff8000002626d808 */ /* 0x000fe20005800000 */
[----:B------:R-:W-:Y:S01]  /*3ec0*/  MUFU.EX2 R200, R25 ;  /* 0x0000001900c87308 */ /* 0x000fe20000000800 */
[----:B------:R-:W-:Y:S01]  /*3ed0*/  @!P5 FSEL R35, R35, -INF , !P6 ;  /* 0xff8000002323d808 */ /* 0x000fe20007000000 */
[----:B------:R-:W-:Y:S01]  /*3ee0*/  FFMA.FTZ R36, R36, UR11, -R161 ;  /* 0x0000000b24247c23 */ /* 0x000fe200080108a1 */
[----:B------:R-:W-:Y:S01]  /*3ef0*/  @!P5 ISETP.GE.AND P4, PT, R100, R156, PT ;  /* 0x0000009c6400d20c */ /* 0x000fe20003f86270 */
[--C-:B------:R-:W-:Y:S01]  /*3f00*/  FFMA.FTZ R38, R38, UR11, -R160.reuse ;  /* 0x0000000b26267c23 */ /* 0x100fe200080108a0 */
[CC--:B------:R-:W-:Y:S01]  /*3f10*/  @!P5 ISETP.GE.AND P3, PT, R100.reuse, R2.reuse, PT ;  /* 0x000000026400d20c */ /* 0x0c0fe20003f66270 */
[--C-:B------:R-:W-:Y:S01]  /*3f20*/  FFMA.FTZ R35, R35, UR11, -R160.reuse ;  /* 0x0000000b23237c23 */ /* 0x100fe200080108a0 */
[----:B------:R-:W-:Y:S01]  /*3f30*/  @!P5 ISETP.GE.AND P6, PT, R100, R157, PT ;  /* 0x0000009d6400d20c */ /* 0x000fe20003fc6270 */
[-C--:B-1----:R-:W-:Y:S02]  /*3f40*/  HMMA.16816.F32 R52, R104, R4.reuse, R52 ;  /* 0x000000046834723c */ /* 0x082fe40000001834 */
[----:B------:R-:W-:Y:S01]  /*3f50*/  MUFU.EX2 R198, R18 ;  /* 0x0000001200c67308 */ /* 0x000fe20000000800 */
[----:B------:R-:W-:Y:S01]  /*3f60*/  @!P5 FSEL R39, R39, -INF , !P4 ;  /* 0xff8000002727d808 */ /* 0x000fe20006000000 */
[----:B--2---:R-:W-:Y:S01]  /*3f70*/  IMAD.WIDE.U32 R16, R163, -0x2daee0ad, RZ ;  /* 0xd2511f53a3107825 */ /* 0x004fe200078e00ff */
[----:B------:R-:W-:Y:S02]  /*3f80*/  @!P5 FSEL R40, R40, -INF , !P2 ;  /* 0xff8000002828d808 */ /* 0x000fe40005000000 */
[----:B------:R-:W-:Y:S01]  /*3f90*/  @!P5 FSEL R43, R43, -INF , !P3 ;  /* 0xff8000002b2bd808 */ /* 0x000fe20005800000 */
[C---:B------:R-:W-:Y:S04]  /*3fa0*/  HMMA.16816.F32 R56, R112.reuse, R4, R56 ;  /* 0x000000047038723c */ /* 0x040fe80000001838 */
[----:B------:R-:W-:Y:S01]  /*3fb0*/  MUFU.EX2 R205, R27 ;  /* 0x0000001b00cd7308 */ /* 0x000fe20000000800 */
[----:B------:R-:W-:Y:S01]  /*3fc0*/  @!P5 FSEL R37, R37, -INF , !P6 ;  /* 0xff8000002525d808 */ /* 0x000fe20007000000 */
[----:B------:R-:W-:Y:S01]  /*3fd0*/  FFMA.FTZ R39, R39, UR11, -R160 ;  /* 0x0000000b27277c23 */ /* 0x000fe200080108a0 */
[CC--:B------:R-:W-:Y:S01]  /*3fe0*/  @!P5 ISETP.GE.AND P4, PT, R9.reuse, R3.reuse, PT ;  /* 0x000000030900d20c */ /* 0x0c0fe20003f86270 */
[----:B------:R-:W-:Y:S01]  /*3ff0*/  FFMA.FTZ R40, R40, UR11, -R159 ;  /* 0x0000000b28287c23 */ /* 0x000fe2000801089f */
[-C--:B------:R-:W-:Y:S01]  /*4000*/  @!P5 ISETP.GE.AND P2, PT, R9, R2.reuse, PT ;  /* 0x000000020900d20c */ /* 0x080fe20003f46270 */
[-C--:B------:R-:W-:Y:S04]  /*4010*/  HMMA.16816.F32 R60, R112, R6.reuse, R60 ;  /* 0x00000006703c723c */ /* 0x080fe8000000183c */
[----:B------:R1:W-:Y:S01]  /*4020*/  MUFU.EX2 R197, R19 ;  /* 0x0000001300c57308 */ /* 0x0003e20000000800 */
[-C--:B------:R-:W-:Y:S01]  /*4030*/  @!P5 ISETP.GE.AND P3, PT, R8, R3.reuse, PT ;  /* 0x000000030800d20c */ /* 0x080fe20003f66270 */
[----:B------:R-:W-:Y:S01]  /*4040*/  FFMA.FTZ R37, R37, UR11, -R161 ;  /* 0x0000000b25257c23 */ /* 0x000fe200080108a1 */
[----:B------:R-:W-:Y:S01]  /*4050*/  @!P5 ISETP.GE.AND P6, PT, R100, R3, PT ;  /* 0x000000036400d20c */ /* 0x000fe20003fc6270 */
[----:B------:R-:W-:Y:S01]  /*4060*/  IMAD.WIDE.U32 R100, R173, -0x326172a9, RZ ;  /* 0xcd9e8d57ad647825 */ /* 0x000fe200078e00ff */
[----:B------:R-:W-:Y:S01]  /*4070*/  @!P5 FSEL R44, R44, -INF , !P4 ;  /* 0xff8000002c2cd808 */ /* 0x000fe20006000000 */
[----:B------:R-:W-:Y:S04]  /*4080*/  HMMA.16816.F32 R64, R104, R6, R64 ;  /* 0x000000066840723c */ /* 0x000fe80000001840 */
[----:B------:R-:W-:Y:S01]  /*4090*/  MUFU.EX2 R178, R38 ;  /* 0x0000002600b27308 */ /* 0x000fe20000000800 */
[----:B------:R-:W-:Y:S01]  /*40a0*/  @!P5 FSEL R45, R45, -INF , !P3 ;  /* 0xff8000002d2dd808 */ /* 0x000fe20005800000 */
[--C-:B------:R-:W-:Y:S01]  /*40b0*/  FFMA.FTZ R43, R43, UR11, -R158.reuse ;  /* 0x0000000b2b2b7c23 */ /* 0x100fe2000801089e */
[----:B------:R-:W-:Y:S01]  /*40c0*/  @!P5 FSEL R46, R46, -INF , !P2 ;  /* 0xff8000002e2ed808 */ /* 0x000fe20005000000 */
[--C-:B------:R-:W-:Y:S01]  /*40d0*/  FFMA.FTZ R44, R44, UR11, -R159.reuse ;  /* 0x0000000b2c2c7c23 */ /* 0x100fe2000801089f */
[----:B------:R-:W-:Y:S01]  /*40e0*/  @!P5 FSEL R41, R41, -INF , !P6 ;  /* 0xff8000002929d808 */ /* 0x000fe20007000000 */
[--C-:B------:R-:W-:Y:S01]  /*40f0*/  FFMA.FTZ R45, R45, UR11, -R159.reuse ;  /* 0x0000000b2d2d7c23 */ /* 0x100fe2000801089f */
[----:B------:R-:W-:Y:S01]  /*4100*/  @!P5 ISETP.GE.AND P4, PT, R8, R2, PT ;  /* 0x000000020800d20c */ /* 0x000fe20003f86270 */
[--C-:B------:R-:W-:Y:S01]  /*4110*/  FFMA.FTZ R46, R46, UR11, -R158.reuse ;  /* 0x0000000b2e2e7c23 */ /* 0x100fe2000801089e */
[CC--:B------:R-:W-:Y:S01]  /*4120*/  @!P5 ISETP.GE.AND P3, PT, R8.reuse, R157.reuse, PT ;  /* 0x0000009d0800d20c */ /* 0x0c0fe20003f66270 */
[----:B------:R-:W-:Y:S01]  /*4130*/  FFMA.FTZ R41, R41, UR11, -R159 ;  /* 0x0000000b29297c23 */ /* 0x000fe2000801089f */
[-C--:B------:R-:W-:Y:S01]  /*4140*/  @!P5 ISETP.GE.AND P2, PT, R8, R156.reuse, PT ;  /* 0x0000009c0800d20c */ /* 0x080fe20003f46270 */
[----:B------:R2:W-:Y:S01]  /*4150*/  MUFU.EX2 R213, R15 ;  /* 0x0000000f00d57308 */ /* 0x0005e20000000800 */
[-C--:B------:R-:W-:Y:S01]  /*4160*/  @!P5 ISETP.GE.AND P6, PT, R9, R157.reuse, PT ;  /* 0x0000009d0900d20c */ /* 0x080fe20003fc6270 */
[C---:B------:R-:W-:Y:S01]  /*4170*/  @!P5 VIADD R8, R0.reuse, 0x30 ;  /* 0x000000300008d836 */ /* 0x040fe20000000000 */
[----:B------:R-:W-:Y:S01]  /*4180*/  @!P5 FSEL R47, R47, -INF , !P4 ;  /* 0xff8000002f2fd808 */ /* 0x000fe20006000000 */
[----:B------:R-:W-:Y:S01]  /*4190*/  @!P5 VIADD R4, R0, 0x31 ;  /* 0x000000310004d836 */ /* 0x000fe20000000000 */
[----:B------:R-:W-:Y:S01]  /*41a0*/  @!P5 FSEL R48, R48, -INF , !P6 ;  /* 0xff8000003030d808 */ /* 0x000fe20007000000 */
[----:B-1----:R-:W-:Y:S01]  /*41b0*/  IMAD.WIDE.U32 R18, R167, -0x326172a9, RZ ;  /* 0xcd9e8d57a7127825 */ /* 0x002fe200078e00ff */
[----:B------:R-:W-:Y:S03]  /*41c0*/  @!P5 FSEL R51, R51, -INF , !P2 ;  /* 0xff8000003333d808 */ /* 0x000fe60005000000 */
[----:B------:R-:W-:Y:S01]  /*41d0*/  MUFU.EX2 R173, R37 ;  /* 0x0000002500ad7308 */ /* 0x000fe20000000800 */
[CC--:B------:R-:W-:Y:S01]  /*41e0*/  @!P5 ISETP.GE.AND P4, PT, R8.reuse, R157.reuse, PT ;  /* 0x0000009d0800d20c */ /* 0x0c0fe20003f86270 */
[----:B------:R-:W-:Y:S01]  /*41f0*/  FFMA.FTZ R47, R47, UR11, -R158 ;  /* 0x0000000b2f2f7c23 */ /* 0x000fe2000801089e */
[-C--:B------:R-:W-:Y:S01]  /*4200*/  @!P5 ISETP.GE.AND P6, PT, R8, R156.reuse, PT ;  /* 0x0000009c0800d20c */ /* 0x080fe20003fc6270 */
[--C-:B------:R-:W-:Y:S01]  /*4210*/  FFMA.FTZ R48, R48, UR11, -R161.reuse ;  /* 0x0000000b30307c23 */ /* 0x100fe200080108a1 */
[----:B------:R-:W-:Y:S01]  /*4220*/  @!P5 ISETP.GE.AND P2, PT, R4, R157, PT ;  /* 0x0000009d0400d20c */ /* 0x000fe20003f46270 */
[----:B------:R-:W-:Y:S01]  /*4230*/  FFMA.FTZ R51, R51, UR11, -R160 ;  /* 0x0000000b33337c23 */ /* 0x000fe200080108a0 */
[----:B------:R-:W-:Y:S03]  /*4240*/  @!P5 FSEL R42, R42, -INF , !P0 ;  /* 0xff8000002a2ad808 */ /* 0x000fe60004000000 */
[----:B------:R-:W-:Y:S01]  /*4250*/  MUFU.EX2 R215, R11 ;  /* 0x0000000b00d77308 */ /* 0x000fe20000000800 */
[----:B------:R-:W-:Y:S01]  /*4260*/  @!P5 FSEL R52, R52, -INF , !P4 ;  /* 0xff8000003434d808 */ /* 0x000fe20006000000 */
[----:B--2---:R-:W-:Y:S01]  /*4270*/  IMAD.WIDE.U32 R14, R169, -0x2daee0ad, RZ ;  /* 0xd2511f53a90e7825 */ /* 0x004fe200078e00ff */
[----:B------:R-:W-:Y:S02]  /*4280*/  @!P5 FSEL R53, R53, -INF , !P2 ;  /* 0xff8000003535d808 */ /* 0x000fe40005000000 */
[----:B------:R-:W-:Y:S01]  /*4290*/  @!P5 FSEL R54, R54, -INF , !P6 ;  /* 0xff8000003636d808 */ /* 0x000fe20007000000 */
[----:B------:R-:W-:Y:S01]  /*42a0*/  FFMA.FTZ R42, R42, UR11, -R158 ;  /* 0x0000000b2a2a7c23 */ /* 0x000fe2000801089e */
[-C--:B------:R-:W-:Y:S03]  /*42b0*/  @!P5 ISETP.GE.AND P0, PT, R9, R156.reuse, PT ;  /* 0x0000009c0900d20c */ /* 0x080fe60003f06270 */
[----:B------:R1:W-:Y:S01]  /*42c0*/  MUFU.EX2 R210, R12 ;  /* 0x0000000c00d27308 */ /* 0x0003e20000000800 */
[----:B------:R-:W-:Y:S01]  /*42d0*/  @!P5 ISETP.GE.AND P4, PT, R4, R156, PT ;  /* 0x0000009c0400d20c */ /* 0x000fe20003f86270 */
[--C-:B------:R-:W-:Y:S01]  /*42e0*/  FFMA.FTZ R52, R52, UR11, -R161.reuse ;  /* 0x0000000b34347c23 */ /* 0x100fe200080108a1 */
[CC--:B------:R-:W-:Y:S01]  /*42f0*/  @!P5 ISETP.GE.AND P2, PT, R4.reuse, R3.reuse, PT ;  /* 0x000000030400d20c */ /* 0x0c0fe20003f46270 */
[--C-:B------:R-:W-:Y:S01]  /*4300*/  FFMA.FTZ R53, R53, UR11, -R161.reuse ;  /* 0x0000000b35357c23 */ /* 0x100fe200080108a1 */
[-C--:B------:R-:W-:Y:S01]  /*4310*/  @!P5 ISETP.GE.AND P6, PT, R4, R2.reuse, PT ;  /* 0x000000020400d20c */ /* 0x080fe20003fc6270 */
[----:B------:R-:W-:Y:S01]  /*4320*/  @!P5 VIADD R4, R0, 0x38 ;  /* 0x000000380004d836 */ /* 0x000fe20000000000 */
[----:B------:R-:W-:Y:S03]  /*4330*/  @!P5 FSEL R49, R49, -INF , !P3 ;  /* 0xff8000003131d808 */ /* 0x000fe60005800000 */
[----:B------:R-:W2:Y:S01]  /*4340*/  MUFU.EX2 R185, R20 ;  /* 0x0000001400b97308 */ /* 0x000ea20000000800 */
[----:B------:R-:W-:Y:S01]  /*4350*/  @!P5 FSEL R50, R50, -INF , !P0 ;  /* 0xff8000003232d808 */ /* 0x000fe20004000000 */
[--C-:B------:R-:W-:Y:S01]  /*4360*/  FFMA.FTZ R54, R54, UR11, -R160.reuse ;  /* 0x0000000b36367c23 */ /* 0x100fe200080108a0 */
[CC--:B------:R-:W-:Y:S01]  /*4370*/  @!P5 ISETP.GE.AND P3, PT, R8.reuse, R3.reuse, PT ;  /* 0x000000030800d20c */ /* 0x0c0fe20003f66270 */
[----:B------:R-:W-:Y:S01]  /*4380*/  FFMA.FTZ R49, R49, UR11, -R161 ;  /* 0x0000000b31317c23 */ /* 0x000fe200080108a1 */
[-C--:B------:R-:W-:Y:S01]  /*4390*/  @!P5 ISETP.GE.AND P0, PT, R8, R2.reuse, PT ;  /* 0x000000020800d20c */ /* 0x080fe20003f06270 */
[--C-:B------:R-:W-:Y:S01]  /*43a0*/  FFMA.FTZ R50, R50, UR11, -R160.reuse ;  /* 0x0000000b32327c23 */ /* 0x100fe200080108a0 */
[----:B------:R-:W-:Y:S03]  /*43b0*/  @!P5 FSEL R55, R55, -INF , !P4 ;  /* 0xff8000003737d808 */ /* 0x000fe60006000000 */
[----:B------:R3:W-:Y:S01]  /*43c0*/  MUFU.EX2 R186, R21 ;  /* 0x0000001500ba7308 */ /* 0x0007e20000000800 */
[----:B------:R-:W-:Y:S01]  /*43d0*/  @!P5 FSEL R57, R57, -INF , !P2 ;  /* 0xff8000003939d808 */ /* 0x000fe20005000000 */
[----:B------:R-:W-:Y:S01]  /*43e0*/  @!P5 VIADD R0, R0, 0x39 ;  /* 0x000000390000d836 */ /* 0x000fe20000000000 */
[CC--:B------:R-:W-:Y:S01]  /*43f0*/  @!P5 ISETP.GE.AND P4, PT, R4.reuse, R3.reuse, PT ;  /* 0x000000030400d20c */ /* 0x0c0fe20003f86270 */
[----:B------:R-:W-:Y:S01]  /*4400*/  FFMA.FTZ R55, R55, UR11, -R160 ;  /* 0x0000000b37377c23 */ /* 0x000fe200080108a0 */
[-C--:B------:R-:W-:Y:S01]  /*4410*/  @!P5 ISETP.GE.AND P2, PT, R4, R2.reuse, PT ;  /* 0x000000020400d20c */ /* 0x080fe20003f46270 */
[----:B------:R-:W-:Y:S01]  /*4420*/  IMAD.WIDE.U32 R8, R165, -0x2daee0ad, RZ ;  /* 0xd2511f53a5087825 */ /* 0x000fe200078e00ff */
[----:B------:R-:W-:Y:S03]  /*4430*/  @!P5 FSEL R56, R56, -INF , !P3 ;  /* 0xff8000003838d808 */ /* 0x000fe60005800000 */
[----:B------:R4:W-:Y:S01]  /*4440*/  MUFU.EX2 R216, R10 ;  /* 0x0000000a00d87308 */ /* 0x0009e20000000800 */
[----:B------:R-:W-:Y:S01]  /*4450*/  @!P5 FSEL R58, R58, -INF , !P0 ;  /* 0xff8000003a3ad808 */ /* 0x000fe20004000000 */
[--C-:B------:R-:W-:Y:S01]  /*4460*/  FFMA.FTZ R57, R57, UR11, -R159.reuse ;  /* 0x0000000b39397c23 */ /* 0x100fe2000801089f */
[----:B------:R-:W-:Y:S01]  /*4470*/  @!P5 ISETP.GE.AND P3, PT, R0, R3, PT ;  /* 0x000000030000d20c */ /* 0x000fe20003f66270 */
[--C-:B------:R-:W-:Y:S01]  /*4480*/  FFMA.FTZ R56, R56, UR11, -R159.reuse ;  /* 0x0000000b38387c23 */ /* 0x100fe2000801089f */
[----:B------:R-:W-:Y:S01]  /*4490*/  @!P5 ISETP.GE.AND P0, PT, R0, R2, PT ;  /* 0x000000020000d20c */ /* 0x000fe20003f06270 */
[--C-:B------:R-:W-:Y:S01]  /*44a0*/  FFMA.FTZ R58, R58, UR11, -R158.reuse ;  /* 0x0000000b3a3a7c23 */ /* 0x100fe2000801089e */
[----:B------:R-:W-:Y:S03]  /*44b0*/  @!P5 FSEL R60, R60, -INF , !P4 ;  /* 0xff8000003c3cd808 */ /* 0x000fe60006000000 */
[----:B------:R2:W2:Y:S01]  /*44c0*/  MUFU.EX2 R209, R13 ;  /* 0x0000000d00d17308 */ /* 0x0004a20000000800 */
[----:B------:R-:W-:Y:S01]  /*44d0*/  @!P5 FSEL R62, R62, -INF , !P2 ;  /* 0xff8000003e3ed808 */ /* 0x000fe20005000000 */
[----:B------:R-:W-:Y:S01]  /*44e0*/  IMAD.WIDE.U32 R2, R175, -0x326172a9, RZ ;  /* 0xcd9e8d57af027825 */ /* 0x000fe200078e00ff */
[CC--:B------:R-:W-:Y:S02]  /*44f0*/  @!P5 ISETP.GE.AND P4, PT, R0.reuse, R157.reuse, PT ;  /* 0x0000009d0000d20c */ /* 0x0c0fe40003f86270 */
[-C--:B------:R-:W-:Y:S01]  /*4500*/  @!P5 ISETP.GE.AND P2, PT, R0, R156.reuse, PT ;  /* 0x0000009c0000d20c */ /* 0x080fe20003f46270 */
[----:B------:R-:W-:Y:S01]  /*4510*/  FFMA.FTZ R60, R60, UR11, -R159 ;  /* 0x0000000b3c3c7c23 */ /* 0x000fe2000801089f */
[----:B-1----:R-:W-:Y:S01]  /*4520*/  LOP3.LUT R12, R170, UR34, R3, 0x96, !PT ;  /* 0x00000022aa0c7c12 */ /* 0x002fe2000f8e9603 */
[--C-:B------:R-:W-:Y:S01]  /*4530*/  FFMA.FTZ R62, R62, UR11, -R158.reuse ;  /* 0x0000000b3e3e7c23 */ /* 0x100fe2000801089e */
[----:B------:R-:W-:Y:S01]  /*4540*/  LOP3.LUT R0, R164, UR25, R9, 0x96, !PT ;  /* 0x00000019a4007c12 */ /* 0x000fe2000f8e9609 */
[----:B------:R-:W-:Y:S01]  /*4550*/  MUFU.EX2 R184, R40 ;  /* 0x0000002800b87308 */ /* 0x000fe20000000800 */
[----:B------:R-:W-:Y:S02]  /*4560*/  LOP3.LUT R8, R8, UR19, R17, 0x96, !PT ;  /* 0x0000001308087c12 */ /* 0x000fe4000f8e9611 */
[----:B------:R-:W-:Y:S02]  /*4570*/  @!P5 FSEL R59, R59, -INF , !P6 ;  /* 0xff8000003b3bd808 */ /* 0x000fe40007000000 */
[----:B------:R-:W-:Y:S01]  /*4580*/  @!P5 FSEL R61, R61, -INF , !P3 ;  /* 0xff8000003d3dd808 */ /* 0x000fe20005800000 */
[----:B---3--:R-:W-:Y:S01]  /*4590*/  IMAD.WIDE.U32 R20, R8, -0x326172a9, RZ ;  /* 0xcd9e8d5708147825 */ /* 0x008fe200078e00ff */
[C---:B------:R-:W-:Y:S03]  /*45a0*/  @!P5 ISETP.GE.AND P6, PT, R4.reuse, R157, PT ;  /* 0x0000009d0400d20c */ /* 0x040fe60003fc6270 */
[----:B------:R1:W-:Y:S01]  /*45b0*/  MUFU.EX2 R194, R22 ;  /* 0x0000001600c27308 */ /* 0x0003e20000000800 */
[----:B------:R-:W-:Y:S01]  /*45c0*/  @!P5 ISETP.GE.AND P3, PT, R4, R156, PT ;  /* 0x0000009c0400d20c */ /* 0x000fe20003f66270 */
[----:B------:R-:W-:Y:S01]  /*45d0*/  FFMA.FTZ R159, R61, UR11, -R159 ;  /* 0x0000000b3d9f7c23 */ /* 0x000fe2000801089f */
[----:B------:R-:W-:Y:S01]  /*45e0*/  LOP3.LUT R11, R2, UR33, R19, 0x96, !PT ;  /* 0x00000021020b7c12 */ /* 0x000fe2000f8e9613 */
[----:B------:R-:W-:Y:S01]  /*45f0*/  FFMA.FTZ R59, R59, UR11, -R158 ;  /* 0x0000000b3b3b7c23 */ /* 0x000fe2000801089e */
[----:B------:R-:W-:Y:S01]  /*4600*/  LOP3.LUT R9, R176, UR25, R103, 0x96, !PT ;  /* 0x00000019b0097c12 */ /* 0x000fe2000f8e9667 */
[----:B------:R-:W-:Y:S01]  /*4610*/  IMAD.WIDE.U32 R4, R177, -0x326172a9, RZ ;  /* 0xcd9e8d57b1047825 */ /* 0x000fe200078e00ff */
[----:B------:R-:W-:Y:S03]  /*4620*/  LOP3.LUT R102, R102, UR19, R15, 0x96, !PT ;  /* 0x0000001366667c12 */ /* 0x000fe6000f8e960f */
[----:B------:R-:W-:Y:S01]  /*4630*/  MUFU.EX2 R177, R39 ;  /* 0x0000002700b17308 */ /* 0x000fe20000000800 */
[----:B------:R-:W-:Y:S01]  /*4640*/  @!P5 FSEL R63, R63, -INF , !P0 ;  /* 0xff8000003f3fd808 */ /* 0x000fe20004000000 */
[----:B------:R-:W-:Y:S01]  /*4650*/  IMAD.WIDE.U32 R2, R0, -0x326172a9, RZ ;  /* 0xcd9e8d5700027825 */ /* 0x000fe200078e00ff */
[----:B----4-:R-:W-:Y:S02]  /*4660*/  LOP3.LUT R10, R174, UR34, R5, 0x96, !PT ;  /* 0x00000022ae0a7c12 */ /* 0x010fe4000f8e9605 */
[----:B------:R-:W-:Y:S01]  /*4670*/  LOP3.LUT R0, R4, UR33, R101, 0x96, !PT ;  /* 0x0000002104007c12 */ /* 0x000fe2000f8e9665 */
[----:B------:R-:W-:Y:S01]  /*4680*/  IMAD.WIDE.U32 R102, R102, -0x326172a9, RZ ;  /* 0xcd9e8d5766667825 */ /* 0x000fe200078e00ff */
[----:B--2---:R-:W-:Y:S03]  /*4690*/  LOP3.LUT R13, R162, UR34, R3, 0x96, !PT ;  /* 0x00000022a20d7c12 */ /* 0x004fe6000f8e9603 */
[----:B------:R2:W3:Y:S01]  /*46a0*/  MUFU.EX2 R193, R23 ;  /* 0x0000001700c17308 */ /* 0x0004e20000000800 */
[----:B------:R-:W-:Y:S01]  /*46b0*/  LOP3.LUT R19, R2, UR33, R21, 0x96, !PT ;  /* 0x0000002102137c12 */ /* 0x000fe2000f8e9615 */
[----:B------:R-:W-:Y:S01]  /*46c0*/  IMAD.WIDE.U32 R8, R9, -0x326172a9, RZ ;  /* 0xcd9e8d5709087825 */ /* 0x000fe200078e00ff */
[----:B------:R-:W-:Y:S02]  /*46d0*/  @!P5 FSEL R64, R64, -INF , !P6 ;  /* 0xff8000004040d808 */ /* 0x000fe40007000000 */
[----:B------:R-:W-:Y:S01]  /*46e0*/  @!P5 FSEL R65, R65, -INF , !P4 ;  /* 0xff8000004141d808 */ /* 0x000fe20006000000 */
[----:B------:R-:W-:Y:S01]  /*46f0*/  IMAD.WIDE.U32 R2, R11, -0x2daee0ad, RZ ;  /* 0xd2511f530b027825 */ /* 0x000fe200078e00ff */
[----:B------:R-:W-:Y:S03]  /*4700*/  LOP3.LUT R17, R168, UR34, R9, 0x96, !PT ;  /* 0x00000022a8117c12 */ /* 0x000fe6000f8e9609 */
[----:B------:R-:W-:Y:S01]  /*4710*/  MUFU.EX2 R174, R36 ;  /* 0x0000002400ae7308 */ /* 0x000fe20000000800 */
[----:B------:R-:W-:Y:S01]  /*4720*/  LOP3.LUT R112, R8, UR33, R103, 0x96, !PT ;  /* 0x0000002108707c12 */ /* 0x000fe2000f8e9667 */
[----:B------:R-:W-:Y:S01]  /*4730*/  IMAD.WIDE.U32 R4, R12, -0x2daee0ad, RZ ;  /* 0xd2511f530c047825 */ /* 0x000fe200078e00ff */
[C---:B------:R-:W-:Y:S01]  /*4740*/  PRMT R101, R2.reuse, 0x7770, RZ ;  /* 0x0000777002657816 */ /* 0x040fe200000000ff */
[----:B------:R-:W-:Y:S01]  /*4750*/  UIADD3 UR33, UPT, UPT, UR32, -0x4ab325aa, URZ ;  /* 0xb54cda5620217890 */ /* 0x000fe2000fffe0ff */
[----:B------:R-:W-:Y:S01]  /*4760*/  PRMT R108, R2, 0x7771, RZ ;  /* 0x00007771026c7816 */ /* 0x000fe200000000ff */
[----:B------:R-:W-:Y:S01]  /*4770*/  FFMA.FTZ R64, R64, UR11, -R161 ;  /* 0x0000000b40407c23 */ /* 0x000fe200080108a1 */
[----:B------:R-:W-:Y:S01]  /*4780*/  LOP3.LUT R15, R166, UR18, R5, 0x96, !PT ;  /* 0x00000012a60f7c12 */ /* 0x000fe2000f8e9605 */
[----:B------:R-:W-:Y:S01]  /*4790*/  FFMA.FTZ R161, R65, UR11, -R161 ;  /* 0x0000000b41a17c23 */ /* 0x000fe200080108a1 */
[----:B------:R-:W-:Y:S01]  /*47a0*/  PRMT R103, R2, 0x7772, RZ ;  /* 0x0000777202677816 */ /* 0x000fe200000000ff */
[----:B------:R-:W-:Y:S01]  /*47b0*/  MUFU.EX2 R156, R64 ;  /* 0x00000040009c7308 */ /* 0x000fe20000000800 */
[----:B------:R-:W-:Y:S01]  /*47c0*/  LOP3.LUT R9, R4, UR17, R3, 0x96, !PT ;  /* 0x0000001104097c12 */ /* 0x000fe2000f8e9603 */
[----:B------:R-:W-:Y:S01]  /*47d0*/  IMAD.WIDE.U32 R12, R13, -0x2daee0ad, RZ ;  /* 0xd2511f530d0c7825 */ /* 0x000fe200078e00ff */
[----:B------:R-:W-:Y:S02]  /*47e0*/  PRMT R109, R2, 0x7773, RZ ;  /* 0x00007773026d7816 */ /* 0x000fe400000000ff */
[----:B------:R-:W-:Y:S01]  /*47f0*/  @!P5 FSEL R66, R66, -INF , !P3 ;  /* 0xff8000004242d808 */ /* 0x000fe20005800000 */
[----:B------:R-:W-:Y:S01]  /*4800*/  IMAD.WIDE.U32 R4, R0, -0x2daee0ad, RZ ;  /* 0xd2511f5300047825 */ /* 0x000fe200078e00ff */
[----:B------:R-:W-:Y:S03]  /*4810*/  LOP3.LUT R16, R16, UR18, R13, 0x96, !PT ;  /* 0x0000001210107c12 */ /* 0x000fe6000f8e960d */
[----:B------:R-:W-:Y:S01]  /*4820*/  MUFU.EX2 R191, R43 ;  /* 0x0000002b00bf7308 */ /* 0x000fe20000000800 */
[----:B------:R-:W-:Y:S01]  /*4830*/  @!P5 FSEL R67, R67, -INF , !P2 ;  /* 0xff8000004343d808 */ /* 0x000fe20005000000 */
[----:B------:R-:W-:Y:S01]  /*4840*/  IMAD.WIDE.U32 R10, R10, -0x2daee0ad, RZ ;  /* 0xd2511f530a0a7825 */ /* 0x000fe200078e00ff */
[C---:B------:R-:W-:Y:S02]  /*4850*/  PRMT R24, R4.reuse, 0x7770, RZ ;  /* 0x0000777004187816 */ /* 0x040fe400000000ff */
[----:B------:R-:W-:Y:S01]  /*4860*/  PRMT R114, R4, 0x7772, RZ ;  /* 0x0000777204727816 */ /* 0x000fe200000000ff */
[----:B------:R-:W-:Y:S01]  /*4870*/  IMAD.WIDE.U32 R2, R19, -0x2daee0ad, RZ ;  /* 0xd2511f5313027825 */ /* 0x000fe200078e00ff */
[----:B------:R-:W-:Y:S03]  /*4880*/  LOP3.LUT R10, R10, UR17, R5, 0x96, !PT ;  /* 0x000000110a0a7c12 */ /* 0x000fe6000f8e9605 */
[----:B------:R-:W4:Y:S01]  /*4890*/  MUFU.EX2 R176, R32 ;  /* 0x0000002000b07308 */ /* 0x000f220000000800 */
[----:B------:R-:W-:Y:S01]  /*48a0*/  PRMT R113, R4, 0x7773, RZ ;  /* 0x0000777304717816 */ /* 0x000fe200000000ff */
[--C-:B------:R-:W-:Y:S01]  /*48b0*/  FFMA.FTZ R66, R66, UR11, -R160.reuse ;  /* 0x0000000b42427c23 */ /* 0x100fe200080108a0 */
[----:B------:R-:W-:Y:S01]  /*48c0*/  PRMT R25, R4, 0x7771, RZ ;  /* 0x0000777104197816 */ /* 0x000fe200000000ff */
[----:B------:R-:W-:Y:S01]  /*48d0*/  FFMA.FTZ R160, R67, UR11, -R160 ;  /* 0x0000000b43a07c23 */ /* 0x000fe200080108a0 */
[----:B------:R-:W-:Y:S01]  /*48e0*/  LOP3.LUT R172, R172, UR18, R11, 0x96, !PT ;  /* 0x00000012acac7c12 */ /* 0x000fe2000f8e960b */
[----:B------:R-:W-:Y:S01]  /*48f0*/  FFMA.FTZ R158, R63, UR11, -R158 ;  /* 0x0000000b3f9e7c23 */ /* 0x000fe2000801089e */
[----:B------:R-:W-:Y:S01]  /*4900*/  LOP3.LUT R8, R12, UR17, R3, 0x96, !PT ;  /* 0x000000110c087c12 */ /* 0x000fe2000f8e9603 */
[----:B------:R-:W-:Y:S01]  /*4910*/  IMAD.WIDE.U32 R4, R15, -0x326172a9, RZ ;  /* 0xcd9e8d570f047825 */ /* 0x000fe200078e00ff */
[C---:B------:R-:W-:Y:S01]  /*4920*/  PRMT R21, R2.reuse, 0x7771, RZ ;  /* 0x0000777102157816 */ /* 0x040fe200000000ff */
[----:B------:R-:W-:Y:S01]  /*4930*/  MUFU.EX2 R115, R66 ;  /* 0x0000004200737308 */ /* 0x000fe20000000800 */
[C---:B-1----:R-:W-:Y:S01]  /*4940*/  PRMT R22, R2.reuse, 0x7772, RZ ;  /* 0x0000777202167816 */ /* 0x042fe200000000ff */
[----:B------:R-:W-:Y:S01]  /*4950*/  IMAD.WIDE.U32 R12, R17, -0x2daee0ad, RZ ;  /* 0xd2511f53110c7825 */ /* 0x000fe200078e00ff */
[C---:B------:R-:W-:Y:S02]  /*4960*/  PRMT R17, R2.reuse, 0x7770, RZ ;  /* 0x0000777002117816 */ /* 0x040fe400000000ff */
[----:B------:R-:W-:Y:S01]  /*4970*/  PRMT R19, R2, 0x7773, RZ ;  /* 0x0000777302137816 */ /* 0x000fe200000000ff */
[----:B------:R-:W-:Y:S01]  /*4980*/  IMAD.WIDE.U32 R2, R16, -0x326172a9, RZ ;  /* 0xcd9e8d5710027825 */ /* 0x000fe200078e00ff */
[----:B--2---:R-:W-:Y:S03]  /*4990*/  LOP3.LUT R23, R14, UR18, R13, 0x96, !PT ;  /* 0x000000120e177c12 */ /* 0x004fe6000f8e960d */
[----:B------:R-:W-:Y:S01]  /*49a0*/  MUFU.EX2 R183, R41 ;  /* 0x0000002900b77308 */ /* 0x000fe20000000800 */
[----:B------:R-:W-:Y:S02]  /*49b0*/  LOP3.LUT R0, R9, 0xff, RZ, 0xc0, !PT ;  /* 0x000000ff09007812 */ /* 0x000fe400078ec0ff */
[----:B------:R-:W-:Y:S02]  /*49c0*/  PRMT R7, R2, 0x7772, RZ ;  /* 0x0000777202077816 */ /* 0x000fe400000000ff */
[----:B------:R-:W-:Y:S02]  /*49d0*/  LOP3.LUT R5, R18, UR33, R5, 0x96, !PT ;  /* 0x0000002112057c12 */ /* 0x000fe4000f8e9605 */
[----:B------:R-:W-:Y:S03]  /*49e0*/  ISETP.LE.U32.AND P0, PT, R0, UR10, PT ;  /* 0x0000000a00007c0c */ /* 0x000fe6000bf03070 */
[----:B------:R-:W-:Y:S01]  /*49f0*/  MUFU.EX2 R179, R35 ;  /* 0x0000002300b37308 */ /* 0x000fe20000000800 */
[----:B------:R-:W-:Y:S02]  /*4a00*/  LOP3.LUT R0, R20, UR33, R3, 0x96, !PT ;  /* 0x0000002114007c12 */ /* 0x000fe4000f8e9603 */
[----:B------:R-:W-:Y:S02]  /*4a10*/  LOP3.LUT R3, R5, 0xff, RZ, 0xc0, !PT ;  /* 0x000000ff05037812 */ /* 0x000fe400078ec0ff */
[C---:B------:R-:W-:Y:S02]  /*4a20*/  PRMT R13, R4.reuse, 0x7770, RZ ;  /* 0x00007770040d7816 */ /* 0x040fe400000000ff */
[----:B------:R-:W-:Y:S03]  /*4a30*/  ISETP.LE.U32.AND P6, PT, R3, UR10, PT ;  /* 0x0000000a03007c0c */ /* 0x000fe6000bfc3070 */
[----:B------:R-:W-:Y:S01]  /*4a40*/  MUFU.EX2 R192, R42 ;  /* 0x0000002a00c07308 */ /* 0x000fe20000000800 */
[----:B------:R-:W-:Y:S02]  /*4a50*/  PRMT R14, R4, 0x7771, RZ ;  /* 0x00007771040e7816 */ /* 0x000fe400000000ff */
[----:B------:R-:W-:Y:S01]  /*4a60*/  PRMT R6, R2, 0x7773, RZ ;  /* 0x0000777302067816 */ /* 0x000fe200000000ff */
[----:B------:R-:W-:Y:S01]  /*4a70*/  @!P0 FADD.FTZ R185, -R185, -RZ ;  /* 0x800000ffb9b98221 */ /* 0x000fe20000010100 */
[C---:B------:R-:W-:Y:S02]  /*4a80*/  PRMT R16, R4.reuse, 0x7772, RZ ;  /* 0x0000777204107816 */ /* 0x040fe400000000ff */
[----:B------:R-:W-:Y:S03]  /*4a90*/  R2P PR, R155, 0x18 ;  /* 0x000000189b007804 */ /* 0x000fe60000000000 */
[----:B------:R-:W-:Y:S01]  /*4aa0*/  MUFU.EX2 R175, R33 ;  /* 0x0000002100af7308 */ /* 0x000fe20000000800 */
[----:B------:R-:W-:Y:S02]  /*4ab0*/  PRMT R15, R4, 0x7773, RZ ;  /* 0x00007773040f7816 */ /* 0x000fe400000000ff */
[C---:B------:R-:W-:Y:S01]  /*4ac0*/  PRMT R4, R2.reuse, 0x7771, RZ ;  /* 0x0000777102047816 */ /* 0x040fe200000000ff */
[----:B------:R-:W-:Y:S01]  /*4ad0*/  @!P6 FADD.FTZ R201, -R201, -RZ ;  /* 0x800000ffc9c9e221 */ /* 0x000fe20000010100 */
[----:B------:R-:W-:Y:S02]  /*4ae0*/  PRMT R11, R2, 0x7770, RZ ;  /* 0x00007770020b7816 */ /* 0x000fe400000000ff */
[C---:B------:R-:W-:Y:S03]  /*4af0*/  LOP3.LUT R3, R5.reuse, 0xffff, RZ, 0xc0, !PT ;  /* 0x0000ffff05037812 */ /* 0x040fe600078ec0ff */
[----:B------:R-:W-:Y:S01]  /*4b00*/  MUFU.EX2 R181, R44 ;  /* 0x0000002c00b57308 */ /* 0x000fe20000000800 */
[--C-:B------:R-:W-:Y:S02]  /*4b10*/  SHF.R.U32.HI R2, RZ, 0x18, R5.reuse ;  /* 0x00000018ff027819 */ /* 0x100fe40000011605 */
[----:B------:R-:W-:Y:S01]  /*4b20*/  PRMT R5, R5, 0x7632, R5 ;  /* 0x0000763205057816 */ /* 0x000fe20000000005 */
[C---:B------:R-:W-:Y:S01]  /*4b30*/  @P3 VIADD R110, R251.reuse, 0xffffffe0 ;  /* 0xffffffe0fb6e3836 */ /* 0x040fe20000000000 */
[----:B------:R-:W-:Y:S01]  /*4b40*/  ISETP.LE.U32.AND P2, PT, R2, UR10, PT ;  /* 0x0000000a02007c0c */ /* 0x000fe2000bf43070 */
[----:B------:R-:W-:Y:S01]  /*4b50*/  @P4 VIADD R111, R251, 0xffffffc0 ;  /* 0xffffffc0fb6f4836 */ /* 0x000fe20000000000 */
[----:B------:R-:W-:Y:S03]  /*4b60*/  SHF.R.U32.HI R2, RZ, 0x8, R3 ;  /* 0x00000008ff027819 */ /* 0x000fe60000011603 */
[----:B------:R-:W-:Y:S01]  /*4b70*/  MUFU.EX2 R180, R34 ;  /* 0x0000002200b47308 */ /* 0x000fe20000000800 */
[----:B------:R-:W-:Y:S02]  /*4b80*/  LOP3.LUT R5, R5, 0xff, RZ, 0xc0, !PT ;  /* 0x000000ff05057812 */ /* 0x000fe400078ec0ff */
[----:B------:R-:W-:Y:S02]  /*4b90*/  LOP3.LUT R2, R2, 0xffff, RZ, 0xc0, !PT ;  /* 0x0000ffff02027812 */ /* 0x000fe400078ec0ff */
[----:B------:R-:W-:Y:S02]  /*4ba0*/  LOP3.LUT R3, R0, 0xff, RZ, 0xc0, !PT ;  /* 0x000000ff00037812 */ /* 0x000fe400078ec0ff */
[----:B------:R-:W-:Y:S03]  /*4bb0*/  ISETP.LE.U32.AND P3, PT, R2, UR10, PT ;  /* 0x0000000a02007c0c */ /* 0x000fe6000bf63070 */
[----:B------:R-:W-:Y:S01]  /*4bc0*/  MUFU.EX2 R189, R47 ;  /* 0x0000002f00bd7308 */ /* 0x000fe20000000800 */
[----:B------:R-:W-:Y:S01]  /*4bd0*/  LOP3.LUT R2, R0, 0xffff, RZ, 0xc0, !PT ;  /* 0x0000ffff00027812 */ /* 0x000fe200078ec0ff */
[----:B------:R-:W-:Y:S01]  /*4be0*/  @!P2 FADD.FTZ R207, -R207, -RZ ;  /* 0x800000ffcfcfa221 */ /* 0x000fe20000010100 */
[----:B------:R-:W-:Y:S02]  /*4bf0*/  ISETP.LE.U32.AND P2, PT, R11, UR10, PT ;  /* 0x0000000a0b007c0c */ /* 0x000fe4000bf43070 */
[----:B------:R-:W-:Y:S02]  /*4c00*/  ISETP.LE.U32.AND P5, PT, R5, UR10, PT ;  /* 0x0000000a05007c0c */ /* 0x000fe4000bfa3070 */
[----:B------:R-:W-:Y:S03]  /*4c10*/  SHF.R.U32.HI R2, RZ, 0x8, R2 ;  /* 0x00000008ff027819 */ /* 0x000fe60000011602 */
[----:B------:R-:W-:Y:S01]  /*4c20*/  MUFU.EX2 R169, R48 ;  /* 0x0000003000a97308 */ /* 0x000fe20000000800 */
[----:B------:R-:W-:Y:S02]  /*4c30*/  ISETP.LE.U32.AND P4, PT, R3, UR10, PT ;  /* 0x0000000a03007c0c */ /* 0x000fe4000bf83070 */
[----:B------:R-:W-:Y:S01]  /*4c40*/  LOP3.LUT R2, R2, 0xffff, RZ, 0xc0, !PT ;  /* 0x0000ffff02027812 */ /* 0x000fe200078ec0ff */
[----:B------:R-:W-:Y:S01]  /*4c50*/  @!P3 FADD.FTZ R199, -R199, -RZ ;  /* 0x800000ffc7c7b221 */ /* 0x000fe20000010100 */
[----:B------:R-:W-:Y:S02]  /*4c60*/  PRMT R3, R0, 0x7632, R3 ;  /* 0x0000763200037816 */ /* 0x000fe40000000003 */
[----:B------:R-:W-:Y:S01]  /*4c70*/  ISETP.LE.U32.AND P6, PT, R2, UR10, PT ;  /* 0x0000000a02007c0c */ /* 0x000fe2000bfc3070 */
[----:B------:R-:W-:Y:S01]  /*4c80*/  @!P2 FADD.FTZ R210, -R210, -RZ ;  /* 0x800000ffd2d2a221 */ /* 0x000fe20000010100 */
[----:B------:R-:W-:Y:S01]  /*4c90*/  SHF.R.U32.HI R0, RZ, 0x18, R0 ;  /* 0x00000018ff007819 */ /* 0x000fe20000011600 */
[----:B------:R-:W-:Y:S01]  /*4ca0*/  @!P5 FADD.FTZ R208, -R208, -RZ ;  /* 0x800000ffd0d0d221 */ /* 0x000fe20000010100 */
[----:B------:R-:W-:Y:S01]  /*4cb0*/  ISETP.LE.U32.AND P2, PT, R13, UR10, PT ;  /* 0x0000000a0d007c0c */ /* 0x000fe2000bf43070 */
[----:B------:R-:W-:Y:S01]  /*4cc0*/  MUFU.EX2 R182, R45 ;  /* 0x0000002d00b67308 */ /* 0x000fe20000000800 */
[----:B------:R-:W-:Y:S01]  /*4cd0*/  ISETP.LE.U32.AND P5, PT, R0, UR10, PT ;  /* 0x0000000a00007c0c */ /* 0x000fe2000bfa3070 */
[----:B------:R-:W-:Y:S01]  /*4ce0*/  @!P4 FADD.FTZ R212, -R212, -RZ ;  /* 0x800000ffd4d4c221 */ /* 0x000fe20000010100 */
[----:B------:R-:W-:Y:S01]  /*4cf0*/  ISETP.GT.U32.AND P4, PT, R4, UR10, PT ;  /* 0x0000000a04007c0c */ /* 0x000fe2000bf84070 */
[----:B------:R-:W-:Y:S01]  /*4d00*/  IMAD.WIDE.U32 R4, R112, -0x2daee0ad, RZ ;  /* 0xd2511f5370047825 */ /* 0x000fe200078e00ff */
[----:B------:R-:W-:Y:S02]  /*4d10*/  LOP3.LUT R3, R3, 0xff, RZ, 0xc0, !PT ;  /* 0x000000ff03037812 */ /* 0x000fe400078ec0ff */
[----:B------:R-:W-:Y:S01]  /*4d20*/  SHF.R.U32.HI R0, RZ, 0x18, R9 ;  /* 0x00000018ff007819 */ /* 0x000fe20000011609 */
[----:B------:R-:W-:Y:S01]  /*4d30*/  @!P6 FADD.FTZ R211, -R211, -RZ ;  /* 0x800000ffd3d3e221 */ /* 0x000fe20000010100 */
[----:B------:R-:W-:Y:S01]  /*4d40*/  LOP3.LUT R5, R12, UR17, R5, 0x96, !PT ;  /* 0x000000110c057c12 */ /* 0x000fe2000f8e9605 */
[----:B------:R-:W-:Y:S01]  /*4d50*/  MUFU.EX2 R167, R50 ;  /* 0x0000003200a77308 */ /* 0x000fe20000000800 */
[----:B------:R-:W-:Y:S01]  /*4d60*/  ISETP.GT.U32.AND P6, PT, R7, UR10, PT ;  /* 0x0000000a07007c0c */ /* 0x000fe2000bfc4070 */
[----:B------:R-:W-:Y:S01]  /*4d70*/  @!P2 FADD.FTZ R188, -R188, -RZ ;  /* 0x800000ffbcbca221 */ /* 0x000fe20000010100 */
[----:B------:R-:W-:Y:S01]  /*4d80*/  ISETP.LE.U32.AND P3, PT, R3, UR10, PT ;  /* 0x0000000a03007c0c */ /* 0x000fe2000bf63070 */
[----:B------:R-:W-:Y:S01]  /*4d90*/  @!P5 FADD.FTZ R215, -R215, -RZ ;  /* 0x800000ffd7d7d221 */ /* 0x000fe20000010100 */
[----:B------:R-:W-:Y:S01]  /*4da0*/  ISETP.LE.U32.AND P5, PT, R0, UR10, PT ;  /* 0x0000000a00007c0c */ /* 0x000fe2000bfa3070 */
[----:B------:R-:W-:Y:S01]  /*4db0*/  @P4 FADD.FTZ R209, -R209, -RZ ;  /* 0x800000ffd1d14221 */ /* 0x000fe20000010100 */
[----:B------:R-:W-:Y:S03]  /*4dc0*/  ISETP.GT.U32.AND P4, PT, R14, UR10, PT ;  /* 0x0000000a0e007c0c */ /* 0x000fe6000bf84070 */
[----:B------:R-:W-:Y:S01]  /*4dd0*/  MUFU.EX2 R190, R46 ;  /* 0x0000002e00be7308 */ /* 0x000fe20000000800 */
[C---:B------:R-:W-:Y:S02]  /*4de0*/  PRMT R0, R9.reuse, 0x7632, R0 ;  /* 0x0000763209007816 */ /* 0x040fe40000000000 */
[----:B------:R-:W-:Y:S02]  /*4df0*/  LOP3.LUT R9, R9, 0xffff, RZ, 0xc0, !PT ;  /* 0x0000ffff09097812 */ /* 0x000fe400078ec0ff */
[----:B------:R-:W-:Y:S01]  /*4e00*/  LOP3.LUT R0, R0, 0xff, RZ, 0xc0, !PT ;  /* 0x000000ff00007812 */ /* 0x000fe200078ec0ff */
[----:B------:R-:W-:Y:S01]  /*4e10*/  @P6 FADD.FTZ R214, -R214, -RZ ;  /* 0x800000ffd6d66221 */ /* 0x000fe20000010100 */
[----:B------:R-:W-:Y:S01]  /*4e20*/  SHF.R.U32.HI R2, RZ, 0x8, R9 ;  /* 0x00000008ff027819 */ /* 0x000fe20000011609 */
[----:B------:R-:W-:Y:S01]  /*4e30*/  @!P3 FADD.FTZ R216, -R216, -RZ ;  /* 0x800000ffd8d8b221 */ /* 0x000fe20000010100 */
[----:B------:R-:W-:Y:S01]  /*4e40*/  ISETP.GT.U32.AND P6, PT, R16, UR10, PT ;  /* 0x0000000a10007c0c */ /* 0x000fe2000bfc4070 */
[----:B---3--:R-:W-:Y:S01]  /*4e50*/  @!P5 FADD.FTZ R193, -R193, -RZ ;  /* 0x800000ffc1c1d221 */ /* 0x008fe20000010100 */
[----:B------:R-:W-:Y:S01]  /*4e60*/  ISETP.GT.U32.AND P3, PT, R6, UR10, PT ;  /* 0x0000000a06007c0c */ /* 0x000fe2000bf64070 */
[----:B------:R-:W-:Y:S01]  /*4e70*/  @P4 FADD.FTZ R187, -R187, -RZ ;  /* 0x800000ffbbbb4221 */ /* 0x000fe20000010100 */
[----:B------:R-:W-:Y:S01]  /*4e80*/  LOP3.LUT R2, R2, 0xffff, RZ, 0xc0, !PT ;  /* 0x0000ffff02027812 */ /* 0x000fe200078ec0ff */
[----:B------:R-:W-:Y:S01]  /*4e90*/  IMAD.WIDE.U32 R6, R172, -0x326172a9, RZ ;  /* 0xcd9e8d57ac067825 */ /* 0x000fe200078e00ff */
[----:B------:R-:W-:Y:S01]  /*4ea0*/  ISETP.LE.U32.AND P2, PT, R0, UR10, PT ;  /* 0x0000000a00007c0c */ /* 0x000fe2000bf43070 */
[----:B------:R-:W-:Y:S01]  /*4eb0*/  MUFU.EX2 R166, R49 ;  /* 0x0000003100a67308 */ /* 0x000fe20000000800 */
[----:B------:R-:W-:Y:S02]  /*4ec0*/  ISETP.LE.U32.AND P4, PT, R2, UR10, PT ;  /* 0x0000000a02007c0c */ /* 0x000fe4000bf83070 */
[C---:B------:R-:W-:Y:S02]  /*4ed0*/  LOP3.LUT R2, R8.reuse, 0xff, RZ, 0xc0, !PT ;  /* 0x000000ff08027812 */ /* 0x040fe400078ec0ff */
[----:B------:R-:W-:Y:S01]  /*4ee0*/  LOP3.LUT R0, R8, 0xffff, RZ, 0xc0, !PT ;  /* 0x0000ffff08007812 */ /* 0x000fe200078ec0ff */
[----:B------:R-:W-:Y:S01]  /*4ef0*/  @P6 FADD.FTZ R198, -R198, -RZ ;  /* 0x800000ffc6c66221 */ /* 0x000fe20000010100 */
[----:B------:R-:W-:Y:S01]  /*4f00*/  ISETP.LE.U32.AND P6, PT, R2, UR10, PT ;  /* 0x0000000a02007c0c */ /* 0x000fe2000bfc3070 */
[----:B------:R-:W-:Y:S01]  /*4f10*/  @P3 FADD.FTZ R213, -R213, -RZ ;  /* 0x800000ffd5d53221 */ /* 0x000fe20000010100 */
[----:B------:R-:W-:Y:S01]  /*4f20*/  ISETP.GT.U32.AND P3, PT, R15, UR10, PT ;  /* 0x0000000a0f007c0c */ /* 0x000fe2000bf64070 */
[----:B------:R-:W-:Y:S01]  /*4f30*/  MUFU.EX2 R164, R52 ;  /* 0x0000003400a47308 */ /* 0x000fe20000000800 */
[----:B------:R-:W-:Y:S01]  /*4f40*/  SHF.R.U32.HI R0, RZ, 0x8, R0 ;  /* 0x00000008ff007819 */ /* 0x000fe20000011600 */
[----:B------:R-:W-:Y:S01]  /*4f50*/  @!P2 FADD.FTZ R194, -R194, -RZ ;  /* 0x800000ffc2c2a221 */ /* 0x000fe20000010100 */
[----:B------:R-:W-:Y:S01]  /*4f60*/  PRMT R2, R8, 0x7632, R2 ;  /* 0x0000763208027816 */ /* 0x000fe20000000002 */
[----:B------:R-:W-:Y:S01]  /*4f70*/  @!P4 FADD.FTZ R186, -R186, -RZ ;  /* 0x800000ffbabac221 */ /* 0x000fe20000010100 */
[----:B------:R-:W-:Y:S02]  /*4f80*/  LOP3.LUT R0, R0, 0xffff, RZ, 0xc0, !PT ;  /* 0x0000ffff00007812 */ /* 0x000fe400078ec0ff */
[----:B------:R-:W-:Y:S03]  /*4f90*/  SHF.R.U32.HI R8, RZ, 0x18, R8 ;  /* 0x00000018ff087819 */ /* 0x000fe60000011608 */
[----:B------:R1:W2:Y:S01]  /*4fa0*/  MUFU.EX2 R206, R26 ;  /* 0x0000001a00ce7308 */ /* 0x0002a20000000800 */
[----:B------:R-:W-:Y:S01]  /*4fb0*/  ISETP.LE.U32.AND P5, PT, R101, UR10, PT ;  /* 0x0000000a65007c0c */ /* 0x000fe2000bfa3070 */
[----:B------:R-:W-:Y:S01]  /*4fc0*/  @!P6 FADD.FTZ R202, -R202, -RZ ;  /* 0x800000ffcacae221 */ /* 0x000fe20000010100 */
[----:B------:R-:W-:Y:S01]  /*4fd0*/  ISETP.GT.U32.AND P6, PT, R21, UR10, PT ;  /* 0x0000000a15007c0c */ /* 0x000fe2000bfc4070 */
[----:B------:R-:W-:Y:S01]  /*4fe0*/  @P3 FADD.FTZ R197, -R197, -RZ ;  /* 0x800000ffc5c53221 */ /* 0x000fe20000010100 */
[----:B------:R-:W-:Y:S02]  /*4ff0*/  ISETP.LE.U32.AND P3, PT, R0, UR10, PT ;  /* 0x0000000a00007c0c */ /* 0x000fe4000bf63070 */
[----:B------:R-:W-:Y:S03]  /*5000*/  ISETP.LE.U32.AND P4, PT, R8, UR10, PT ;  /* 0x0000000a08007c0c */ /* 0x000fe6000bf83070 */
[----:B------:R-:W-:Y:S01]  /*5010*/  MUFU.EX2 R162, R53 ;  /* 0x0000003500a27308 */ /* 0x000fe20000000800 */
[----:B------:R-:W-:Y:S02]  /*5020*/  LOP3.LUT R7, R100, UR33, R7, 0x96, !PT ;  /* 0x0000002164077c12 */ /* 0x000fe4000f8e9607 */
[----:B------:R-:W-:Y:S01]  /*5030*/  LOP3.LUT R0, R2, 0xff, RZ, 0xc0, !PT ;  /* 0x000000ff02007812 */ /* 0x000fe200078ec0ff */
[----:B------:R-:W-:Y:S01]  /*5040*/  IMAD.WIDE.U32 R2, R23, -0x326172a9, RZ ;  /* 0xcd9e8d5717027825 */ /* 0x000fe200078e00ff */
[----:B------:R-:W-:Y:S02]  /*5050*/  LOP3.LUT R8, R7, 0xff, RZ, 0xc0, !PT ;  /* 0x000000ff07087812 */ /* 0x000fe400078ec0ff */
[----:B------:R-:W-:Y:S01]  /*5060*/  ISETP.LE.U32.AND P0, PT, R0, UR10, PT ;  /* 0x0000000a00007c0c */ /* 0x000fe2000bf03070 */
[----:B------:R-:W-:Y:S01]  /*5070*/  @P6 FADD.FTZ R195, -R195, -RZ ;  /* 0x800000ffc3c36221 */ /* 0x000fe20000010100 */
[----:B------:R-:W-:Y:S01]  /*5080*/  ISETP.GT.U32.AND P6, PT, R109, UR10, PT ;  /* 0x0000000a6d007c0c */ /* 0x000fe2000bfc4070 */
[----:B------:R-:W-:Y:S01]  /*5090*/  @!P3 FADD.FTZ R200, -R200, -RZ ;  /* 0x800000ffc8c8b221 */ /* 0x000fe20000010100 */
[----:B------:R-:W-:Y:S01]  /*50a0*/  ISETP.GT.U32.AND P3, PT, R108, UR10, PT ;  /* 0x0000000a6c007c0c */ /* 0x000fe2000bf64070 */
[----:B------:R-:W-:Y:S01]  /*50b0*/  @!P4 FADD.FTZ R205, -R205, -RZ ;  /* 0x800000ffcdcdc221 */ /* 0x000fe20000010100 */
[----:B------:R-:W-:Y:S01]  /*50c0*/  ISETP.GT.U32.AND P4, PT, R103, UR10, PT ;  /* 0x0000000a67007c0c */ /* 0x000fe2000bf84070 */
[----:B----4-:R-:W-:Y:S01]  /*50d0*/  @!P5 FADD.FTZ R176, -R176, -RZ ;  /* 0x800000ffb0b0d221 */ /* 0x010fe20000010100 */
[----:B------:R-:W-:Y:S01]  /*50e0*/  LOP3.LUT R0, R102, UR33, R3, 0x96, !PT ;  /* 0x0000002166007c12 */ /* 0x000fe2000f8e9603 */
[----:B------:R-:W-:Y:S01]  /*50f0*/  MUFU.EX2 R165, R51 ;  /* 0x0000003300a57308 */ /* 0x000fe20000000800 */
[----:B------:R-:W-:Y:S01]  /*5100*/  LOP3.LUT R3, R7, 0xffff, RZ, 0xc0, !PT ;  /* 0x0000ffff07037812 */ /* 0x000fe200078ec0ff */
[----:B-1----:R-:W-:Y:S01]  /*5110*/  IMAD.MOV.U32 R26, RZ, RZ, 0x10 ;  /* 0x00000010ff1a7424 */ /* 0x002fe200078e00ff */
[----:B------:R-:W-:Y:S01]  /*5120*/  ISETP.LE.U32.AND P5, PT, R8, UR10, PT ;  /* 0x0000000a08007c0c */ /* 0x000fe2000bfa3070 */
[----:B--2---:R-:W-:Y:S01]  /*5130*/  @!P0 FADD.FTZ R206, -R206, -RZ ;  /* 0x800000ffcece8221 */ /* 0x004fe20000010100 */
[--C-:B------:R-:W-:Y:S01]  /*5140*/  SHF.R.U32.HI R8, RZ, 0x18, R7.reuse ;  /* 0x00000018ff087819 */ /* 0x100fe20000011607 */
[----:B------:R-:W-:Y:S01]  /*5150*/  @P6 FADD.FTZ R179, -R179, -RZ ;  /* 0x800000ffb3b36221 */ /* 0x000fe20000010100 */
[----:B------:R-:W-:Y:S01]  /*5160*/  PRMT R7, R7, 0x7632, R7 ;  /* 0x0000763207077816 */ /* 0x000fe20000000007 */
[----:B------:R-:W-:Y:S01]  /*5170*/  @P3 FADD.FTZ R175, -R175, -RZ ;  /* 0x800000ffafaf3221 */ /* 0x000fe20000010100 */
[----:B------:R-:W-:Y:S01]  /*5180*/  SHF.R.U32.HI R3, RZ, 0x8, R3 ;  /* 0x00000008ff037819 */ /* 0x000fe20000011603 */
[----:B------:R-:W-:Y:S01]  /*5190*/  @P4 FADD.FTZ R180, -R180, -RZ ;  /* 0x800000ffb4b44221 */ /* 0x000fe20000010100 */
[----:B------:R-:W-:Y:S01]  /*51a0*/  LOP3.LUT R7, R7, 0xff, RZ, 0xc0, !PT ;  /* 0x000000ff07077812 */ /* 0x000fe200078ec0ff */
[----:B------:R-:W-:Y:S01]  /*51b0*/  MUFU.EX2 R170, R56 ;  /* 0x0000003800aa7308 */ /* 0x000fe20000000800 */
[----:B------:R-:W-:Y:S02]  /*51c0*/  LOP3.LUT R3, R3, 0xffff, RZ, 0xc0, !PT ;  /* 0x0000ffff03037812 */ /* 0x000fe400078ec0ff */
[----:B------:R-:W-:Y:S01]  /*51d0*/  ISETP.LE.U32.AND P6, PT, R7, UR10, PT ;  /* 0x0000000a07007c0c */ /* 0x000fe2000bfc3070 */
[----:B------:R-:W-:Y:S01]  /*51e0*/  @!P5 FADD.FTZ R174, -R174, -RZ ;  /* 0x800000ffaeaed221 */ /* 0x000fe20000010100 */
[----:B------:R-:W-:Y:S02]  /*51f0*/  LOP3.LUT R7, R0, 0xff, RZ, 0xc0, !PT ;  /* 0x000000ff00077812 */ /* 0x000fe400078ec0ff */
[----:B------:R-:W-:Y:S03]  /*5200*/  ISETP.LE.U32.AND P3, PT, R8, UR10, PT ;  /* 0x0000000a08007c0c */ /* 0x000fe6000bf63070 */
[----:B------:R-:W-:Y:S01]  /*5210*/  MUFU.EX2 R161, R161 ;  /* 0x000000a100a17308 */ /* 0x000fe20000000800 */
[C---:B------:R-:W-:Y:S02]  /*5220*/  LOP3.LUT R8, R0.reuse, 0xffff, RZ, 0xc0, !PT ;  /* 0x0000ffff00087812 */ /* 0x040fe400078ec0ff */
[----:B------:R-:W-:Y:S02]  /*5230*/  ISETP.LE.U32.AND P4, PT, R3, UR10, PT ;  /* 0x0000000a03007c0c */ /* 0x000fe4000bf83070 */
[----:B------:R-:W-:Y:S02]  /*5240*/  PRMT R3, R0, 0x7632, R3 ;  /* 0x0000763200037816 */ /* 0x000fe40000000003 */
[----:B------:R-:W-:Y:S01]  /*5250*/  ISETP.LE.U32.AND P5, PT, R7, UR10, PT ;  /* 0x0000000a07007c0c */ /* 0x000fe2000bfa3070 */
[----:B------:R-:W-:Y:S01]  /*5260*/  @!P6 FADD.FTZ R178, -R178, -RZ ;  /* 0x800000ffb2b2e221 */ /* 0x000fe20000010100 */
[----:B------:R-:W-:Y:S01]  /*5270*/  SHF.R.U32.HI R8, RZ, 0x8, R8 ;  /* 0x00000008ff087819 */ /* 0x000fe20000011608 */
[----:B------:R-:W1:Y:S01]  /*5280*/  MUFU.EX2 R204, R30 ;  /* 0x0000001e00cc7308 */ /* 0x000e620000000800 */
[----:B------:R-:W-:Y:S01]  /*5290*/  ISETP.LE.U32.AND P2, PT, R17, UR10, PT ;  /* 0x0000000a11007c0c */ /* 0x000fe2000bf43070 */
[----:B------:R-:W-:Y:S01]  /*52a0*/  @!P3 FADD.FTZ R177, -R177, -RZ ;  /* 0x800000ffb1b1b221 */ /* 0x000fe20000010100 */
[----:B------:R-:W-:Y:S02]  /*52b0*/  LOP3.LUT R7, R3, 0xff, RZ, 0xc0, !PT ;  /* 0x000000ff03077812 */ /* 0x000fe400078ec0ff */
[----:B------:R-:W-:Y:S01]  /*52c0*/  LOP3.LUT R3, R8, 0xffff, RZ, 0xc0, !PT ;  /* 0x0000ffff08037812 */ /* 0x000fe200078ec0ff */
[----:B------:R-:W-:Y:S01]  /*52d0*/  @!P4 FADD.FTZ R173, -R173, -RZ ;  /* 0x800000ffadadc221 */ /* 0x000fe20000010100 */
[----:B------:R-:W-:Y:S03]  /*52e0*/  ISETP.LE.U32.AND P4, PT, R7, UR10, PT ;  /* 0x0000000a07007c0c */ /* 0x000fe6000bf83070 */
[----:B------:R-:W-:Y:S01]  /*52f0*/  MUFU.EX2 R160, R160 ;  /* 0x000000a000a07308 */ /* 0x000fe20000000800 */
[----:B------:R-:W-:Y:S01]  /*5300*/  ISETP.LE.U32.AND P6, PT, R3, UR10, PT ;  /* 0x0000000a03007c0c */ /* 0x000fe2000bfc3070 */
[----:B------:R-:W-:Y:S01]  /*5310*/  @!P5 FADD.FTZ R184, -R184, -RZ ;  /* 0x800000ffb8b8d221 */ /* 0x000fe20000010100 */
[----:B------:R-:W-:Y:S02]  /*5320*/  ISETP.GT.U32.AND P0, PT, R22, UR10, PT ;  /* 0x0000000a16007c0c */ /* 0x000fe4000bf04070 */
[----:B------:R-:W-:Y:S02]  /*5330*/  SHF.R.U32.HI R3, RZ, 0x18, R0 ;  /* 0x00000018ff037819 */ /* 0x000fe40000011600 */
[----:B------:R-:W-:Y:S03]  /*5340*/  SEL R26, R26, 0xfffffff0, !P1 ;  /* 0xfffffff01a1a7807 */ /* 0x000fe60004800000 */
[----:B------:R-:W2:Y:S01]  /*5350*/  MUFU.EX2 R196, R28 ;  /* 0x0000001c00c47308 */ /* 0x000ea20000000800 */
[----:B------:R-:W-:Y:S02]  /*5360*/  ISETP.LE.U32.AND P3, PT, R3, UR10, PT ;  /* 0x0000000a03007c0c */ /* 0x000fe4000bf63070 */
[----:B------:R-:W-:Y:S01]  /*5370*/  PRMT R0, R2, 0x7770, RZ ;  /* 0x0000777002007816 */ /* 0x000fe200000000ff */
[----:B------:R-:W-:Y:S01]  /*5380*/  IMAD.IADD R112, R26, 0x1, R110 ;  /* 0x000000011a707824 */ /* 0x000fe200078e026e */
[----:B------:R-:W-:Y:S01]  /*5390*/  PRMT R3, R2, 0x7771, RZ ;  /* 0x0000777102037816 */ /* 0x000fe200000000ff */
[----:B------:R-:W-:Y:S01]  /*53a0*/  IMAD.IADD R109, R26, 0x1, R111 ;  /* 0x000000011a6d7824 */ /* 0x000fe200078e026f */
[----:B------:R-:W-:Y:S01]  /*53b0*/  ISETP.LE.U32.AND P5, PT, R0, UR10, PT ;  /* 0x0000000a00007c0c */ /* 0x000fe2000bfa3070 */
[----:B------:R-:W-:Y:S01]  /*53c0*/  IMAD.IADD R108, R219, 0x1, R26 ;  /* 0x00000001db6c7824 */ /* 0x000fe200078e021a */
[C---:B------:R-:W-:Y:S01]  /*53d0*/  PRMT R0, R2.reuse, 0x7772, RZ ;  /* 0x0000777202007816 */ /* 0x040fe200000000ff */
[----:B------:R-:W-:Y:S01]  /*53e0*/  @!P6 FADD.FTZ R183, -R183, -RZ ;  /* 0x800000ffb7b7e221 */ /* 0x000fe20000010100 */
[----:B------:R-:W-:Y:S01]  /*53f0*/  PRMT R2, R2, 0x7773, RZ ;  /* 0x0000777302027816 */ /* 0x000fe200000000ff */
[----:B------:R-:W-:Y:S01]  /*5400*/  @!P4 FADD.FTZ R192, -R192, -RZ ;  /* 0x800000ffc0c0c221 */ /* 0x000fe20000010100 */
[----:B------:R-:W-:Y:S01]  /*5410*/  ISETP.GT.U32.AND P6, PT, R3, UR10, PT ;  /* 0x0000000a03007c0c */ /* 0x000fe2000bfc4070 */
[----:B------:R-:W-:Y:S01]  /*5420*/  @!P3 FADD.FTZ R191, -R191, -RZ ;  /* 0x800000ffbfbfb221 */ /* 0x000fe20000010100 */
[----:B------:R-:W-:Y:S01]  /*5430*/  ISETP.GT.U32.AND P3, PT, R2, UR10, PT ;  /* 0x0000000a02007c0c */ /* 0x000fe2000bf64070 */
[----:B------:R-:W-:Y:S01]  /*5440*/  MUFU.EX2 R163, R54 ;  /* 0x0000003600a37308 */ /* 0x000fe20000000800 */
[----:B------:R-:W-:Y:S01]  /*5450*/  ISETP.GT.U32.AND P4, PT, R0, UR10, PT ;  /* 0x0000000a00007c0c */ /* 0x000fe2000bf84070 */
[----:B-1----:R-:W-:Y:S01]  /*5460*/  @P0 FADD.FTZ R204, -R204, -RZ ;  /* 0x800000ffcccc0221 */ /* 0x002fe20000010100 */
[C---:B------:R-:W-:Y:S01]  /*5470*/  PRMT R0, R6.reuse, 0x7770, RZ ;  /* 0x0000777006007816 */ /* 0x040fe200000000ff */
[----:B------:R-:W-:Y:S01]  /*5480*/  @!P5 FADD.FTZ R181, -R181, -RZ ;  /* 0x800000ffb5b5d221 */ /* 0x000fe20000010100 */
[----:B------:R-:W-:Y:S01]  /*5490*/  PRMT R3, R6, 0x7772, RZ ;  /* 0x0000777206037816 */ /* 0x000fe200000000ff */
[----:B--2---:R-:W-:Y:S01]  /*54a0*/  @!P2 FADD.FTZ R196, -R196, -RZ ;  /* 0x800000ffc4c4a221 */ /* 0x004fe20000010100 */
[----:B------:R-:W-:Y:S03]  /*54b0*/  ISETP.LE.U32.AND P5, PT, R0, UR10, PT ;  /* 0x0000000a00007c0c */ /* 0x000fe6000bfa3070 */
[----:B------:R-:W-:Y:S01]  /*54c0*/  MUFU.EX2 R168, R57 ;  /* 0x0000003900a87308 */ /* 0x000fe20000000800 */
[----:B------:R-:W-:Y:S01]  /*54d0*/  PRMT R2, R6, 0x7771, RZ ;  /* 0x0000777106027816 */ /* 0x000fe200000000ff */
[----:B------:R-:W-:Y:S01]  /*54e0*/  @P6 FADD.FTZ R182, -R182, -RZ ;  /* 0x800000ffb6b66221 */ /* 0x000fe20000010100 */
[----:B------:R-:W-:Y:S01]  /*54f0*/  LOP3.LUT R0, R10, 0xff, RZ, 0xc0, !PT ;  /* 0x000000ff0a007812 */ /* 0x000fe200078ec0ff */
[----:B------:R-:W-:Y:S01]  /*5500*/  @P3 FADD.FTZ R189, -R189, -RZ ;  /* 0x800000ffbdbd3221 */ /* 0x000fe20000010100 */
[----:B------:R-:W-:Y:S01]  /*5510*/  ISETP.GT.U32.AND P3, PT, R3, UR10, PT ;  /* 0x0000000a03007c0c */ /* 0x000fe2000bf64070 */
[----:B------:R-:W-:Y:S01]  /*5520*/  @P4 FADD.FTZ R190, -R190, -RZ ;  /* 0x800000ffbebe4221 */ /* 0x000fe20000010100 */
[----:B------:R-:W-:Y:S03]  /*5530*/  ISETP.GT.U32.AND P6, PT, R2, UR10, PT ;  /* 0x0000000a02007c0c */ /* 0x000fe6000bfc4070 */
[----:B------:R-:W-:Y:S01]  /*5540*/  MUFU.EX2 R203, R31 ;  /* 0x0000001f00cb7308 */ /* 0x000fe20000000800 */
[----:B------:R-:W-:Y:S02]  /*5550*/  ISETP.LE.U32.AND P4, PT, R0, UR10, PT ;  /* 0x0000000a00007c0c */ /* 0x000fe4000bf83070 */
[----:B------:R-:W-:Y:S01]  /*5560*/  LOP3.LUT R0, R10, 0xffff, RZ, 0xc0, !PT ;  /* 0x0000ffff0a007812 */ /* 0x000fe200078ec0ff */
[----:B------:R-:W-:Y:S01]  /*5570*/  @!P5 FADD.FTZ R169, -R169, -RZ ;  /* 0x800000ffa9a9d221 */ /* 0x000fe20000010100 */
[----:B------:R-:W-:Y:S02]  /*5580*/  PRMT R6, R6, 0x7773, RZ ;  /* 0x0000777306067816 */ /* 0x000fe400000000ff */
[----:B------:R-:W-:Y:S03]  /*5590*/  SHF.R.U32.HI R0, RZ, 0x8, R0 ;  /* 0x00000008ff007819 */ /* 0x000fe60000011600 */
[----:B------:R-:W1:Y:S01]  /*55a0*/  MUFU.EX2 R157, R55 ;  /* 0x00000037009d7308 */ /* 0x000e620000000800 */
[--C-:B------:R-:W-:Y:S01]  /*55b0*/  SHF.R.U32.HI R2, RZ, 0x18, R10.reuse ;  /* 0x00000018ff027819 */ /* 0x100fe2000001160a */
[----:B------:R-:W-:Y:S01]  /*55c0*/  @P3 FADD.FTZ R167, -R167, -RZ ;  /* 0x800000ffa7a73221 */ /* 0x000fe20000010100 */
[----:B------:R-:W-:Y:S01]  /*55d0*/  LOP3.LUT R0, R0, 0xffff, RZ, 0xc0, !PT ;  /* 0x0000ffff00007812 */ /* 0x000fe200078ec0ff */
[----:B------:R-:W-:Y:S01]  /*55e0*/  @P6 FADD.FTZ R166, -R166, -RZ ;  /* 0x800000ffa6a66221 */ /* 0x000fe20000010100 */
[----:B------:R-:W-:Y:S01]  /*55f0*/  ISETP.GT.U32.AND P5, PT, R6, UR10, PT ;  /* 0x0000000a06007c0c */ /* 0x000fe2000bfa4070 */
[----:B------:R-:W-:Y:S01]  /*5600*/  @!P4 FADD.FTZ R164, -R164, -RZ ;  /* 0x800000ffa4a4c221 */ /* 0x000fe20000010100 */
[----:B------:R-:W-:Y:S03]  /*5610*/  ISETP.LE.U32.AND P3, PT, R0, UR10, PT ;  /* 0x0000000a00007c0c */ /* 0x000fe6000bf63070 */
[----:B------:R-:W-:Y:S01]  /*5620*/  MUFU.EX2 R172, R58 ;  /* 0x0000003a00ac7308 */ /* 0x000fe20000000800 */
[----:B------:R-:W-:Y:S02]  /*5630*/  ISETP.LE.U32.AND P6, PT, R2, UR10, PT ;  /* 0x0000000a02007c0c */ /* 0x000fe4000bfc3070 */
[C---:B------:R-:W-:Y:S02]  /*5640*/  LOP3.LUT R2, R5.reuse, 0xff, RZ, 0xc0, !PT ;  /* 0x000000ff05027812 */ /* 0x040fe400078ec0ff */
[----:B------:R-:W-:Y:S02]  /*5650*/  LOP3.LUT R0, R5, 0xffff, RZ, 0xc0, !PT ;  /* 0x0000ffff05007812 */ /* 0x000fe400078ec0ff */
[----:B------:R-:W-:Y:S03]  /*5660*/  PRMT R10, R10, 0x7632, R10 ;  /* 0x000076320a0a7816 */ /* 0x000fe6000000000a */
[----:B------:R-:W-:Y:S01]  /*5670*/  MUFU.EX2 R171, R59 ;  /* 0x0000003b00ab7308 */ /* 0x000fe20000000800 */
[----:B------:R-:W-:Y:S01]  /*5680*/  ISETP.LE.U32.AND P4, PT, R2, UR10, PT ;  /* 0x0000000a02007c0c */ /* 0x000fe2000bf83070 */
[----:B------:R-:W-:Y:S01]  /*5690*/  @P5 FADD.FTZ R165, -R165, -RZ ;  /* 0x800000ffa5a55221 */ /* 0x000fe20000010100 */
[----:B------:R-:W-:Y:S01]  /*56a0*/  SHF.R.U32.HI R0, RZ, 0x8, R0 ;  /* 0x00000008ff007819 */ /* 0x000fe20000011600 */
[----:B------:R-:W-:Y:S01]  /*56b0*/  @!P3 FADD.FTZ R162, -R162, -RZ ;  /* 0x800000ffa2a2b221 */ /* 0x000fe20000010100 */
[----:B------:R-:W-:Y:S01]  /*56c0*/  LOP3.LUT R10, R10, 0xff, RZ, 0xc0, !PT ;  /* 0x000000ff0a0a7812 */ /* 0x000fe200078ec0ff */
[----:B-1----:R-:W-:Y:S01]  /*56d0*/  @!P6 FADD.FTZ R157, -R157, -RZ ;  /* 0x800000ff9d9de221 */ /* 0x002fe20000010100 */
[----:B------:R-:W-:Y:S03]  /*56e0*/  LOP3.LUT R0, R0, 0xffff, RZ, 0xc0, !PT ;  /* 0x0000ffff00007812 */ /* 0x000fe600078ec0ff */
[----:B------:R-:W1:Y:S01]  /*56f0*/  MUFU.EX2 R159, R159 ;  /* 0x0000009f009f7308 */ /* 0x000e620000000800 */
[----:B------:R-:W-:Y:S02]  /*5700*/  ISETP.LE.U32.AND P5, PT, R10, UR10, PT ;  /* 0x0000000a0a007c0c */ /* 0x000fe4000bfa3070 */
[----:B------:R-:W-:Y:S02]  /*5710*/  ISETP.LE.U32.AND P3, PT, R0, UR10, PT ;  /* 0x0000000a00007c0c */ /* 0x000fe4000bf63070 */
[----:B------:R-:W-:Y:S01]  /*5720*/  PRMT R3, R4, 0x7770, RZ ;  /* 0x0000777004037816 */ /* 0x000fe200000000ff */
[----:B------:R-:W-:Y:S01]  /*5730*/  @!P4 FADD.FTZ R170, -R170, -RZ ;  /* 0x800000ffaaaac221 */ /* 0x000fe20000010100 */
[----:B------:R-:W-:Y:S03]  /*5740*/  ISETP.LE.U32.AND P0, PT, R24, UR10, PT ;  /* 0x0000000a18007c0c */ /* 0x000fe6000bf03070 */
[----:B------:R-:W-:Y:S01]  /*5750*/  MUFU.EX2 R158, R158 ;  /* 0x0000009e009e7308 */ /* 0x000fe20000000800 */
[----:B------:R-:W-:Y:S02]  /*5760*/  ISETP.LE.U32.AND P4, PT, R3, UR10, PT ;  /* 0x0000000a03007c0c */ /* 0x000fe4000bf83070 */
[----:B------:R-:W-:Y:S02]  /*5770*/  F2FP.RELU.F16.F32.PACK_AB R3, R199, R201 ;  /* 0x000000c9c703723e */ /* 0x000fe400000008ff */
[----:B------:R-:W-:Y:S01]  /*5780*/  PRMT R2, R4, 0x7771, RZ ;  /* 0x0000777104027816 */ /* 0x000fe200000000ff */
[----:B------:R-:W-:Y:S01]  /*5790*/  @!P5 FADD.FTZ R163, -R163, -RZ ;  /* 0x800000ffa3a3d221 */ /* 0x000fe20000010100 */
[----:B------:R-:W-:Y:S01]  /*57a0*/  ISETP.GT.U32.AND P5, PT, R114, UR10, PT ;  /* 0x0000000a72007c0c */ /* 0x000fe2000bfa4070 */
[----:B------:R2:W-:Y:S01]  /*57b0*/  STS [R217+0x10000], R3 ;  /* 0x01000003d9007388 */ /* 0x0005e20000000800 */
[----:B------:R-:W-:Y:S01]  /*57c0*/  ISETP.GT.U32.AND P2, PT, R19, UR10, PT ;  /* 0x0000000a13007c0c */ /* 0x000fe2000bf44070 */
[----:B------:R-:W-:Y:S01]  /*57d0*/  @!P3 FADD.FTZ R168, -R168, -RZ ;  /* 0x800000ffa8a8b221 */ /* 0x000fe20000010100 */
[----:B------:R-:W-:Y:S01]  /*57e0*/  ISETP.GT.U32.AND P3, PT, R2, UR10, PT ;  /* 0x0000000a02007c0c */ /* 0x000fe2000bf64070 */
[----:B------:R-:W-:Y:S01]  /*57f0*/  @!P0 FADD.FTZ R156, -R156, -RZ ;  /* 0x800000ff9c9c8221 */ /* 0x000fe20000010100 */
[----:B------:R-:W-:Y:S01]  /*5800*/  F2FP.RELU.F16.F32.PACK_AB R2, R207, R208 ;  /* 0x000000d0cf02723e */ /* 0x000fe200000008ff */
[----:B------:R-:W3:Y:S01]  /*5810*/  MUFU.EX2 R114, R60 ;  /* 0x0000003c00727308 */ /* 0x000ee20000000800 */
[----:B------:R-:W-:Y:S02]  /*5820*/  PRMT R0, R4, 0x7772, RZ ;  /* 0x0000777204007816 */ /* 0x000fe400000000ff */
[----:B------:R-:W-:Y:S01]  /*5830*/  ISETP.GT.U32.AND P6, PT, R113, UR10, PT ;  /* 0x0000000a71007c0c */ /* 0x000fe2000bfc4070 */
[----:B------:R4:W-:Y:S01]  /*5840*/  STS [R217+0x10400], R2 ;  /* 0x01040002d9007388 */ /* 0x0009e20000000800 */
[----:B------:R-:W-:Y:S01]  /*5850*/  ISETP.GT.U32.AND P0, PT, R0, UR10, PT ;  /* 0x0000000a00007c0c */ /* 0x000fe2000bf04070 */
[----:B------:R-:W-:Y:S01]  /*5860*/  @P5 FADD.FTZ R115, -R115, -RZ ;  /* 0x800000ff73735221 */ /* 0x000fe20000010100 */
[--C-:B------:R-:W-:Y:S01]  /*5870*/  SHF.R.U32.HI R0, RZ, 0x18, R5.reuse ;  /* 0x00000018ff007819 */ /* 0x100fe20000011605 */
[----:B------:R-:W-:Y:S01]  /*5880*/  @P2 FADD.FTZ R203, -R203, -RZ ;  /* 0x800000ffcbcb2221 */ /* 0x000fe20000010100 */
[----:B------:R-:W-:Y:S01]  /*5890*/  ISETP.GT.U32.AND P2, PT, R25, UR10, PT ;  /* 0x0000000a19007c0c */ /* 0x000fe2000bf44070 */
[----:B------:R-:W4:Y:S01]  /*58a0*/  MUFU.EX2 R113, R62 ;  /* 0x0000003e00717308 */ /* 0x000f220000000800 */
[----:B------:R-:W-:Y:S01]  /*58b0*/  ISETP.LE.U32.AND P5, PT, R0, UR10, PT ;  /* 0x0000000a00007c0c */ /* 0x000fe2000bfa3070 */
[----:B-1----:R-:W-:Y:S01]  /*58c0*/  @P3 FADD.FTZ R159, -R159, -RZ ;  /* 0x800000ff9f9f3221 */ /* 0x002fe20000010100 */
[----:B------:R-:W-:Y:S02]  /*58d0*/  F2FP.RELU.F16.F32.PACK_AB R0, R187, R188 ;  /* 0x000000bcbb00723e */ /* 0x000fe400000008ff */
[----:B------:R-:W-:Y:S01]  /*58e0*/  PRMT R5, R5, 0x7632, R5 ;  /* 0x0000763205057816 */ /* 0x000fe20000000005 */
[----:B------:R-:W-:Y:S01]  /*58f0*/  @P6 FADD.FTZ R160, -R160, -RZ ;  /* 0x800000ffa0a06221 */ /* 0x000fe20000010100 */
[----:B------:R-:W-:Y:S01]  /*5900*/  PRMT R4, R4, 0x7773, RZ ;  /* 0x0000777304047816 */ /* 0x000fe200000000ff */
[----:B------:R1:W-:Y:S01]  /*5910*/  STS [R232+0x10000], R0 ;  /* 0x01000000e8007388 */ /* 0x0003e20000000800 */
[----:B------:R-:W-:Y:S01]  /*5920*/  LOP3.LUT R5, R5, 0xff, RZ, 0xc0, !PT ;  /* 0x000000ff05057812 */ /* 0x000fe200078ec0ff */
[----:B---3--:R-:W-:Y:S01]  /*5930*/  @!P4 FADD.FTZ R114, -R114, -RZ ;  /* 0x800000ff7272c221 */ /* 0x008fe20000010100 */
[----:B--2---:R-:W-:Y:S01]  /*5940*/  F2FP.RELU.F16.F32.PACK_AB R3, R197, R198 ;  /* 0x000000c6c503723e */ /* 0x004fe200000008ff */
[----:B------:R-:W-:Y:S01]  /*5950*/  @P2 FADD.FTZ R161, -R161, -RZ ;  /* 0x800000ffa1a12221 */ /* 0x000fe20000010100 */
[----:B------:R-:W-:Y:S01]  /*5960*/  ISETP.GT.U32.AND P2, PT, R4, UR10, PT ;  /* 0x0000000a04007c0c */ /* 0x000fe2000bf44070 */
[----:B------:R-:W-:Y:S01]  /*5970*/  @!P5 FADD.FTZ R171, -R171, -RZ ;  /* 0x800000ffababd221 */ /* 0x000fe20000010100 */
[----:B------:R-:W-:Y:S01]  /*5980*/  ISETP.LE.U32.AND P6, PT, R5, UR10, PT ;  /* 0x0000000a05007c0c */ /* 0x000fe2000bfc3070 */
[----:B------:R2:W-:Y:S01]  /*5990*/  STS [R232+0x10400], R3 ;  /* 0x01040003e8007388 */ /* 0x0005e20000000800 */
[----:B------:R-:W-:Y:S01]  /*59a0*/  F2FP.RELU.F16.F32.PACK_AB R5, R211, R212 ;  /* 0x000000d4d305723e */ /* 0x000fe200000008ff */
[----:B----4-:R-:W-:Y:S01]  /*59b0*/  @P0 FADD.FTZ R113, -R113, -RZ ;  /* 0x800000ff71710221 */ /* 0x010fe20000010100 */
[----:B------:R-:W-:Y:S02]  /*59c0*/  F2FP.RELU.F16.F32.PACK_AB R4, R215, R216 ;  /* 0x000000d8d704723e */ /* 0x000fe400000008ff */
[----:B------:R-:W-:Y:S01]  /*59d0*/  F2FP.RELU.F16.F32.PACK_AB R2, R209, R210 ;  /* 0x000000d2d102723e */ /* 0x000fe200000008ff */
[----:B------:R3:W-:Y:S01]  /*59e0*/  STS [R217+0x12000], R5 ;  /* 0x01200005d9007388 */ /* 0x0007e20000000800 */
[----:B------:R-:W-:Y:S02]  /*59f0*/  FSETP.GE.FTZ.AND P3, PT, R188, RZ, PT ;  /* 0x000000ffbc00720b */ /* 0x000fe40003f76000 */
[----:B------:R-:W-:Y:S01]  /*5a00*/  FSETP.GE.FTZ.AND P5, PT, R186, RZ, PT ;  /* 0x000000ffba00720b */ /* 0x000fe20003fb6000 */
[----:B------:R4:W-:Y:S01]  /*5a10*/  STS [R217+0x12400], R4 ;  /* 0x01240004d9007388 */ /* 0x0009e20000000800 */
[----:B------:R-:W-:Y:S01]  /*5a20*/  @P2 FADD.FTZ R158, -R158, -RZ ;  /* 0x800000ff9e9e2221 */ /* 0x000fe20000010100 */
[----:B------:R-:W-:Y:S01]  /*5a30*/  @!P6 FADD.FTZ R172, -R172, -RZ ;  /* 0x800000ffacace221 */ /* 0x000fe20000010100 */
[----:B------:R-:W-:Y:S01]  /*5a40*/  FSETP.GE.FTZ.AND P2, PT, R201, RZ, PT ;  /* 0x000000ffc900720b */ /* 0x000fe20003f56000 */
[----:B------:R4:W-:Y:S01]  /*5a50*/  STS [R232+0x12000], R2 ;  /* 0x01200002e8007388 */ /* 0x0009e20000000800 */
[----:B------:R-:W-:Y:S02]  /*5a60*/  FSETP.GE.FTZ.AND P4, PT, R176, RZ, PT ;  /* 0x000000ffb000720b */ /* 0x000fe40003f96000 */
[----:B-1----:R-:W-:Y:S05]  /*5a70*/  F2FP.RELU.F16.F32.PACK_AB R0, R213, R214 ;  /* 0x000000d6d500723e */ /* 0x002fea00000008ff */
[----:B------:R1:W-:Y:S01]  /*5a80*/  STS [R232+0x12400], R0 ;  /* 0x01240000e8007388 */ /* 0x0003e20000000800 */
[----:B--2---:R-:W-:Y:S05]  /*5a90*/  F2FP.RELU.F16.F32.PACK_AB R3, R193, R194 ;  /* 0x000000c2c103723e */ /* 0x004fea00000008ff */
[----:B------:R2:W-:Y:S01]  /*5aa0*/  STS [R110+0x400], R3 ;  /* 0x000400036e007388 */ /* 0x0005e20000000800 */
[----:B---3--:R-:W-:Y:S02]  /*5ab0*/  F2FP.RELU.F16.F32.PACK_AB R5, R183, R184 ;  /* 0x000000b8b705723e */ /* 0x008fe400000008ff */
[----:B----4-:R-:W-:Y:S02]  /*5ac0*/  F2FP.RELU.F16.F32.PACK_AB R4, R186, R185 ;  /* 0x000000b9ba04723e */ /* 0x010fe400000008ff */
[----:B------:R-:W-:Y:S03]  /*5ad0*/  F2FP.RELU.F16.F32.PACK_AB R2, R175, R176 ;  /* 0x000000b0af02723e */ /* 0x000fe600000008ff */
[----:B------:R3:W-:Y:S04]  /*5ae0*/  STS [R110], R4 ;  /* 0x000000046e007388 */ /* 0x0007e80000000800 */
[----:B------:R4:W-:Y:S01]  /*5af0*/  STS [R112], R2 ;  /* 0x0000000270007388 */ /* 0x0009e20000000800 */
[----:B-1----:R-:W-:Y:S05]  /*5b00*/  F2FP.RELU.F16.F32.PACK_AB R0, R179, R180 ;  /* 0x000000b4b300723e */ /* 0x002fea00000008ff */
[----:B------:R1:W-:Y:S01]  /*5b10*/  STS [R112+0x400], R0 ;  /* 0x0004000070007388 */ /* 0x0003e20000000800 */
[----:B--2---:R-:W-:Y:S05]  /*5b20*/  F2FP.RELU.F16.F32.PACK_AB R3, R205, R206 ;  /* 0x000000cecd03723e */ /* 0x004fea00000008ff */
[----:B------:R2:W-:Y:S01]  /*5b30*/  STS [R110+0x2400], R3 ;  /* 0x002400036e007388 */ /* 0x0005e20000000800 */
[----:B---3--:R-:W-:Y:S02]  /*5b40*/  F2FP.RELU.F16.F32.PACK_AB R4, R200, R202 ;  /* 0x000000cac804723e */ /* 0x008fe400000008ff */
[----:B----4-:R-:W-:Y:S03]  /*5b50*/  F2FP.RELU.F16.F32.PACK_AB R2, R195, R196 ;  /* 0x000000c4c302723e */ /* 0x010fe600000008ff */
[----:B------:R3:W-:Y:S04]  /*5b60*/  STS [R110+0x2000], R4 ;  /* 0x002000046e007388 */ /* 0x0007e80000000800 */
[----:B------:R4:W-:Y:S01]  /*5b70*/  STS [R112+0x2000], R2 ;  /* 0x0020000270007388 */ /* 0x0009e20000000800 */
[----:B-1----:R-:W-:Y:S05]  /*5b80*/  F2FP.RELU.F16.F32.PACK_AB R0, R203, R204 ;  /* 0x000000cccb00723e */ /* 0x002fea00000008ff */
[----:B------:R1:W-:Y:S01]  /*5b90*/  STS [R112+0x2400], R0 ;  /* 0x0024000070007388 */ /* 0x0003e20000000800 */
[----:B--2---:R-:W-:Y:S02]  /*5ba0*/  F2FP.RELU.F16.F32.PACK_AB R3, R166, R169 ;  /* 0x000000a9a603723e */ /* 0x004fe400000008ff */
[----:B---3--:R-:W-:Y:S02]  /*5bb0*/  F2FP.RELU.F16.F32.PACK_AB R4, R191, R192 ;  /* 0x000000c0bf04723e */ /* 0x008fe400000008ff */
[----:B----4-:R-:W-:Y:S05]  /*5bc0*/  F2FP.RELU.F16.F32.PACK_AB R2, R173, R174 ;  /* 0x000000aead02723e */ /* 0x010fea00000008ff */
[----:B------:R2:W-:Y:S01]  /*5bd0*/  STS [R111], R2 ;  /* 0x000000026f007388 */ /* 0x0005e20000000800 */
[----:B-1----:R-:W-:Y:S05]  /*5be0*/  F2FP.RELU.F16.F32.PACK_AB R0, R177, R178 ;  /* 0x000000b2b100723e */ /* 0x002fea00000008ff */
[----:B------:R1:W-:Y:S04]  /*5bf0*/  STS [R111+0x400], R0 ;  /* 0x000400006f007388 */ /* 0x0003e80000000800 */
[----:B------:R3:W-:Y:S01]  /*5c00*/  STS [R109], R3 ;  /* 0x000000036d007388 */ /* 0x0007e20000000800 */
[----:B--2---:R-:W-:Y:S05]  /*5c10*/  F2FP.RELU.F16.F32.PACK_AB R2, R165, R167 ;  /* 0x000000a7a502723e */ /* 0x004fea00000008ff */
[----:B------:R2:W-:Y:S01]  /*5c20*/  STS [R109+0x400], R2 ;  /* 0x000400026d007388 */ /* 0x0005e20000000800 */
[----:B-1----:R-:W-:Y:S03]  /*5c30*/  F2FP.RELU.F16.F32.PACK_AB R0, R182, R181 ;  /* 0x000000b5b600723e */ /* 0x002fe600000008ff */
[----:B------:R1:W-:Y:S01]  /*5c40*/  STS [R111+0x2400], R4 ;  /* 0x002400046f007388 */ /* 0x0003e20000000800 */
[----:B---3--:R-:W-:Y:S03]  /*5c50*/  F2FP.RELU.F16.F32.PACK_AB R3, R162, R164 ;  /* 0x000000a4a203723e */ /* 0x008fe600000008ff */
[----:B------:R3:W-:Y:S04]  /*5c60*/  STS [R111+0x2000], R5 ;  /* 0x002000056f007388 */ /* 0x0007e80000000800 */
[----:B------:R4:W-:Y:S01]  /*5c70*/  STS [R109+0x2000], R0 ;  /* 0x002000006d007388 */ /* 0x0009e20000000800 */
[----:B--2---:R-:W-:Y:S02]  /*5c80*/  F2FP.RELU.F16.F32.PACK_AB R2, R157, R163 ;  /* 0x000000a39d02723e */ /* 0x004fe400000008ff */
[----:B-1----:R-:W-:Y:S02]  /*5c90*/  F2FP.RELU.F16.F32.PACK_AB R4, R189, R190 ;  /* 0x000000bebd04723e */ /* 0x002fe400000008ff */
[----:B---3--:R-:W-:Y:S03]  /*5ca0*/  F2FP.RELU.F16.F32.PACK_AB R5, R168, R170 ;  /* 0x000000aaa805723e */ /* 0x008fe600000008ff */
[----:B------:R1:W-:Y:S01]  /*5cb0*/  STS [R109+0x2400], R4 ;  /* 0x002400046d007388 */ /* 0x0003e20000000800 */
[----:B----4-:R-:W-:Y:S03]  /*5cc0*/  F2FP.RELU.F16.F32.PACK_AB R0, R161, R156 ;  /* 0x0000009ca100723e */ /* 0x010fe600000008ff */
[----:B------:R2:W-:Y:S04]  /*5cd0*/  STS [R219], R3 ;  /* 0x00000003db007388 */ /* 0x0005e80000000800 */
[----:B------:R3:W-:Y:S04]  /*5ce0*/  STS [R219+0x400], R2 ;  /* 0x00040002db007388 */ /* 0x0007e80000000800 */
[----:B------:R4:W-:Y:S01]  /*5cf0*/  STS [R108], R0 ;  /* 0x000000006c007388 */ /* 0x0009e20000000800 */
[----:B-1----:R-:W-:Y:S02]  /*5d00*/  F2FP.RELU.F16.F32.PACK_AB R4, R171, R172 ;  /* 0x000000acab04723e */ /* 0x002fe400000008ff */
[----:B--2---:R-:W-:Y:S02]  /*5d10*/  F2FP.RELU.F16.F32.PACK_AB R3, R159, R114 ;  /* 0x000000729f03723e */ /* 0x004fe400000008ff */
[----:B---3--:R-:W-:Y:S02]  /*5d20*/  F2FP.RELU.F16.F32.PACK_AB R2, R158, R113 ;  /* 0x000000719e02723e */ /* 0x008fe400000008ff */
[----:B----4-:R-:W-:Y:S05]  /*5d30*/  F2FP.RELU.F16.F32.PACK_AB R0, R160, R115 ;  /* 0x00000073a000723e */ /* 0x010fea00000008ff */
[----:B------:R1:W-:Y:S04]  /*5d40*/  STS [R108+0x400], R0 ;  /* 0x000400006c007388 */ /* 0x0003e80000000800 */
[----:B------:R-:W-:Y:S04]  /*5d50*/  STS [R219+0x2000], R5 ;  /* 0x00200005db007388 */ /* 0x000fe80000000800 */
[----:B------:R-:W-:Y:S04]  /*5d60*/  STS [R219+0x2400], R4 ;  /* 0x00240004db007388 */ /* 0x000fe80000000800 */
[----:B------:R2:W-:Y:S04]  /*5d70*/  STS [R108+0x2000], R3 ;  /* 0x002000036c007388 */ /* 0x0005e80000000800 */
[----:B------:R3:W-:Y:S01]  /*5d80*/  STS [R108+0x2400], R2 ;  /* 0x002400026c007388 */ /* 0x0007e20000000800 */
[----:B-1----:R-:W-:Y:S05]  /*5d90*/  LEA R0, R154, UR4, 0x1 ;  /* 0x000000049a007c11 */ /* 0x002fea000f8e08ff */
[----:B------:R-:W1:Y:S01]  /*5da0*/  LDSM.16.M88.4 R64, [R0+0x4000] ;  /* 0x004000000040783b */ /* 0x000e620000000200 */
[----:B--2---:R-:W-:Y:S07]  /*5db0*/  IMAD.MOV.U32 R3, RZ, RZ, R242 ;  /* 0x000000ffff037224 */ /* 0x004fee00078e00f2 */
[----:B------:R2:W4:Y:S01]  /*5dc0*/  LDSM.16.M88.4 R60, [R0+0x5000] ;  /* 0x00500000003c783b */ /* 0x0005220000000200 */
[C---:B---3--:R-:W-:Y:S02]  /*5dd0*/  VIADD R2, R0.reuse, 0x4000 ;  /* 0x0000400000027836 */ /* 0x048fe40000000000 */
[----:B--2---:R-:W-:Y:S02]  /*5de0*/  VIADD R0, R0, 0x4020 ;  /* 0x0000402000007836 */ /* 0x004fe40000000000 */
[----:B------:R-:W-:Y:S02]  /*5df0*/  @P1 VIADD R0, R2, 0xffffffe0 ;  /* 0xffffffe002001836 */ /* 0x000fe40000000000 */
[----:B------:R-:W-:Y:S03]  /*5e00*/  IMAD.MOV.U32 R2, RZ, RZ, R243 ;  /* 0x000000ffff027224 */ /* 0x000fe600078e00f3 */
[----:B------:R-:W2:Y:S01]  /*5e10*/  LDSM.16.M88.4 R100, [R0] ;  /* 0x000000000064783b */ /* 0x000ea20000000200 */
[-C--:B-1----:R-:W-:Y:S03]  /*5e20*/  HMMA.16816.F32 R4, R64, R116.reuse, RZ ;  /* 0x000000744004723c */ /* 0x082fe600000018ff */
[C---:B------:R-:W-:Y:S04]  /*5e30*/  LEA R2, P0, R247.reuse, R2, 0x2 ;  /* 0x00000002f7027211 */ /* 0x040fe800078010ff */
[----:B------:R-:W1:Y:S01]  /*5e40*/  LDSM.16.M88.4 R104, [R0+0x1000] ;  /* 0x001000000068783b */ /* 0x000e620000000200 */
[----:B------:R-:W-:Y:S01]  /*5e50*/  LEA.HI.X R3, R247, R3, RZ, 0x2, P0 ;  /* 0x00000003f7037211 */ /* 0x000fe200000f14ff */
[C---:B----4-:R-:W-:Y:S02]  /*5e60*/  HMMA.16816.F32 R8, R60.reuse, R116, RZ ;  /* 0x000000743c08723c */ /* 0x050fe400000018ff */
[----:B------:R-:W-:Y:S06]  /*5e70*/  FSETP.GE.FTZ.AND P0, PT, R199, RZ, PT ;  /* 0x000000ffc700720b */ /* 0x000fec0003f16000 */
        /* <DEDUP_REMOVED lines=14> */
[-C--:B--2---:R-:W-:Y:S08]  /*5f60*/  HMMA.16816.F32 R4, R100, R132.reuse, R4 ;  /* 0x000000846404723c */ /* 0x084ff00000001804 */
[C---:B-1----:R-:W-:Y:S08]  /*5f70*/  HMMA.16816.F32 R8, R104.reuse, R132, R8 ;  /* 0x000000846808723c */ /* 0x042ff00000001808 */
[-C--:B------:R-:W-:Y:S08]  /*5f80*/  HMMA.16816.F32 R12, R104, R134.reuse, R12 ;  /* 0x00000086680c723c */ /* 0x080ff0000000180c */
[C---:B------:R-:W-:Y:S08]  /*5f90*/  HMMA.16816.F32 R16, R100.reuse, R134, R16 ;  /* 0x000000866410723c */ /* 0x040ff00000001810 */
        /* <DEDUP_REMOVED lines=10> */
[-C--:B------:R-:W-:Y:S01]  /*6040*/  HMMA.16816.F32 R60, R104, R146.reuse, R60 ;  /* 0x00000092683c723c */ /* 0x080fe2000000183c */
[----:B------:R-:W2:Y:S04]  /*6050*/  LDG.E R106, desc[UR26][R2.64] ;  /* 0x0000001a026a7981 */ /* 0x000ea8000c1e1900 */
[----:B------:R-:W3:Y:S03]  /*6060*/  LDG.E R105, desc[UR26][R2.64+0x20] ;  /* 0x0000201a02697981 */ /* 0x000ee6000c1e1900 */
[----:B------:R-:W-:Y:S01]  /*6070*/  HMMA.16816.F32 R64, R100, R146, R64 ;  /* 0x000000926440723c */ /* 0x000fe20000001840 */
[----:B------:R-:W5:Y:S03]  /*6080*/  LDG.E R104, desc[UR26][R2.64+0x100] ;  /* 0x0001001a02687981 */ /* 0x000f66000c1e1900 */
[--C-:B------:R-:W-:Y:S01]  /*6090*/  SHF.R.U32.HI R102, RZ, 0x1, R155.reuse ;  /* 0x00000001ff667819 */ /* 0x100fe2000001169b */
[----:B------:R-:W-:Y:S02]  /*60a0*/  VIADD R100, R217, 0x10000 ;  /* 0x00010000d9647836 */ /* 0x000fe40000000000 */
[----:B------:R-:W-:Y:S01]  /*60b0*/  IMAD.SHL.U32 R101, R155, 0x8, RZ ;  /* 0x000000089b657824 */ /* 0x000fe200078e00ff */
[----:B------:R1:W5:Y:S02]  /*60c0*/  LDG.E R3, desc[UR26][R2.64+0x120] ;  /* 0x0001201a02037981 */ /* 0x000364000c1e1900 */
[----:B-1----:R-:W-:Y:S04]  /*60d0*/  LOP3.LUT R2, R102, 0x30, RZ, 0xc0, !PT ;  /* 0x0000003066027812 */ /* 0x002fe800078ec0ff */
[----:B------:R-:W-:Y:S01]  /*60e0*/  LOP3.LUT R2, R2, 0x8, R155, 0xf8, !PT ;  /* 0x0000000802027812 */ /* 0x000fe200078ef89b */
[C---:B--2---:R-:W-:Y:S01]  /*60f0*/  FADD.FTZ R0, -R106.reuse, R4 ;  /* 0x000000046a007221 */ /* 0x044fe20000010100 */
[----:B------:R-:W-:Y:S02]  /*6100*/  VIADD R4, R217, 0x10010 ;  /* 0x00010010d9047836 */ /* 0x000fe40000000000 */
[----:B------:R-:W-:Y:S01]  /*6110*/  FADD.FTZ R5, -R106, R5 ;  /* 0x000000056a057221 */ /* 0x000fe20000010100 */
[----:B------:R-:W-:Y:S02]  /*6120*/  @P1 VIADD R4, R100, 0xfffffff0 ;  /* 0xfffffff064041836 */ /* 0x000fe40000000000 */
[----:B------:R-:W-:Y:S01]  /*6130*/  FADD.FTZ R16, -R106, R16 ;  /* 0x000000106a107221 */ /* 0x000fe20000010100 */
[-C--:B------:R-:W-:Y:S01]  /*6140*/  FSEL R0, R0, R106.reuse, P2 ;  /* 0x0000006a00007208 */ /* 0x080fe20001000000 */
[----:B------:R-:W-:Y:S01]  /*6150*/  IMAD.SHL.U32 R100, R155, 0x40, RZ ;  /* 0x000000409b647824 */ /* 0x000fe200078e00ff */
[----:B------:R-:W-:Y:S01]  /*6160*/  FSEL R5, R5, R106, P0 ;  /* 0x0000006a05057208 */ /* 0x000fe20000000000 */
[----:B------:R-:W-:Y:S01]  /*6170*/  FADD.FTZ R20, -R106, R20 ;  /* 0x000000146a147221 */ /* 0x000fe20000010100 */
[----:B------:R-:W-:Y:S01]  /*6180*/  FSETP.GE.FTZ.AND P0, PT, R185, RZ, PT ;  /* 0x000000ffb900720b */ /* 0x000fe20003f16000 */
[----:B------:R-:W-:Y:S01]  /*6190*/  FMUL.FTZ R103, R201, R0 ;  /* 0x00000000c9677220 */ /* 0x000fe20000410000 */
[----:B------:R-:W-:Y:S01]  /*61a0*/  LOP3.LUT R2, R2, 0x1c0, R100, 0xf8, !PT ;  /* 0x000001c002027812 */ /* 0x000fe200078ef864 */
[----:B------:R-:W-:Y:S01]  /*61b0*/  FADD.FTZ R17, -R106, R17 ;  /* 0x000000116a117221 */ /* 0x000fe20000010100 */
[----:B------:R-:W-:Y:S01]  /*61c0*/  LOP3.LUT R0, R100, 0x400, RZ, 0xc0, !PT ;  /* 0x0000040064007812 */ /* 0x000fe200078ec0ff */
[----:B------:R-:W-:Y:S01]  /*61d0*/  FADD.FTZ R21, -R106, R21 ;  /* 0x000000156a157221 */ /* 0x000fe20000010100 */
[----:B------:R-:W-:Y:S01]  /*61e0*/  LOP3.LUT R2, R2, 0x38, R101, 0x78, !PT ;  /* 0x0000003802027812 */ /* 0x000fe200078e7865 */
[----:B------:R-:W-:Y:S01]  /*61f0*/  FADD.FTZ R32, -R106, R32 ;  /* 0x000000206a207221 */ /* 0x000fe20000010100 */
[-C--:B------:R-:W-:Y:S01]  /*6200*/  FSEL R16, R16, R106.reuse, P3 ;  /* 0x0000006a10107208 */ /* 0x080fe20001800000 */
[----:B------:R-:W-:Y:S01]  /*6210*/  FADD.FTZ R53, -R106, R53 ;  /* 0x000000356a357221 */ /* 0x000fe20000010100 */
[----:B------:R-:W-:Y:S01]  /*6220*/  FSETP.GE.FTZ.AND P2, PT, R187, RZ, PT ;  /* 0x000000ffbb00720b */ /* 0x000fe20003f56000 */
[----:B------:R-:W-:Y:S01]  /*6230*/  IMAD R2, R2, 0x2, R0 ;  /* 0x0000000202027824 */ /* 0x000fe200078e0200 */
[----:B------:R-:W-:Y:S01]  /*6240*/  FSEL R20, R20, R106, P0 ;  /* 0x0000006a14147208 */ /* 0x000fe20000000000 */
[----:B------:R-:W-:Y:S01]  /*6250*/  FADD.FTZ R0, -R106, R37 ;  /* 0x000000256a007221 */ /* 0x000fe20000010100 */
[----:B------:R-:W-:Y:S01]  /*6260*/  FSETP.GE.FTZ.AND P0, PT, R173, RZ, PT ;  /* 0x000000ffad00720b */ /* 0x000fe20003f16000 */
[----:B------:R-:W-:Y:S01]  /*6270*/  FMUL.FTZ R188, R188, R16 ;  /* 0x00000010bcbc7220 */ /* 0x000fe20000410000 */
[-C--:B------:R-:W-:Y:S01]  /*6280*/  FSEL R17, R17, R106.reuse, P2 ;  /* 0x0000006a11117208 */ /* 0x080fe20001000000 */
[----:B------:R-:W-:Y:S01]  /*6290*/  FADD.FTZ R16, -R106, R36 ;  /* 0x000000246a107221 */ /* 0x000fe20000010100 */
[----:B------:R-:W-:Y:S01]  /*62a0*/  FSETP.GE.FTZ.AND P2, PT, R174, RZ, PT ;  /* 0x000000ffae00720b */ /* 0x000fe20003f56000 */
[----:B------:R-:W-:Y:S01]  /*62b0*/  FADD.FTZ R52, -R106, R52 ;  /* 0x000000346a347221 */ /* 0x000fe20000010100 */
[-C--:B------:R-:W-:Y:S01]  /*62c0*/  FSEL R0, R0, R106.reuse, P0 ;  /* 0x0000006a00007208 */ /* 0x080fe20000000000 */
[----:B------:R-:W-:Y:S01]  /*62d0*/  FMUL.FTZ R187, R187, R17 ;  /* 0x00000011bbbb7220 */ /* 0x000fe20000410000 */
[----:B------:R-:W-:Y:S01]  /*62e0*/  FSETP.GE.FTZ.AND P0, PT, R161, RZ, PT ;  /* 0x000000ffa100720b */ /* 0x000fe20003f16000 */
[----:B------:R-:W-:Y:S01]  /*62f0*/  FADD.FTZ R17, -R106, R33 ;  /* 0x000000216a117221 */ /* 0x000fe20000010100 */
[----:B------:R-:W-:Y:S01]  /*6300*/  FSEL R16, R16, R106, P2 ;  /* 0x0000006a10107208 */ /* 0x000fe20001000000 */
[----:B------:R-:W-:Y:S01]  /*6310*/  FMUL.FTZ R173, R173, R0 ;  /* 0x00000000adad7220 */ /* 0x000fe20000410000 */
[----:B------:R-:W-:Y:S01]  /*6320*/  FSETP.GE.FTZ.AND P3, PT, R175, RZ, PT ;  /* 0x000000ffaf00720b */ /* 0x000fe20003f76000 */
[----:B------:R-:W-:Y:S01]  /*6330*/  FADD.FTZ R0, -R106, R49 ;  /* 0x000000316a007221 */ /* 0x000fe20000010100 */
[----:B------:R-:W-:Y:S01]  /*6340*/  FSETP.GE.FTZ.AND P2, PT, R162, RZ, PT ;  /* 0x000000ffa200720b */ /* 0x000fe20003f56000 */
[----:B------:R-:W-:Y:S01]  /*6350*/  FMUL.FTZ R174, R174, R16 ;  /* 0x00000010aeae7220 */ /* 0x000fe20000410000 */
[-C--:B------:R-:W-:Y:S01]  /*6360*/  FSEL R21, R21, R106.reuse, P5 ;  /* 0x0000006a15157208 */ /* 0x080fe20002800000 */
[----:B------:R-:W-:Y:S01]  /*6370*/  FADD.FTZ R16, -R106, R48 ;  /* 0x000000306a107221 */ /* 0x000fe20000010100 */
[-C--:B------:R-:W-:Y:S01]  /*6380*/  FSEL R32, R32, R106.reuse, P4 ;  /* 0x0000006a20207208 */ /* 0x080fe20002000000 */
[----:B------:R-:W-:Y:S01]  /*6390*/  FADD.FTZ R64, -R106, R64 ;  /* 0x000000406a407221 */ /* 0x000fe20000010100 */
[----:B------:R-:W-:Y:S01]  /*63a0*/  FSEL R17, R17, R106, P3 ;  /* 0x0000006a11117208 */ /* 0x000fe20001800000 */
[----:B------:R-:W-:Y:S01]  /*63b0*/  FMUL.FTZ R20, R185, R20 ;  /* 0x00000014b9147220 */ /* 0x000fe20000410000 */
[----:B------:R-:W-:Y:S01]  /*63c0*/  FSEL R53, R53, R106, P2 ;  /* 0x0000006a35357208 */ /* 0x000fe20001000000 */
[----:B------:R-:W-:Y:S01]  /*63d0*/  FMUL.FTZ R21, R186, R21 ;  /* 0x00000015ba157220 */ /* 0x000fe20000410000 */
[----:B------:R-:W-:Y:S01]  /*63e0*/  FSETP.GE.FTZ.AND P5, PT, R169, RZ, PT ;  /* 0x000000ffa900720b */ /* 0x000fe20003fb6000 */
[----:B------:R-:W-:Y:S01]  /*63f0*/  FMUL.FTZ R5, R199, R5 ;  /* 0x00000005c7057220 */ /* 0x000fe20000410000 */
[----:B------:R-:W-:Y:S01]  /*6400*/  FSETP.GE.FTZ.AND P4, PT, R166, RZ, PT ;  /* 0x000000ffa600720b */ /* 0x000fe20003f96000 */
[----:B------:R-:W-:Y:S01]  /*6410*/  FMUL.FTZ R176, R176, R32 ;  /* 0x00000020b0b07220 */ /* 0x000fe20000410000 */
[----:B------:R-:W-:Y:S01]  /*6420*/  FSETP.GE.FTZ.AND P3, PT, R164, RZ, PT ;  /* 0x000000ffa400720b */ /* 0x000fe20003f76000 */
[----:B------:R-:W-:Y:S01]  /*6430*/  FMUL.FTZ R175, R175, R17 ;  /* 0x00000011afaf7220 */ /* 0x000fe20000410000 */
[----:B------:R-:W-:Y:S01]  /*6440*/  FSETP.GE.FTZ.AND P2, PT, R156, RZ, PT ;  /* 0x000000ff9c00720b */ /* 0x000fe20003f56000 */
[----:B------:R-:W-:Y:S01]  /*6450*/  FMUL.FTZ R162, R162, R53 ;  /* 0x00000035a2a27220 */ /* 0x000fe20000410000 */
[-C--:B------:R-:W-:Y:S01]  /*6460*/  FSEL R16, R16, R106.reuse, P5 ;  /* 0x0000006a10107208 */ /* 0x080fe20002800000 */
[C---:B---3--:R-:W-:Y:S01]  /*6470*/  FADD.FTZ R6, -R105.reuse, R6 ;  /* 0x0000000669067221 */ /* 0x048fe20000010100 */
[-C--:B------:R-:W-:Y:S01]  /*6480*/  FSEL R0, R0, R106.reuse, P4 ;  /* 0x0000006a00007208 */ /* 0x080fe20002000000 */
[----:B------:R-:W-:Y:S01]  /*6490*/  FADD.FTZ R7, -R105, R7 ;  /* 0x0000000769077221 */ /* 0x000fe20000010100 */
[----:B------:R-:W-:Y:S01]  /*64a0*/  FSEL R52, R52, R106, P3 ;  /* 0x0000006a34347208 */ /* 0x000fe20001800000 */
[----:B------:R-:W-:Y:S01]  /*64b0*/  FMUL.FTZ R169, R169, R16 ;  /* 0x00000010a9a97220 */ /* 0x000fe20000410000 */
[----:B------:R-:W-:Y:S01]  /*64c0*/  FSEL R64, R64, R106, P2 ;  /* 0x0000006a40407208 */ /* 0x000fe20001000000 */
[----:B------:R-:W-:Y:S01]  /*64d0*/  @P0 FADD.FTZ R106, -R106, R65 ;  /* 0x000000416a6a0221 */ /* 0x000fe20000010100 */
[----:B------:R-:W-:Y:S01]  /*64e0*/  ISETP.GT.AND P0, PT, R224, R250, PT ;  /* 0x000000fae000720c */ /* 0x000fe20003f04270 */
[----:B------:R-:W-:Y:S01]  /*64f0*/  FMUL.FTZ R166, R166, R0 ;  /* 0x00000000a6a67220 */ /* 0x000fe20000410000 */
[----:B------:R-:W-:Y:S01]  /*6500*/  FSETP.GE.FTZ.AND P3, PT, R208, RZ, PT ;  /* 0x000000ffd000720b */ /* 0x000fe20003f76000 */
[----:B------:R-:W-:Y:S01]  /*6510*/  FMUL.FTZ R164, R164, R52 ;  /* 0x00000034a4a47220 */ /* 0x000fe20000410000 */
[----:B------:R-:W-:Y:S01]  /*6520*/  FSETP.GE.FTZ.AND P2, PT, R207, RZ, PT ;  /* 0x000000ffcf00720b */ /* 0x000fe20003f56000 */
[----:B------:R-:W-:Y:S01]  /*6530*/  FMUL.FTZ R64, R156, R64 ;  /* 0x000000409c407220 */ /* 0x000fe20000410000 */
[----:B------:R-:W-:Y:S01]  /*6540*/  F2FP.F16.F32.PACK_AB R33, R21, R20 ;  /* 0x000000141521723e */ /* 0x000fe200000000ff */
[----:B------:R-:W-:Y:S01]  /*6550*/  FMUL.FTZ R106, R161, R106 ;  /* 0x0000006aa16a7220 */ /* 0x000fe20000410000 */
[----:B------:R-:W-:Y:S02]  /*6560*/  F2FP.F16.F32.PACK_AB R5, R5, R103 ;  /* 0x000000670505723e */ /* 0x000fe400000000ff */
[----:B------:R-:W-:Y:S02]  /*6570*/  F2FP.F16.F32.PACK_AB R32, R187, R188 ;  /* 0x000000bcbb20723e */ /* 0x000fe400000000ff */
[----:B------:R-:W-:Y:S02]  /*6580*/  F2FP.F16.F32.PACK_AB R175, R175, R176 ;  /* 0x000000b0afaf723e */ /* 0x000fe400000000ff */
[----:B------:R-:W-:Y:S02]  /*6590*/  F2FP.F16.F32.PACK_AB R173, R173, R174 ;  /* 0x000000aeadad723e */ /* 0x000fe400000000ff */
[----:B------:R-:W-:Y:S02]  /*65a0*/  F2FP.F16.F32.PACK_AB R166, R166, R169 ;  /* 0x000000a9a6a6723e */ /* 0x000fe400000000ff */
[----:B------:R-:W-:Y:S02]  /*65b0*/  F2FP.F16.F32.PACK_AB R162, R162, R164 ;  /* 0x000000a4a2a2723e */ /* 0x000fe400000000ff */
[-C--:B------:R-:W-:Y:S02]  /*65c0*/  FSEL R21, R6, R105.reuse, P3 ;  /* 0x0000006906157208 */ /* 0x080fe40001800000 */
[----:B------:R-:W-:Y:S01]  /*65d0*/  FSEL R20, R7, R105, P2 ;  /* 0x0000006907147208 */ /* 0x000fe20001000000 */
[----:B------:R-:W-:Y:S06]  /*65e0*/  @!P0 BRA `(.L_x_208) ;  /* 0x0000000000888947 */ /* 0x000fec0003800000 */
[----:B------:R-:W1:Y:S01]  /*65f0*/  LDC R17, c[0x0][0x3b0] ;  /* 0x0000ec00ff117b82 */ /* 0x000e620000000800 */
[----:B------:R-:W-:Y:S02]  /*6600*/  ISETP.GE.AND P2, PT, R246, UR8, PT ;  /* 0x00000008f6007c0c */ /* 0x000fe4000bf46270 */
[----:B------:R-:W-:Y:S02]  /*6610*/  IADD3 R6, P3, PT, RZ, -UR22, RZ ;  /* 0x80000016ff067c10 */ /* 0x000fe4000ff7e0ff */
[----:B------:R-:W-:Y:S04]  /*6620*/  LOP3.LUT R7, R224, 0x1, RZ, 0xc0, !PT ;  /* 0x00000001e0077812 */ /* 0x000fe800078ec0ff */
[----:B------:R-:W-:Y:S05]  /*6630*/  ISETP.NE.U32.AND P5, PT, R7, 0x1, PT ;  /* 0x000000010700780c */ /* 0x000fea0003fa5070 */
[----:B------:R-:W2:Y:S01]  /*6640*/  @!P2 LDC R16, c[0x0][0x3b4] ;  /* 0x0000ed00ff10ab82 */ /* 0x000ea20000000800 */
[C---:B-1----:R-:W-:Y:S04]  /*6650*/  IMAD.SHL.U32 R0, R17.reuse, 0x80, RZ ;  /* 0x0000008011007824 */ /* 0x042fe800078e00ff */
[----:B------:R-:W-:Y:S01]  /*6660*/  IMAD.X R0, RZ, RZ, ~R0, P3 ;  /* 0x000000ffff007224 */ /* 0x000fe200018e0e00 */
[----:B------:R-:W-:Y:S04]  /*6670*/  ISETP.GE.AND P3, PT, R246, UR8, PT ;  /* 0x00000008f6007c0c */ /* 0x000fe8000bf66270 */
[----:B------:R-:W-:Y:S04]  /*6680*/  SHF.R.S64 R6, R6, 0x1f, R0 ;  /* 0x0000001f06067819 */ /* 0x000fe80000001000 */
[----:B------:R-:W-:Y:S01]  /*6690*/  IADD3 R235, P4, PT, R6, R235, RZ ;  /* 0x000000eb06eb7210 */ /* 0x000fe20007f9e0ff */
[----:B------:R-:W-:Y:S03]  /*66a0*/  IMAD.MOV.U32 R6, RZ, RZ, -0x2000 ;  /* 0xffffe000ff067424 */ /* 0x000fe600078e00ff */
[----:B------:R-:W-:Y:S02]  /*66b0*/  LEA.HI.X.SX32 R234, R0, R234, 0x1, P4 ;  /* 0x000000ea00ea7211 */ /* 0x000fe400020f0eff */
[----:B------:R-:W-:Y:S02]  /*66c0*/  SEL R0, R6, 0x2000, !P5 ;  /* 0x0000200006007807 */ /* 0x000fe40006800000 */
[----:B------:R-:W-:Y:S03]  /*66d0*/  @!P2 LEA R6, P4, R17, R235, 0x7 ;  /* 0x000000eb1106a211 */ /* 0x000fe600078838ff */
        /* <DEDUP_REMOVED lines=19> */
.L_x_208:
[----:B------:R2:W-:Y:S01]  /*6810*/  STS [R217+0x8000], R5 ;  /* 0x00800005d9007388 */ /* 0x0005e20000000800 */
[----:B------:R-:W-:Y:S01]  /*6820*/  FMUL.FTZ R0, R208, R21 ;  /* 0x00000015d0007220 */ /* 0x000fe20000410000 */
[C---:B------:R-:W-:Y:S01]  /*6830*/  FADD.FTZ R22, -R105.reuse, R22 ;  /* 0x0000001669167221 */ /* 0x040fe20000010100 */
[C---:B------:R-:W-:Y:S01]  /*6840*/  FADD.FTZ R18, -R105.reuse, R18 ;  /* 0x0000001269127221 */ /* 0x040fe20000010100 */
[C---:B------:R-:W-:Y:S01]  /*6850*/  FADD.FTZ R19, -R105.reuse, R19 ;  /* 0x0000001369137221 */ /* 0x040fe20000010100 */
[----:B------:R-:W-:Y:S01]  /*6860*/  FSETP.GE.FTZ.AND P2, PT, R194, RZ, PT ;  /* 0x000000ffc200720b */ /* 0x000fe20003f56000 */
[C---:B-1----:R-:W-:Y:S01]  /*6870*/  FADD.FTZ R6, -R105.reuse, R23 ;  /* 0x0000001769067221 */ /* 0x042fe20000010100 */
[----:B------:R-:W-:Y:S01]  /*6880*/  FSETP.GE.FTZ.AND P4, PT, R198, RZ, PT ;  /* 0x000000ffc600720b */ /* 0x000fe20003f96000 */
[----:B------:R-:W-:Y:S01]  /*6890*/  FADD.FTZ R35, -R105, R35 ;  /* 0x0000002369237221 */ /* 0x000fe20000010100 */
[----:B------:R-:W-:Y:S01]  /*68a0*/  FSETP.GE.FTZ.AND P3, PT, R197, RZ, PT ;  /* 0x000000ffc500720b */ /* 0x000fe20003f76000 */
[C---:B------:R-:W-:Y:S01]  /*68b0*/  FADD.FTZ R16, -R105.reuse, R39 ;  /* 0x0000002769107221 */ /* 0x040fe20000010100 */
[-C--:B------:R-:W-:Y:S01]  /*68c0*/  FSEL R22, R22, R105.reuse, P2 ;  /* 0x0000006916167208 */ /* 0x080fe20001000000 */
[C---:B------:R-:W-:Y:S01]  /*68d0*/  FADD.FTZ R17, -R105.reuse, R38 ;  /* 0x0000002669117221 */ /* 0x040fe20000010100 */
[-C--:B------:R-:W-:Y:S01]  /*68e0*/  FSEL R18, R18, R105.reuse, P4 ;  /* 0x0000006912127208 */ /* 0x080fe20002000000 */
[----:B------:R-:W-:Y:S01]  /*68f0*/  FADD.FTZ R50, -R105, R50 ;  /* 0x0000003269327221 */ /* 0x000fe20000010100 */
[----:B------:R-:W-:Y:S01]  /*6900*/  FSEL R19, R19, R105, P3 ;  /* 0x0000006913137208 */ /* 0x000fe20001800000 */
[C---:B------:R-:W-:Y:S01]  /*6910*/  FADD.FTZ R51, -R105.reuse, R51 ;  /* 0x0000003369337221 */ /* 0x040fe20000010100 */
[----:B------:R-:W-:Y:S01]  /*6920*/  FSETP.GE.FTZ.AND P2, PT, R180, RZ, PT ;  /* 0x000000ffb400720b */ /* 0x000fe20003f56000 */
[----:B------:R-:W-:Y:S01]  /*6930*/  FADD.FTZ R54, -R105, R54 ;  /* 0x0000003669367221 */ /* 0x000fe20000010100 */
[----:B------:R-:W-:Y:S01]  /*6940*/  FSETP.GE.FTZ.AND P3, PT, R193, RZ, PT ;  /* 0x000000ffc100720b */ /* 0x000fe20003f76000 */
[----:B------:R-:W-:Y:S01]  /*6950*/  FMUL.FTZ R19, R197, R19 ;  /* 0x00000013c5137220 */ /* 0x000fe20000410000 */
[----:B------:R-:W-:Y:S01]  /*6960*/  FSETP.GE.FTZ.AND P4, PT, R179, RZ, PT ;  /* 0x000000ffb300720b */ /* 0x000fe20003f96000 */
[----:B------:R-:W-:Y:S01]  /*6970*/  FADD.FTZ R55, -R105, R55 ;  /* 0x0000003769377221 */ /* 0x000fe20000010100 */
[-C--:B------:R-:W-:Y:S01]  /*6980*/  FSEL R6, R6, R105.reuse, P3 ;  /* 0x0000006906067208 */ /* 0x080fe20001800000 */
[----:B-----5:R-:W-:Y:S01]  /*6990*/  FADD.FTZ R9, -R104, R9 ;  /* 0x0000000968097221 */ /* 0x020fe20000010100 */
[----:B--2---:R-:W-:Y:S01]  /*69a0*/  FMUL.FTZ R5, R207, R20 ;  /* 0x00000014cf057220 */ /* 0x004fe20000410000 */
[----:B------:R-:W-:Y:S01]  /*69b0*/  FMUL.FTZ R20, R198, R18 ;  /* 0x00000012c6147220 */ /* 0x000fe20000410000 */
[----:B------:R-:W-:Y:S01]  /*69c0*/  FSEL R35, R35, R105, P4 ;  /* 0x0000006923237208 */ /* 0x000fe20002000000 */
[----:B------:R-:W-:Y:S01]  /*69d0*/  FMUL.FTZ R18, R193, R6 ;  /* 0x00000006c1127220 */ /* 0x000fe20000410000 */
[----:B------:R-:W-:Y:S01]  /*69e0*/  FSETP.GE.FTZ.AND P3, PT, R178, RZ, PT ;  /* 0x000000ffb200720b */ /* 0x000fe20003f76000 */
[C---:B------:R-:W-:Y:S01]  /*69f0*/  FADD.FTZ R8, -R104.reuse, R8 ;  /* 0x0000000868087221 */ /* 0x040fe20000010100 */
[----:B------:R-:W-:Y:S01]  /*6a00*/  F2FP.F16.F32.PACK_AB R5, R5, R0 ;  /* 0x000000000505723e */ /* 0x000fe200000000ff */
[----:B------:R-:W-:Y:S01]  /*6a10*/  FADD.FTZ R0, -R105, R34 ;  /* 0x0000002269007221 */ /* 0x000fe20000010100 */
[----:B------:R-:W-:Y:S01]  /*6a20*/  FMUL.FTZ R6, R179, R35 ;  /* 0x00000023b3067220 */ /* 0x000fe20000410000 */
[-C--:B------:R-:W-:Y:S01]  /*6a30*/  FSEL R17, R17, R105.reuse, P3 ;  /* 0x0000006911117208 */ /* 0x080fe20001800000 */
[----:B------:R-:W-:Y:S01]  /*6a40*/  FADD.FTZ R13, -R104, R13 ;  /* 0x0000000d680d7221 */ /* 0x000fe20000010100 */
[----:B------:R1:W-:Y:S01]  /*6a50*/  STS [R217+0x8400], R5 ;  /* 0x00840005d9007388 */ /* 0x0003e20000000800 */
[-C--:B------:R-:W-:Y:S01]  /*6a60*/  FSEL R0, R0, R105.reuse, P2 ;  /* 0x0000006900007208 */ /* 0x080fe20001000000 */
[C---:B------:R-:W-:Y:S01]  /*6a70*/  FADD.FTZ R24, -R104.reuse, R24 ;  /* 0x0000001868187221 */ /* 0x040fe20000010100 */
[----:B------:R-:W-:Y:S01]  /*6a80*/  FSETP.GE.FTZ.AND P2, PT, R177, RZ, PT ;  /* 0x000000ffb100720b */ /* 0x000fe20003f56000 */
[----:B------:R-:W-:Y:S01]  /*6a90*/  FADD.FTZ R12, -R104, R12 ;  /* 0x0000000c680c7221 */ /* 0x000fe20000010100 */
[----:B------:R-:W-:Y:S01]  /*6aa0*/  FSETP.GE.FTZ.AND P3, PT, R167, RZ, PT ;  /* 0x000000ffa700720b */ /* 0x000fe20003f76000 */
[----:B------:R-:W-:Y:S01]  /*6ab0*/  FMUL.FTZ R7, R180, R0 ;  /* 0x00000000b4077220 */ /* 0x000fe20000410000 */
[----:B------:R-:W-:Y:S01]  /*6ac0*/  F2FP.F16.F32.PACK_AB R0, R19, R20 ;  /* 0x000000141300723e */ /* 0x000fe200000000ff */
[----:B------:R-:W-:Y:S01]  /*6ad0*/  FADD.FTZ R25, -R104, R25 ;  /* 0x0000001968197221 */ /* 0x000fe20000010100 */
[----:B------:R-:W-:Y:S01]  /*6ae0*/  FSEL R16, R16, R105, P2 ;  /* 0x0000006910107208 */ /* 0x000fe20001000000 */
[----:B------:R-:W-:Y:S01]  /*6af0*/  FMUL.FTZ R22, R194, R22 ;  /* 0x00000016c2167220 */ /* 0x000fe20000410000 */
[----:B------:R-:W-:Y:S01]  /*6b00*/  FSETP.GE.FTZ.AND P2, PT, R160, RZ, PT ;  /* 0x000000ffa000720b */ /* 0x000fe20003f56000 */
[----:B------:R2:W-:Y:S01]  /*6b10*/  STS [R4+-0x7c00], R0 ;  /* 0xff84000004007388 */ /* 0x0005e20000000800 */
[----:B------:R-:W-:Y:S01]  /*6b20*/  F2FP.F16.F32.PACK_AB R21, R6, R7 ;  /* 0x000000070615723e */ /* 0x000fe200000000ff */
[----:B------:R-:W-:Y:S01]  /*6b30*/  FADD.FTZ R6, -R105, R66 ;  /* 0x0000004269067221 */ /* 0x000fe20000010100 */
[----:B------:R-:W-:Y:S01]  /*6b40*/  FSEL R50, R50, R105, P3 ;  /* 0x0000006932327208 */ /* 0x000fe20001800000 */
[----:B------:R-:W-:Y:S01]  /*6b50*/  FMUL.FTZ R17, R178, R17 ;  /* 0x00000011b2117220 */ /* 0x000fe20000410000 */
[----:B------:R-:W-:Y:S01]  /*6b60*/  FSETP.GE.FTZ.AND P6, PT, R165, RZ, PT ;  /* 0x000000ffa500720b */ /* 0x000fe20003fd6000 */
[----:B------:R-:W-:Y:S01]  /*6b70*/  FMUL.FTZ R16, R177, R16 ;  /* 0x00000010b1107220 */ /* 0x000fe20000410000 */
[----:B------:R-:W-:Y:S01]  /*6b80*/  FSETP.GE.FTZ.AND P5, PT, R163, RZ, PT ;  /* 0x000000ffa300720b */ /* 0x000fe20003fb6000 */
[C---:B------:R-:W-:Y:S01]  /*6b90*/  FADD.FTZ R29, -R104.reuse, R29 ;  /* 0x0000001d681d7221 */ /* 0x040fe20000010100 */
[----:B------:R-:W-:Y:S01]  /*6ba0*/  FSETP.GE.FTZ.AND P4, PT, R157, RZ, PT ;  /* 0x000000ff9d00720b */ /* 0x000fe20003f96000 */
[----:B------:R-:W-:Y:S01]  /*6bb0*/  FADD.FTZ R44, -R104, R44 ;  /* 0x0000002c682c7221 */ /* 0x000fe20000010100 */
[----:B------:R-:W-:Y:S01]  /*6bc0*/  FSETP.GE.FTZ.AND P3, PT, R115, RZ, PT ;  /* 0x000000ff7300720b */ /* 0x000fe20003f76000 */
[----:B------:R-:W-:Y:S01]  /*6bd0*/  STS [R4+-0x8000], R32 ;  /* 0xff80002004007388 */ /* 0x000fe20000000800 */
[-C--:B------:R-:W-:Y:S01]  /*6be0*/  FSEL R51, R51, R105.reuse, P6 ;  /* 0x0000006933337208 */ /* 0x080fe20003000000 */
[C---:B------:R-:W-:Y:S01]  /*6bf0*/  FADD.FTZ R27, -R3.reuse, R27 ;  /* 0x0000001b031b7221 */ /* 0x040fe20000010100 */
[-C--:B------:R-:W-:Y:S01]  /*6c00*/  FSEL R54, R54, R105.reuse, P5 ;  /* 0x0000006936367208 */ /* 0x080fe20002800000 */
[----:B------:R-:W-:Y:S01]  /*6c10*/  FADD.FTZ R26, -R3, R26 ;  /* 0x0000001a031a7221 */ /* 0x000fe20000010100 */
[-C--:B------:R-:W-:Y:S01]  /*6c20*/  FSEL R55, R55, R105.reuse, P4 ;  /* 0x0000006937377208 */ /* 0x080fe20002000000 */
[----:B------:R-:W-:Y:S01]  /*6c30*/  FADD.FTZ R31, -R3, R31 ;  /* 0x0000001f031f7221 */ /* 0x000fe20000010100 */
[----:B------:R-:W-:Y:S01]  /*6c40*/  FSEL R6, R6, R105, P3 ;  /* 0x0000006906067208 */ /* 0x000fe20001800000 */
[----:B------:R-:W-:Y:S01]  /*6c50*/  @P2 FADD.FTZ R105, -R105, R67 ;  /* 0x0000004369692221 */ /* 0x000fe20000010100 */
[----:B------:R-:W-:Y:S01]  /*6c60*/  FSETP.GE.FTZ.AND P4, PT, R211, RZ, PT ;  /* 0x000000ffd300720b */ /* 0x000fe20003f96000 */
[----:B------:R-:W-:Y:S01]  /*6c70*/  FADD.FTZ R30, -R3, R30 ;  /* 0x0000001e031e7221 */ /* 0x000fe20000010100 */
[----:B------:R-:W-:Y:S01]  /*6c80*/  FSETP.GE.FTZ.AND P2, PT, R212, RZ, PT ;  /* 0x000000ffd400720b */ /* 0x000fe20003f56000 */
[----:B------:R-:W-:Y:S01]  /*6c90*/  FMUL.FTZ R115, R115, R6 ;  /* 0x0000000673737220 */ /* 0x000fe20000410000 */
[-C--:B-1----:R-:W-:Y:S01]  /*6ca0*/  FSEL R5, R9, R104.reuse, P4 ;  /* 0x0000006809057208 */ /* 0x082fe20002000000 */
[----:B------:R-:W-:Y:S01]  /*6cb0*/  FADD.FTZ R6, -R104, R40 ;  /* 0x0000002868067221 */ /* 0x000fe20000010100 */
[----:B------:R-:W-:Y:S01]  /*6cc0*/  FSEL R8, R8, R104, P2 ;  /* 0x0000006808087208 */ /* 0x000fe20001000000 */
[----:B------:R-:W-:Y:S01]  /*6cd0*/  FADD.FTZ R43, -R3, R43 ;  /* 0x0000002b032b7221 */ /* 0x000fe20000010100 */
[----:B------:R-:W-:Y:S01]  /*6ce0*/  FSETP.GE.FTZ.AND P2, PT, R209, RZ, PT ;  /* 0x000000ffd100720b */ /* 0x000fe20003f56000 */
[----:B------:R-:W-:Y:S01]  /*6cf0*/  FMUL.FTZ R5, R211, R5 ;  /* 0x00000005d3057220 */ /* 0x000fe20000410000 */
[----:B------:R-:W-:Y:S01]  /*6d00*/  FSETP.GE.FTZ.AND P3, PT, R210, RZ, PT ;  /* 0x000000ffd200720b */ /* 0x000fe20003f76000 */
[----:B------:R-:W-:Y:S01]  /*6d10*/  FMUL.FTZ R8, R212, R8 ;  /* 0x00000008d4087220 */ /* 0x000fe20000410000 */
[----:B------:R-:W-:Y:S01]  /*6d20*/  FSEL R13, R13, R104, P2 ;  /* 0x000000680d0d7208 */ /* 0x000fe20001000000 */
[C---:B------:R-:W-:Y:S01]  /*6d30*/  FADD.FTZ R42, -R3.reuse, R42 ;  /* 0x0000002a032a7221 */ /* 0x040fe20000010100 */
[----:B------:R-:W-:Y:S01]  /*6d40*/  FSETP.GE.FTZ.AND P2, PT, R202, RZ, PT ;  /* 0x000000ffca00720b */ /* 0x000fe20003f56000 */
[----:B------:R-:W-:Y:S01]  /*6d50*/  FADD.FTZ R58, -R3, R58 ;  /* 0x0000003a033a7221 */ /* 0x000fe20000010100 */
[----:B------:R-:W-:Y:S01]  /*6d60*/  FSETP.GE.FTZ.AND P6, PT, R200, RZ, PT ;  /* 0x000000ffc800720b */ /* 0x000fe20003fd6000 */
[----:B------:R-:W-:Y:S01]  /*6d70*/  FMUL.FTZ R13, R209, R13 ;  /* 0x0000000dd10d7220 */ /* 0x000fe20000410000 */
[----:B--2---:R-:W-:Y:S01]  /*6d80*/  F2FP.F16.F32.PACK_AB R0, R5, R8 ;  /* 0x000000080500723e */ /* 0x004fe200000000ff */
[----:B------:R-:W-:Y:S01]  /*6d90*/  FADD.FTZ R5, -R104, R41 ;  /* 0x0000002968057221 */ /* 0x000fe20000010100 */
[-C--:B------:R-:W-:Y:S01]  /*6da0*/  FSEL R24, R24, R104.reuse, P2 ;  /* 0x0000006818187208 */ /* 0x080fe20001000000 */
[----:B------:R-:W-:Y:S01]  /*6db0*/  FADD.FTZ R8, -R104, R28 ;  /* 0x0000001c68087221 */ /* 0x000fe20000010100 */
[----:B------:R-:W-:Y:S01]  /*6dc0*/  FSEL R12, R12, R104, P3 ;  /* 0x000000680c0c7208 */ /* 0x000fe20001800000 */
[----:B------:R1:W-:Y:S01]  /*6dd0*/  STS [R217+0xa000], R0 ;  /* 0x00a00000d9007388 */ /* 0x0003e20000000800 */
[----:B------:R-:W-:Y:S01]  /*6de0*/  FSETP.GE.FTZ.AND P2, PT, R183, RZ, PT ;  /* 0x000000ffb700720b */ /* 0x000fe20003f56000 */
[----:B------:R-:W-:Y:S01]  /*6df0*/  FMUL.FTZ R167, R167, R50 ;  /* 0x00000032a7a77220 */ /* 0x000fe20000410000 */
[----:B------:R-:W-:Y:S01]  /*6e00*/  FSEL R7, R25, R104, P6 ;  /* 0x0000006819077208 */ /* 0x000fe20003000000 */
[----:B------:R-:W-:Y:S01]  /*6e10*/  FMUL.FTZ R12, R210, R12 ;  /* 0x0000000cd20c7220 */ /* 0x000fe20000410000 */
[----:B------:R-:W-:Y:S01]  /*6e20*/  FSETP.GE.FTZ.AND P5, PT, R196, RZ, PT ;  /* 0x000000ffc400720b */ /* 0x000fe20003fb6000 */
[----:B------:R-:W-:Y:S01]  /*6e30*/  FMUL.FTZ R165, R165, R51 ;  /* 0x00000033a5a57220 */ /* 0x000fe20000410000 */
[----:B------:R-:W-:Y:S01]  /*6e40*/  FSETP.GE.FTZ.AND P3, PT, R184, RZ, PT ;  /* 0x000000ffb800720b */ /* 0x000fe20003f76000 */
[----:B------:R-:W-:Y:S01]  /*6e50*/  FMUL.FTZ R7, R200, R7 ;  /* 0x00000007c8077220 */ /* 0x000fe20000410000 */
[----:B------:R-:W-:Y:S01]  /*6e60*/  FSEL R5, R5, R104, P2 ;  /* 0x0000006805057208 */ /* 0x000fe20001000000 */
[----:B------:R-:W-:Y:S01]  /*6e70*/  FMUL.FTZ R163, R163, R54 ;  /* 0x00000036a3a37220 */ /* 0x000fe20000410000 */
[----:B------:R-:W-:Y:S01]  /*6e80*/  F2FP.F16.F32.PACK_AB R22, R18, R22 ;  /* 0x000000161216723e */ /* 0x000fe200000000ff */
[----:B------:R-:W-:Y:S01]  /*6e90*/  FMUL.FTZ R18, R202, R24 ;  /* 0x00000018ca127220 */ /* 0x000fe20000410000 */
[----:B------:R-:W-:Y:S01]  /*6ea0*/  FSETP.GE.FTZ.AND P2, PT, R159, RZ, PT ;  /* 0x000000ff9f00720b */ /* 0x000fe20003f56000 */
[----:B------:R-:W-:Y:S01]  /*6eb0*/  FMUL.FTZ R157, R157, R55 ;  /* 0x000000379d9d7220 */ /* 0x000fe20000410000 */
[-C--:B------:R-:W-:Y:S01]  /*6ec0*/  FSEL R8, R8, R104.reuse, P5 ;  /* 0x0000006808087208 */ /* 0x080fe20002800000 */
[----:B------:R-:W-:Y:S01]  /*6ed0*/  FMUL.FTZ R105, R160, R105 ;  /* 0x00000069a0697220 */ /* 0x000fe20000410000 */
[----:B------:R-:W-:Y:S01]  /*6ee0*/  FSEL R6, R6, R104, P3 ;  /* 0x0000006806067208 */ /* 0x000fe20001800000 */
[----:B------:R-:W-:Y:S01]  /*6ef0*/  IMAD.SHL.U32 R40, R155, 0x20, RZ ;  /* 0x000000209b287824 */ /* 0x000fe200078e00ff */
[----:B------:R-:W-:Y:S02]  /*6f00*/  FSETP.GE.FTZ.AND P4, PT, R195, RZ, PT ;  /* 0x000000ffc300720b */ /* 0x000fe40003f96000 */
[----:B------:R-:W-:Y:S01]  /*6f10*/  FSETP.GE.FTZ.AND P3, PT, R181, RZ, PT ;  /* 0x000000ffb500720b */ /* 0x000fe20003f76000 */
[----:B------:R-:W-:Y:S01]  /*6f20*/  FMUL.FTZ R9, R184, R6 ;  /* 0x00000006b8097220 */ /* 0x000fe20000410000 */
[----:B------:R-:W-:Y:S01]  /*6f30*/  F2FP.F16.F32.PACK_AB R20, R16, R17 ;  /* 0x000000111014723e */ /* 0x000fe200000000ff */
[----:B------:R-:W-:Y:S01]  /*6f40*/  FMUL.FTZ R17, R196, R8 ;  /* 0x00000008c4117220 */ /* 0x000fe20000410000 */
[----:B------:R-:W-:Y:S01]  /*6f50*/  F2FP.F16.F32.PACK_AB R19, R13, R12 ;  /* 0x0000000c0d13723e */ /* 0x000fe200000000ff */
[----:B------:R-:W-:Y:S01]  /*6f60*/  FMUL.FTZ R13, R183, R5 ;  /* 0x00000005b70d7220 */ /* 0x000fe20000410000 */
[----:B------:R-:W-:Y:S01]  /*6f70*/  F2FP.F16.F32.PACK_AB R18, R7, R18 ;  /* 0x000000120712723e */ /* 0x000fe200000000ff */
[C---:B------:R-:W-:Y:S01]  /*6f80*/  FADD.FTZ R8, -R104.reuse, R45 ;  /* 0x0000002d68087221 */ /* 0x040fe20000010100 */
[-C--:B------:R-:W-:Y:S01]  /*6f90*/  FSEL R29, R29, R104.reuse, P4 ;  /* 0x000000681d1d7208 */ /* 0x080fe20002000000 */
[----:B------:R-:W-:Y:S01]  /*6fa0*/  FADD.FTZ R7, -R104, R56 ;  /* 0x0000003868077221 */ /* 0x000fe20000010100 */
[----:B------:R-:W-:Y:S01]  /*6fb0*/  FSEL R44, R44, R104, P3 ;  /* 0x000000682c2c7208 */ /* 0x000fe20001800000 */
[C---:B------:R-:W-:Y:S01]  /*6fc0*/  FADD.FTZ R6, -R104.reuse, R57 ;  /* 0x0000003968067221 */ /* 0x040fe20000010100 */
[----:B------:R-:W-:Y:S01]  /*6fd0*/  FADD.FTZ R5, -R104, R60 ;  /* 0x0000003c68057221 */ /* 0x000fe20000010100 */
[----:B------:R-:W-:Y:S01]  /*6fe0*/  FSETP.GE.FTZ.AND P6, PT, R182, RZ, PT ;  /* 0x000000ffb600720b */ /* 0x000fe20003fd6000 */
[----:B------:R-:W-:Y:S01]  /*6ff0*/  FMUL.FTZ R12, R195, R29 ;  /* 0x0000001dc30c7220 */ /* 0x000fe20000410000 */
[----:B------:R-:W-:Y:S01]  /*7000*/  FSETP.GE.FTZ.AND P5, PT, R170, RZ, PT ;  /* 0x000000ffaa00720b */ /* 0x000fe20003fb6000 */
[----:B------:R-:W-:Y:S01]  /*7010*/  FMUL.FTZ R16, R181, R44 ;  /* 0x0000002cb5107220 */ /* 0x000fe20000410000 */
[----:B------:R-:W-:Y:S01]  /*7020*/  FSETP.GE.FTZ.AND P4, PT, R168, RZ, PT ;  /* 0x000000ffa800720b */ /* 0x000fe20003f96000 */
[----:B------:R-:W-:Y:S01]  /*7030*/  IMAD.SHL.U32 R60, R155, 0x4, RZ ;  /* 0x000000049b3c7824 */ /* 0x000fe200078e00ff */
[----:B------:R-:W-:Y:S02]  /*7040*/  FSETP.GE.FTZ.AND P3, PT, R114, RZ, PT ;  /* 0x000000ff7200720b */ /* 0x000fe40003f76000 */
[-C--:B------:R-:W-:Y:S02]  /*7050*/  FSEL R8, R8, R104.reuse, P6 ;  /* 0x0000006808087208 */ /* 0x080fe40003000000 */
[-C--:B------:R-:W-:Y:S02]  /*7060*/  FSEL R7, R7, R104.reuse, P5 ;  /* 0x0000006807077208 */ /* 0x080fe40002800000 */
[----:B------:R-:W-:Y:S01]  /*7070*/  FSEL R6, R6, R104, P4 ;  /* 0x0000006806067208 */ /* 0x000fe20002000000 */
[----:B------:R-:W-:Y:S01]  /*7080*/  FMUL.FTZ R8, R182, R8 ;  /* 0x00000008b6087220 */ /* 0x000fe20000410000 */
[----:B------:R-:W-:Y:S01]  /*7090*/  FSEL R5, R5, R104, P3 ;  /* 0x0000006805057208 */ /* 0x000fe20001800000 */
[----:B------:R-:W-:Y:S01]  /*70a0*/  @P2 FADD.FTZ R104, -R104, R61 ;  /* 0x0000003d68682221 */ /* 0x000fe20000010100 */
[----:B------:R-:W-:Y:S01]  /*70b0*/  FMUL.FTZ R7, R170, R7 ;  /* 0x00000007aa077220 */ /* 0x000fe20000410000 */
[----:B------:R-:W-:Y:S01]  /*70c0*/  FMUL.FTZ R6, R168, R6 ;  /* 0x00000006a8067220 */ /* 0x000fe20000410000 */
[----:B------:R-:W-:Y:S01]  /*70d0*/  F2FP.F16.F32.PACK_AB R12, R12, R17 ;  /* 0x000000110c0c723e */ /* 0x000fe200000000ff */
[----:B------:R-:W-:Y:S01]  /*70e0*/  FMUL.FTZ R5, R114, R5 ;  /* 0x0000000572057220 */ /* 0x000fe20000410000 */
[----:B------:R-:W-:Y:S01]  /*70f0*/  FMUL.FTZ R104, R159, R104 ;  /* 0x000000689f687220 */ /* 0x000fe20000410000 */
[----:B------:R-:W-:Y:S02]  /*7100*/  FSETP.GE.FTZ.AND P2, PT, R213, RZ, PT ;  /* 0x000000ffd500720b */ /* 0x000fe40003f56000 */
[----:B------:R-:W-:Y:S01]  /*7110*/  F2FP.F16.F32.PACK_AB R17, R6, R7 ;  /* 0x000000070611723e */ /* 0x000fe200000000ff */
[C---:B------:R-:W-:Y:S01]  /*7120*/  FADD.FTZ R6, -R3.reuse, R14 ;  /* 0x0000000e03067221 */ /* 0x040fe20000010100 */
[----:B------:R-:W-:Y:S01]  /*7130*/  F2FP.F16.F32.PACK_AB R104, R104, R5 ;  /* 0x000000056868723e */ /* 0x000fe200000000ff */
[C---:B------:R-:W-:Y:S01]  /*7140*/  FADD.FTZ R5, -R3.reuse, R15 ;  /* 0x0000000f03057221 */ /* 0x040fe20000010100 */
[----:B------:R-:W-:Y:S01]  /*7150*/  F2FP.F16.F32.PACK_AB R16, R8, R16 ;  /* 0x000000100810723e */ /* 0x000fe200000000ff */
[C---:B------:R-:W-:Y:S01]  /*7160*/  FADD.FTZ R8, -R3.reuse, R10 ;  /* 0x0000000a03087221 */ /* 0x040fe20000010100 */
[----:B------:R-:W-:Y:S01]  /*7170*/  FSETP.GE.FTZ.AND P3, PT, R214, RZ, PT ;  /* 0x000000ffd600720b */ /* 0x000fe20003f76000 */
[----:B------:R-:W-:Y:S01]  /*7180*/  FADD.FTZ R7, -R3, R11 ;  /* 0x0000000b03077221 */ /* 0x000fe20000010100 */
[----:B------:R-:W-:Y:S02]  /*7190*/  FSEL R5, R5, R3, P2 ;  /* 0x0000000305057208 */ /* 0x000fe40001000000 */
[----:B------:R-:W-:Y:S02]  /*71a0*/  FSETP.GE.FTZ.AND P5, PT, R216, RZ, PT ;  /* 0x000000ffd800720b */ /* 0x000fe40003fb6000 */
[----:B------:R-:W-:Y:S01]  /*71b0*/  FSETP.GE.FTZ.AND P4, PT, R215, RZ, PT ;  /* 0x000000ffd700720b */ /* 0x000fe20003f96000 */
[----:B------:R-:W-:Y:S01]  /*71c0*/  FMUL.FTZ R5, R213, R5 ;  /* 0x00000005d5057220 */ /* 0x000fe20000410000 */
[----:B------:R-:W-:Y:S02]  /*71d0*/  FSETP.GE.FTZ.AND P2, PT, R205, RZ, PT ;  /* 0x000000ffcd00720b */ /* 0x000fe40003f56000 */
[-C--:B------:R-:W-:Y:S02]  /*71e0*/  FSEL R6, R6, R3.reuse, P3 ;  /* 0x0000000306067208 */ /* 0x080fe40001800000 */
[----:B------:R-:W-:Y:S02]  /*71f0*/  FSETP.GE.FTZ.AND P3, PT, R206, RZ, PT ;  /* 0x000000ffce00720b */ /* 0x000fe40003f76000 */
[-C--:B------:R-:W-:Y:S01]  /*7200*/  FSEL R8, R8, R3.reuse, P5 ;  /* 0x0000000308087208 */ /* 0x080fe20002800000 */
[----:B------:R-:W-:Y:S01]  /*7210*/  FMUL.FTZ R6, R214, R6 ;  /* 0x00000006d6067220 */ /* 0x000fe20000410000 */
[-C--:B------:R-:W-:Y:S02]  /*7220*/  FSEL R7, R7, R3.reuse, P4 ;  /* 0x0000000307077208 */ /* 0x080fe40002000000 */
[----:B------:R-:W-:Y:S01]  /*7230*/  FSEL R27, R27, R3, P2 ;  /* 0x000000031b1b7208 */ /* 0x000fe20001000000 */
[----:B------:R-:W-:Y:S01]  /*7240*/  FMUL.FTZ R8, R216, R8 ;  /* 0x00000008d8087220 */ /* 0x000fe20000410000 */
[----:B------:R-:W-:Y:S01]  /*7250*/  FSETP.GE.FTZ.AND P2, PT, R203, RZ, PT ;  /* 0x000000ffcb00720b */ /* 0x000fe20003f56000 */
[----:B------:R-:W-:Y:S01]  /*7260*/  FMUL.FTZ R7, R215, R7 ;  /* 0x00000007d7077220 */ /* 0x000fe20000410000 */
[----:B------:R-:W-:Y:S01]  /*7270*/  FSEL R26, R26, R3, P3 ;  /* 0x000000031a1a7208 */ /* 0x000fe20001800000 */
[----:B-1----:R-:W-:Y:S01]  /*7280*/  FMUL.FTZ R0, R205, R27 ;  /* 0x0000001bcd007220 */ /* 0x002fe20000410000 */
[----:B------:R-:W-:Y:S02]  /*7290*/  FSETP.GE.FTZ.AND P3, PT, R204, RZ, PT ;  /* 0x000000ffcc00720b */ /* 0x000fe40003f76000 */
[-C--:B------:R-:W-:Y:S01]  /*72a0*/  FSEL R31, R31, R3.reuse, P2 ;  /* 0x000000031f1f7208 */ /* 0x080fe20001000000 */
[----:B------:R-:W-:Y:S01]  /*72b0*/  FMUL.FTZ R26, R206, R26 ;  /* 0x0000001ace1a7220 */ /* 0x000fe20000410000 */
[----:B------:R-:W-:Y:S02]  /*72c0*/  FSETP.GE.FTZ.AND P2, PT, R191, RZ, PT ;  /* 0x000000ffbf00720b */ /* 0x000fe40003f56000 */
[----:B------:R-:W-:Y:S01]  /*72d0*/  FSEL R30, R30, R3, P3 ;  /* 0x000000031e1e7208 */ /* 0x000fe20001800000 */
[----:B------:R-:W-:Y:S01]  /*72e0*/  FMUL.FTZ R31, R203, R31 ;  /* 0x0000001fcb1f7220 */ /* 0x000fe20000410000 */
[----:B------:R-:W-:Y:S02]  /*72f0*/  FSETP.GE.FTZ.AND P3, PT, R192, RZ, PT ;  /* 0x000000ffc000720b */ /* 0x000fe40003f76000 */
[----:B------:R-:W-:Y:S01]  /*7300*/  F2FP.F16.F32.PACK_AB R10, R7, R8 ;  /* 0x00000008070a723e */ /* 0x000fe200000000ff */
[----:B------:R-:W-:Y:S01]  /*7310*/  FADD.FTZ R7, -R3, R46 ;  /* 0x0000002e03077221 */ /* 0x000fe20000010100 */
[----:B------:R-:W-:Y:S01]  /*7320*/  FSEL R43, R43, R3, P2 ;  /* 0x000000032b2b7208 */ /* 0x000fe20001000000 */
[----:B------:R-:W-:Y:S01]  /*7330*/  FADD.FTZ R8, -R3, R47 ;  /* 0x0000002f03087221 */ /* 0x000fe20000010100 */
[----:B------:R-:W-:Y:S01]  /*7340*/  FSETP.GE.FTZ.AND P2, PT, R158, RZ, PT ;  /* 0x000000ff9e00720b */ /* 0x000fe20003f56000 */
[----:B------:R-:W-:Y:S01]  /*7350*/  STS [R217+0xa400], R10 ;  /* 0x00a4000ad9007388 */ /* 0x000fe20000000800 */
[----:B------:R-:W-:Y:S01]  /*7360*/  F2FP.F16.F32.PACK_AB R13, R13, R9 ;  /* 0x000000090d0d723e */ /* 0x000fe200000000ff */
[----:B------:R-:W-:Y:S01]  /*7370*/  FMUL.FTZ R30, R204, R30 ;  /* 0x0000001ecc1e7220 */ /* 0x000fe20000410000 */
[-C--:B------:R-:W-:Y:S01]  /*7380*/  FSEL R42, R42, R3.reuse, P3 ;  /* 0x000000032a2a7208 */ /* 0x080fe20001800000 */
[----:B------:R-:W-:Y:S01]  /*7390*/  STS [R4+-0x6000], R19 ;  /* 0xffa0001304007388 */ /* 0x000fe20000000800 */
[----:B------:R-:W-:Y:S01]  /*73a0*/  F2FP.F16.F32.PACK_AB R9, R5, R6 ;  /* 0x000000060509723e */ /* 0x000fe200000000ff */
[C---:B------:R-:W-:Y:S01]  /*73b0*/  FADD.FTZ R6, -R3.reuse, R59 ;  /* 0x0000003b03067221 */ /* 0x040fe20000010100 */
[----:B------:R-:W-:Y:S01]  /*73c0*/  FSETP.GE.FTZ.AND P3, PT, R190, RZ, PT ;  /* 0x000000ffbe00720b */ /* 0x000fe20003f76000 */
[----:B------:R-:W-:Y:S01]  /*73d0*/  FADD.FTZ R5, -R3, R62 ;  /* 0x0000003e03057221 */ /* 0x000fe20000010100 */
[----:B------:R-:W-:Y:S01]  /*73e0*/  FSETP.GE.FTZ.AND P6, PT, R189, RZ, PT ;  /* 0x000000ffbd00720b */ /* 0x000fe20003fd6000 */
[----:B------:R-:W-:Y:S01]  /*73f0*/  STS [R4+-0x5c00], R9 ;  /* 0xffa4000904007388 */ /* 0x000fe20000000800 */
[----:B------:R-:W-:Y:S01]  /*7400*/  FSEL R7, R7, R3, P3 ;  /* 0x0000000307077208 */ /* 0x000fe20001800000 */
[----:B------:R-:W-:Y:S01]  /*7410*/  FMUL.FTZ R42, R192, R42 ;  /* 0x0000002ac02a7220 */ /* 0x000fe20000410000 */
[----:B------:R-:W-:Y:S01]  /*7420*/  FSETP.GE.FTZ.AND P5, PT, R172, RZ, PT ;  /* 0x000000ffac00720b */ /* 0x000fe20003fb6000 */
[----:B------:R-:W-:Y:S01]  /*7430*/  STS [R110+-0x8000], R33 ;  /* 0xff8000216e007388 */ /* 0x000fe20000000800 */
[----:B------:R-:W-:Y:S01]  /*7440*/  FSETP.GE.FTZ.AND P4, PT, R171, RZ, PT ;  /* 0x000000ffab00720b */ /* 0x000fe20003f96000 */
[----:B------:R-:W-:Y:S01]  /*7450*/  FMUL.FTZ R15, R190, R7 ;  /* 0x00000007be0f7220 */ /* 0x000fe20000410000 */
[----:B------:R-:W-:Y:S01]  /*7460*/  FSETP.GE.FTZ.AND P3, PT, R113, RZ, PT ;  /* 0x000000ff7100720b */ /* 0x000fe20003f76000 */
[----:B------:R-:W-:Y:S01]  /*7470*/  STS [R110+-0x7c00], R22 ;  /* 0xff8400166e007388 */ /* 0x000fe20000000800 */
[----:B------:R-:W-:Y:S01]  /*7480*/  FSEL R8, R8, R3, P6 ;  /* 0x0000000308087208 */ /* 0x000fe20003000000 */
[----:B------:R-:W-:Y:S01]  /*7490*/  FMUL.FTZ R43, R191, R43 ;  /* 0x0000002bbf2b7220 */ /* 0x000fe20000410000 */
[-C--:B------:R-:W-:Y:S01]  /*74a0*/  FSEL R7, R58, R3.reuse, P5 ;  /* 0x000000033a077208 */ /* 0x080fe20002800000 */
[----:B------:R-:W-:Y:S01]  /*74b0*/  STS [R112+-0x8000], R175 ;  /* 0xff8000af70007388 */ /* 0x000fe20000000800 */
[-C--:B------:R-:W-:Y:S01]  /*74c0*/  FSEL R6, R6, R3.reuse, P4 ;  /* 0x0000000306067208 */ /* 0x080fe20002000000 */
[----:B------:R-:W-:Y:S01]  /*74d0*/  FMUL.FTZ R14, R189, R8 ;  /* 0x00000008bd0e7220 */ /* 0x000fe20000410000 */
[----:B------:R-:W-:Y:S01]  /*74e0*/  FSEL R5, R5, R3, P3 ;  /* 0x0000000305057208 */ /* 0x000fe20001800000 */
[----:B------:R-:W-:Y:S01]  /*74f0*/  @P2 FADD.FTZ R3, -R3, R63 ;  /* 0x0000003f03032221 */ /* 0x000fe20000010100 */
[----:B------:R-:W-:Y:S01]  /*7500*/  F2FP.F16.F32.PACK_AB R0, R0, R26 ;  /* 0x0000001a0000723e */ /* 0x000fe200000000ff */
[----:B------:R-:W-:Y:S01]  /*7510*/  STS [R112+-0x7c00], R21 ;  /* 0xff84001570007388 */ /* 0x000fe20000000800 */
[----:B------:R-:W-:Y:S01]  /*7520*/  F2FP.F16.F32.PACK_AB R165, R165, R167 ;  /* 0x000000a7a5a5723e */ /* 0x000fe200000000ff */
[----:B------:R-:W-:Y:S01]  /*7530*/  FMUL.FTZ R8, R158, R3 ;  /* 0x000000039e087220 */ /* 0x000fe20000410000 */
[----:B------:R-:W-:Y:S01]  /*7540*/  F2FP.F16.F32.PACK_AB R3, R31, R30 ;  /* 0x0000001e1f03723e */ /* 0x000fe200000000ff */
[----:B------:R-:W-:Y:S01]  /*7550*/  STS [R110+-0x6000], R18 ;  /* 0xffa000126e007388 */ /* 0x000fe20000000800 */
[----:B------:R-:W-:Y:S01]  /*7560*/  FMUL.FTZ R11, R172, R7 ;  /* 0x00000007ac0b7220 */ /* 0x000fe20000410000 */
[----:B------:R-:W-:Y:S01]  /*7570*/  FMUL.FTZ R7, R171, R6 ;  /* 0x00000006ab077220 */ /* 0x000fe20000410000 */
[----:B------:R-:W-:Y:S01]  /*7580*/  F2FP.F16.F32.PACK_AB R6, R43, R42 ;  /* 0x0000002a2b06723e */ /* 0x000fe200000000ff */
[----:B------:R1:W-:Y:S01]  /*7590*/  STS [R110+-0x5c00], R0 ;  /* 0xffa400006e007388 */ /* 0x0003e20000000800 */
[----:B------:R-:W-:Y:S01]  /*75a0*/  FMUL.FTZ R113, R113, R5 ;  /* 0x0000000571717220 */ /* 0x000fe20000410000 */
[----:B------:R-:W-:Y:S02]  /*75b0*/  F2FP.F16.F32.PACK_AB R5, R14, R15 ;  /* 0x0000000f0e05723e */ /* 0x000fe400000000ff */
[----:B------:R-:W-:Y:S01]  /*75c0*/  STS [R112+-0x6000], R12 ;  /* 0xffa0000c70007388 */ /* 0x000fe20000000800 */
[----:B------:R-:W-:Y:S02]  /*75d0*/  F2FP.F16.F32.PACK_AB R157, R157, R163 ;  /* 0x000000a39d9d723e */ /* 0x000fe400000000ff */
[----:B------:R-:W-:Y:S01]  /*75e0*/  F2FP.F16.F32.PACK_AB R64, R106, R64 ;  /* 0x000000406a40723e */ /* 0x000fe200000000ff */
[----:B------:R2:W-:Y:S01]  /*75f0*/  STS [R112+-0x5c00], R3 ;  /* 0xffa4000370007388 */ /* 0x0005e20000000800 */
[----:B------:R-:W-:Y:S02]  /*7600*/  F2FP.F16.F32.PACK_AB R105, R105, R115 ;  /* 0x000000736969723e */ /* 0x000fe400000000ff */
[----:B------:R-:W-:Y:S01]  /*7610*/  F2FP.F16.F32.PACK_AB R7, R7, R11 ;  /* 0x0000000b0707723e */ /* 0x000fe200000000ff */
[----:B------:R-:W-:Y:S01]  /*7620*/  STS [R111+-0x8000], R173 ;  /* 0xff8000ad6f007388 */ /* 0x000fe20000000800 */
[----:B------:R-:W-:Y:S03]  /*7630*/  F2FP.F16.F32.PACK_AB R8, R8, R113 ;  /* 0x000000710808723e */ /* 0x000fe600000000ff */
[----:B------:R-:W-:Y:S04]  /*7640*/  STS [R111+-0x7c00], R20 ;  /* 0xff8400146f007388 */ /* 0x000fe80000000800 */
[----:B------:R-:W-:Y:S04]  /*7650*/  STS [R109+-0x8000], R166 ;  /* 0xff8000a66d007388 */ /* 0x000fe80000000800 */
[----:B------:R-:W-:Y:S01]  /*7660*/  STS [R109+-0x7c00], R165 ;  /* 0xff8400a56d007388 */ /* 0x000fe20000000800 */
[--C-:B-1----:R-:W-:Y:S03]  /*7670*/  SHF.R.U32.HI R0, RZ, 0x4, R155.reuse ;  /* 0x00000004ff007819 */ /* 0x102fe6000001169b */
[----:B------:R-:W-:Y:S01]  /*7680*/  STS [R111+-0x6000], R13 ;  /* 0xffa0000d6f007388 */ /* 0x000fe20000000800 */
[----:B------:R-:W-:Y:S03]  /*7690*/  LOP3.LUT R59, R0, 0x8, RZ, 0xc0, !PT ;  /* 0x00000008003b7812 */ /* 0x000fe600078ec0ff */
[----:B------:R-:W-:Y:S01]  /*76a0*/  STS [R111+-0x5c00], R6 ;  /* 0xffa400066f007388 */ /* 0x000fe20000000800 */
[--C-:B--2---:R-:W-:Y:S03]  /*76b0*/  LOP3.LUT R3, R59, 0x10, R155.reuse, 0xf8, !PT ;  /* 0x000000103b037812 */ /* 0x104fe600078ef89b */
[----:B------:R-:W-:Y:S01]  /*76c0*/  STS [R109+-0x6000], R16 ;  /* 0xffa000106d007388 */ /* 0x000fe20000000800 */
[----:B------:R-:W-:Y:S03]  /*76d0*/  LOP3.LUT R3, R3, 0xc0, R40, 0xf8, !PT ;  /* 0x000000c003037812 */ /* 0x000fe600078ef828 */
[----:B------:R-:W-:Y:S01]  /*76e0*/  STS [R109+-0x5c00], R5 ;  /* 0xffa400056d007388 */ /* 0x000fe20000000800 */
[----:B------:R-:W-:Y:S03]  /*76f0*/  LOP3.LUT R3, R3, 0x18, R60, 0x78, !PT ;  /* 0x0000001803037812 */ /* 0x000fe600078e783c */
[----:B------:R-:W-:Y:S01]  /*7700*/  STS [R219+-0x8000], R162 ;  /* 0xff8000a2db007388 */ /* 0x000fe20000000800 */
[----:B------:R-:W-:Y:S03]  /*7710*/  LOP3.LUT R3, R3, 0x120, R40, 0xf8, !PT ;  /* 0x0000012003037812 */ /* 0x000fe600078ef828 */
[----:B------:R-:W-:Y:S01]  /*7720*/  STS [R219+-0x7c00], R157 ;  /* 0xff84009ddb007388 */ /* 0x000fe20000000800 */
[----:B------:R-:W-:Y:S03]  /*7730*/  LEA R3, R3, UR4, 0x1 ;  /* 0x0000000403037c11 */ /* 0x000fe6000f8e08ff */
[----:B------:R-:W-:Y:S04]  /*7740*/  STS [R108+-0x8000], R64 ;  /* 0xff8000406c007388 */ /* 0x000fe80000000800 */
[----:B------:R-:W-:Y:S04]  /*7750*/  STS [R108+-0x7c00], R105 ;  /* 0xff8400696c007388 */ /* 0x000fe80000000800 */
[----:B------:R-:W-:Y:S04]  /*7760*/  STS [R219+-0x6000], R17 ;  /* 0xffa00011db007388 */ /* 0x000fe80000000800 */
[----:B------:R-:W-:Y:S04]  /*7770*/  STS [R219+-0x5c00], R7 ;  /* 0xffa40007db007388 */ /* 0x000fe80000000800 */
[----:B------:R1:W-:Y:S04]  /*7780*/  STS [R108+-0x6000], R104 ;  /* 0xffa000686c007388 */ /* 0x0003e80000000800 */
[----:B------:R-:W-:Y:S01]  /*7790*/  STS [R108+-0x5c00], R8 ;  /* 0xffa400086c007388 */ /* 0x000fe20000000800 */
[----:B------:R-:W-:Y:S01]  /*77a0*/  BAR.SYNC.DEFER_BLOCKING 0x0 ;  /* 0x0000000000007b1d */ /* 0x000fe20000010000 */
[----:B-1----:R-:W-:Y:S04]  /*77b0*/  IMAD R104, R244, UR9, RZ ;  /* 0x00000009f4687c24 */ /* 0x002fe8000f8e02ff */
[----:B------:R-:W-:Y:S01]  /*77c0*/  IMAD.U32 R0, R104, -0x80, RZ ;  /* 0xffffff8068007824 */ /* 0x000fe200078e00ff */
        /* <DEDUP_REMOVED lines=56> */
[----:B------:R-:W-:Y:S01]  /*7b50*/  LOP3.LUT R4, R4, 0x18, R155, 0x78, !PT ;  /* 0x0000001804047812 */ /* 0x000fe200078e789b */
[----:B------:R-:W-:Y:S02]  /*7b60*/  IMAD.MOV.U32 R222, RZ, RZ, R6 ;  /* 0x000000ffffde7224 */ /* 0x000fe400078e0006 */
[C---:B------:R-:W-:Y:S04]  /*7b70*/  HMMA.16816.F32 R72, R24.reuse, R20, R72 ;  /* 0x000000141848723c */ /* 0x040fe80000001848 */
[----:B------:R-:W-:Y:S02]  /*7b80*/  LOP3.LUT R5, R4, 0x1f20, R101, 0xf8, !PT ;  /* 0x00001f2004057812 */ /* 0x000fe400078ef865 */
[----:B------:R-:W-:Y:S02]  /*7b90*/  LEA.HI.X.SX32 R4, R0, R223, 0x2, P2 ;  /* 0x000000df00047211 */ /* 0x000fe400010f16ff */
[-C--:B------:R-:W-:Y:S03]  /*7ba0*/  HMMA.16816.F32 R76, R24, R22.reuse, R76 ;  /* 0x00000016184c723c */ /* 0x080fe6000000184c */
[----:B------:R-:W-:Y:S01]  /*7bb0*/  LEA R61, R5, UR4, 0x1 ;  /* 0x00000004053d7c11 */ /* 0x000fe2000f8e08ff */
[----:B------:R-:W-:Y:S01]  /*7bc0*/  IMAD.MOV.U32 R223, RZ, RZ, R4 ;  /* 0x000000ffffdf7224 */ /* 0x000fe200078e0004 */
[----:B------:R-:W-:Y:S03]  /*7bd0*/  LOP3.LUT R0, R100, 0x1c0, RZ, 0xc0, !PT ;  /* 0x000001c064007812 */ /* 0x000fe600078ec0ff */
[----:B------:R-:W-:Y:S01]  /*7be0*/  HMMA.16816.F32 R80, R16, R22, R80 ;  /* 0x000000161050723c */ /* 0x000fe20000001850 */
[----:B------:R-:W-:Y:S08]  /*7bf0*/  @!UPT UIADD3 URZ, UPT, UPT, URZ, URZ, URZ ;  /* 0x000000fffffff290 */ /* 0x000ff0000fffe0ff */
[----:B------:R-:W-:Y:S11]  /*7c00*/  @!P0 BRA `(.L_x_209) ;  /* 0x0000000000648947 */ /* 0x000ff60003800000 */
        /* <DEDUP_REMOVED lines=25> */
.L_x_209:
[----:B-1----:R-:W-:Y:S01]  /*7da0*/  LOP3.LUT R4, R100, 0x200, RZ, 0xc0, !PT ;  /* 0x0000020064047812 */ /* 0x002fe200078ec0ff */
[----:B------:R-:W-:Y:S01]  /*7db0*/  LDSM.16.MT88.4 R20, [R3+0x6000] ;  /* 0x006000000314783b */ /* 0x000fe20000004200 */
[----:B------:R-:W-:Y:S01]  /*7dc0*/  LOP3.LUT R0, R0, 0x38, R101, 0xf8, !PT ;  /* 0x0000003800007812 */ /* 0x000fe200078ef865 */
[----:B------:R-:W-:Y:S01]  /*7dd0*/  VIADD R218, R218, 0xffffff80 ;  /* 0xffffff80dada7836 */ /* 0x000fe20000000000 */
[----:B------:R-:W-:Y:S01]  /*7de0*/  LOP3.LUT R4, R4, 0xc00, R40, 0xf8, !PT ;  /* 0x00000c0004047812 */ /* 0x000fe200078ef828 */
[----:B------:R-:W-:Y:S01]  /*7df0*/  LDSM.16.MT88.4 R28, [R3+0x6400] ;  /* 0x00640000031c783b */ /* 0x000fe20000004200 */
[----:B------:R-:W-:Y:S01]  /*7e00*/  LOP3.LUT R0, R0, 0x8, R102, 0x78, !PT ;  /* 0x0000000800007812 */ /* 0x000fe200078e7866 */
[----:B------:R-:W-:Y:S01]  /*7e10*/  VIADD R225, R225, 0xfffffff8 ;  /* 0xfffffff8e1e17836 */ /* 0x000fe20000000000 */
[----:B------:R-:W-:Y:S01]  /*7e20*/  LEA R102, P2, R252, R222, 0x2 ;  /* 0x000000defc667211 */ /* 0x000fe200078410ff */
[----:B------:R-:W-:Y:S01]  /*7e30*/  LDSM.16.MT88.4 R40, [R3+0x6800] ;  /* 0x006800000328783b */ /* 0x000fe20000004200 */
[----:B------:R-:W-:Y:S02]  /*7e40*/  LOP3.LUT R0, R4, R0, RZ, 0xfc, !PT ;  /* 0x0000000004007212 */ /* 0x000fe400078efcff */
[----:B------:R-:W-:Y:S01]  /*7e50*/  LEA.HI.X.SX32 R103, R252, R223, 0x2, P2 ;  /* 0x000000dffc677211 */ /* 0x000fe200010f16ff */
[----:B------:R-:W-:Y:S01]  /*7e60*/  LDSM.16.MT88.4 R48, [R3+0x6c00] ;  /* 0x006c00000330783b */ /* 0x000fe20000004200 */
[----:B------:R-:W-:Y:S02]  /*7e70*/  LEA R0, R0, UR4, 0x1 ;  /* 0x0000000400007c11 */ /* 0x000fe4000f8e08ff */
[----:B------:R-:W-:Y:S02]  /*7e80*/  LEA R66, P2, R104, R102, 0x5 ;  /* 0x0000006668427211 */ /* 0x000fe400078428ff */
[----:B------:R-:W-:Y:S01]  /*7e90*/  ISETP.GT.AND P3, PT, R224, R250, PT ;  /* 0x000000fae000720c */ /* 0x000fe20003f64270 */
[----:B------:R-:W1:Y:S01]  /*7ea0*/  LDSM.16.M88.4 R16, [R0+0x8000] ;  /* 0x008000000010783b */ /* 0x000e620000000200 */
[----:B------:R-:W-:Y:S01]  /*7eb0*/  IMAD.IADD R57, R0, 0x1, R152 ;  /* 0x0000000100397824 */ /* 0x000fe200078e0298 */
[----:B------:R-:W-:Y:S01]  /*7ec0*/  LEA.HI.X.SX32 R67, R104, R103, 0x5, P2 ;  /* 0x0000006768437211 */ /* 0x000fe200010f2eff */
[----:B------:R-:W-:Y:S01]  /*7ed0*/  VIADD R8, R0, 0x8000 ;  /* 0x0000800000087836 */ /* 0x000fe20000000000 */
[----:B------:R-:W2:Y:S01]  /*7ee0*/  LDSM.16.M88.4 R12, [R0+0xa000] ;  /* 0x00a00000000c783b */ /* 0x000ea20000000200 */
[----:B------:R-:W-:Y:S01]  /*7ef0*/  LEA R64, P2, R104, R66, 0x5 ;  /* 0x0000004268407211 */ /* 0x000fe200078428ff */
[----:B------:R-:W-:Y:S01]  /*7f00*/  VIADD R56, R0, 0x8040 ;  /* 0x0000804000387836 */ /* 0x000fe20000000000 */
[----:B------:R-:W-:Y:S01]  /*7f10*/  @P0 IADD3 R243, P4, PT, R243, -0x200, RZ ;  /* 0xfffffe00f3f30810 */ /* 0x000fe20007f9e0ff */
[----:B------:R-:W3:Y:S01]  /*7f20*/  LDSM.16.M88.4 R24, [R57+0x8000] ;  /* 0x008000003918783b */ /* 0x000ee20000000200 */
[----:B------:R-:W-:Y:S01]  /*7f30*/  LEA.HI.X.SX32 R65, R104, R67, 0x5, P2 ;  /* 0x0000004368417211 */ /* 0x000fe200010f2eff */
[----:B------:R-:W-:Y:S01]  /*7f40*/  @P1 VIADD R56, R8, 0xffffffc0 ;  /* 0xffffffc008381836 */ /* 0x000fe20000000000 */
[----:B------:R-:W-:Y:S01]  /*7f50*/  LEA R62, P2, R104, R64, 0x5 ;  /* 0x00000040683e7211 */ /* 0x000fe200078428ff */
[----:B------:R-:W4:Y:S01]  /*7f60*/  LDSM.16.M88.4 R32, [R57+0xa000] ;  /* 0x00a000003920783b */ /* 0x000f220000000200 */
[----:B------:R-:W-:Y:S01]  /*7f70*/  @P0 IADD3.X R242, PT, PT, R242, -0x1, RZ, P4, !PT ;  /* 0xfffffffff2f20810 */ /* 0x000fe200027fe4ff */
[----:B------:R-:W-:Y:S01]  /*7f80*/  IMAD.IADD R58, R152, 0x1, R56 ;  /* 0x00000001983a7824 */ /* 0x000fe200078e0238 */
[----:B------:R-:W-:Y:S01]  /*7f90*/  LEA.HI.X.SX32 R63, R104, R65, 0x5, P2 ;  /* 0x00000041683f7211 */ /* 0x000fe200010f2eff */
        /* <DEDUP_REMOVED lines=18> */
[----:B------:R-:W-:Y:S02]  /*80c0*/  LDSM.16.MT88.4 R44, [R3+0x7800] ;  /* 0x00780000032c783b */ /* 0x000fe40000004200 */
[----:B--2---:R-:W-:Y:S05]  /*80d0*/  LOP3.LUT R0, R224, 0x1, RZ, 0xc0, !PT ;  /* 0x00000001e0007812 */ /* 0x004fea00078ec0ff */
[----:B------:R-:W-:Y:S01]  /*80e0*/  HMMA.16816.F32 R16, R36, R42, R16 ;  /* 0x0000002a2410723c */ /* 0x000fe20000001810 */
[----:B------:R-:W-:Y:S04]  /*80f0*/  LDSM.16.MT88.4 R40, [R3+0x7400] ;  /* 0x007400000328783b */ /* 0x000fe80000004200 */
[----:B------:R-:W2:Y:S03]  /*8100*/  LDSM.16.M88.4 R36, [R57+0xc000] ;  /* 0x00c000003924783b */ /* 0x000ea60000000200 */
        /* <DEDUP_REMOVED lines=16> */
[----:B------:R-:W-:Y:S05]  /*8210*/  LEA.HI.X.SX32 R49, R104, R51, 0x5, P2 ;  /* 0x0000003368317211 */ /* 0x000fea00010f2eff */
[----:B------:R-:W-:Y:S01]  /*8220*/  HMMA.16816.F32 R16, R24, R30, R16 ;  /* 0x0000001e1810723c */ /* 0x000fe20000001810 */
[----:B------:R-:W4:Y:S04]  /*8230*/  LDSM.16.M88.4 R24, [R56+0x6000] ;  /* 0x006000003818783b */ /* 0x000f280000000200 */
[----:B------:R3:W-:Y:S03]  /*8240*/  LDSM.16.MT88.4 R28, [R3+0x7c00] ;  /* 0x007c0000031c783b */ /* 0x0007e60000004200 */
[-C--:B--2---:R-:W-:Y:S08]  /*8250*/  HMMA.16816.F32 R4, R36, R40.reuse, R4 ;  /* 0x000000282404723c */ /* 0x084ff00000001804 */
[C---:B-1----:R-:W-:Y:S08]  /*8260*/  HMMA.16816.F32 R8, R20.reuse, R40, R8 ;  /* 0x000000281408723c */ /* 0x042ff00000001808 */
[-C--:B------:R-:W-:Y:S01]  /*8270*/  HMMA.16816.F32 R12, R20, R42.reuse, R12 ;  /* 0x0000002a140c723c */ /* 0x080fe2000000180c */
[----:B------:R-:W1:Y:S02]  /*8280*/  LDSM.16.M88.4 R20, [R58+0x4000] ;  /* 0x004000003a14783b */ /* 0x000e640000000200 */
[----:B---3--:R-:W-:Y:S05]  /*8290*/  @P0 IADD3 R3, P5, PT, R226, -0x200, RZ ;  /* 0xfffffe00e2030810 */ /* 0x008fea0007fbe0ff */
[----:B------:R-:W-:Y:S01]  /*82a0*/  HMMA.16816.F32 R16, R36, R42, R16 ;  /* 0x0000002a2410723c */ /* 0x000fe20000001810 */
[----:B------:R-:W2:Y:S03]  /*82b0*/  LDSM.16.M88.4 R36, [R58+0x6000] ;  /* 0x006000003a24783b */ /* 0x000ea60000000200 */
[C---:B------:R-:W-:Y:S04]  /*82c0*/  LEA R42, P2, R104.reuse, R48, 0x5 ;  /* 0x00000030682a7211 */ /* 0x040fe800078428ff */
[-C--:B------:R-:W-:Y:S05]  /*82d0*/  HMMA.16816.F32 R4, R32, R44.reuse, R4 ;  /* 0x0000002c2004723c */ /* 0x080fea0000001804 */
[C---:B------:R-:W-:Y:S02]  /*82e0*/  LEA.HI.X.SX32 R43, R104.reuse, R49, 0x5, P2 ;  /* 0x00000031682b7211 */ /* 0x040fe400010f2eff */
[C---:B------:R-:W-:Y:S01]  /*82f0*/  LEA R40, P2, R104.reuse, R42, 0x5 ;  /* 0x0000002a68287211 */ /* 0x040fe200078428ff */
[C---:B----4-:R-:W-:Y:S04]  /*8300*/  HMMA.16816.F32 R8, R24.reuse, R44, R8 ;  /* 0x0000002c1808723c */ /* 0x050fe80000001808 */
[C---:B------:R-:W-:Y:S04]  /*8310*/  LEA.HI.X.SX32 R41, R104.reuse, R43, 0x5, P2 ;  /* 0x0000002b68297211 */ /* 0x040fe800010f2eff */
[-C--:B------:R-:W-:Y:S03]  /*8320*/  HMMA.16816.F32 R12, R24, R46.reuse, R12 ;  /* 0x0000002e180c723c */ /* 0x080fe6000000180c */
[----:B------:R-:W-:Y:S04]  /*8330*/  @P0 IMAD.WIDE.U32 R24, R247, 0x4, R226 ;  /* 0x00000004f7180825 */ /* 0x000fe800078e00e2 */
[----:B------:R-:W-:Y:S01]  /*8340*/  @P0 IMAD.MOV.U32 R226, RZ, RZ, R3 ;  /* 0x000000ffffe20224 */ /* 0x000fe200078e0003 */
        /* <DEDUP_REMOVED lines=80> */
[----:B------:R1:W-:Y:S04]  /*8850*/  LDSM.16.MT88.4 R16, [R2+UR4+0xb800] ;  /* 0x00b800040210783b */ /* 0x0003e80008004200 */
[----:B------:R4:W2:Y:S03]  /*8860*/  LDSM.16.MT88.4 R20, [R148+0x1c00] ;  /* 0x001c00009414783b */ /* 0x0008a60000004200 */
[-C--:B---3--:R-:W-:Y:S08]  /*8870*/  HMMA.16816.F32 R84, R28, R32.reuse, R84 ;  /* 0x000000201c54723c */ /* 0x088ff00000001854 */
[C---:B------:R-:W-:Y:S08]  /*8880*/  HMMA.16816.F32 R88, R36.reuse, R32, R88 ;  /* 0x000000202458723c */ /* 0x040ff00000001858 */
[-C--:B------:R-:W-:Y:S03]  /*8890*/  HMMA.16816.F32 R92, R36, R34.reuse, R92 ;  /* 0x00000022245c723c */ /* 0x080fe6000000185c */
[----:B-1----:R-:W-:Y:S01]  /*88a0*/  @P0 IADD3.X R2, PT, PT, R227, -0x1, RZ, P5, !PT ;  /* 0xffffffffe3020810 */ /* 0x002fe20002ffe4ff */
[----:B----4-:R-:W-:Y:S04]  /*88b0*/  IMAD.MOV.U32 R148, RZ, RZ, R0 ;  /* 0x000000ffff947224 */ /* 0x010fe800078e0000 */
[----:B------:R-:W-:Y:S04]  /*88c0*/  HMMA.16816.F32 R96, R28, R34, R96 ;  /* 0x000000221c60723c */ /* 0x000fe80000001860 */
[----:B------:R-:W-:Y:S04]  /*88d0*/  @P0 IMAD.MOV.U32 R227, RZ, RZ, R2 ;  /* 0x000000ffffe30224 */ /* 0x000fe800078e0002 */
[-C--:B--2---:R-:W-:Y:S08]  /*88e0*/  HMMA.16816.F32 R84, R4, R8.reuse, R84 ;  /* 0x000000080454723c */ /* 0x084ff00000001854 */
[C---:B------:R-:W-:Y:S08]  /*88f0*/  HMMA.16816.F32 R88, R12.reuse, R8, R88 ;  /* 0x000000080c58723c */ /* 0x040ff00000001858 */
[-C--:B------:R-:W-:Y:S08]  /*8900*/  HMMA.16816.F32 R92, R12, R10.reuse, R92 ;  /* 0x0000000a0c5c723c */ /* 0x080ff0000000185c */
[----:B------:R-:W-:Y:S08]  /*8910*/  HMMA.16816.F32 R96, R4, R10, R96 ;  /* 0x0000000a0460723c */ /* 0x000ff00000001860 */
[-C--:B------:R-:W-:Y:S08]  /*8920*/  HMMA.16816.F32 R84, R16, R20.reuse, R84 ;  /* 0x000000141054723c */ /* 0x080ff00000001854 */
[C---:B------:R-:W-:Y:S08]  /*8930*/  HMMA.16816.F32 R88, R24.reuse, R20, R88 ;  /* 0x000000141858723c */ /* 0x040ff00000001858 */
[-C--:B------:R-:W-:Y:S08]  /*8940*/  HMMA.16816.F32 R92, R24, R22.reuse, R92 ;  /* 0x00000016185c723c */ /* 0x080ff0000000185c */
[----:B------:R-:W-:Y:S01]  /*8950*/  HMMA.16816.F32 R96, R16, R22, R96 ;  /* 0x000000161060723c */ /* 0x000fe20000001860 */
[----:B------:R-:W-:Y:S08]  /*8960*/  @!UPT UIADD3 URZ, UPT, UPT, URZ, URZ, URZ ;  /* 0x000000fffffff290 */ /* 0x000ff0000fffe0ff */
[----:B------:R-:W-:Y:S11]  /*8970*/  @P3 BRA `(.L_x_210) ;  /* 0xffffffa400683947 */ /* 0x000ff6000383ffff */
[----:B------:R-:W2:Y:S04]  /*8980*/  LDL R106, [R1+0xc] ;  /* 0x00000c00016a7983 */ /* 0x000ea80000100800 */
[----:B------:R1:W5:Y:S01]  /*8990*/  LDL R105, [R1+0x4] ;  /* 0x0000040001697983 */ /* 0x0003620000100800 */
[C---:B------:R-:W-:Y:S01]  /*89a0*/  SHF.L.U32 R0, R155.reuse, 0x4, RZ ;  /* 0x000000049b007819 */ /* 0x040fe200000006ff */
[----:B------:R-:W3:Y:S01]  /*89b0*/  LDCU UR5, c[0x0][0x500] ;  /* 0x0000a000ff0577ac */ /* 0x000ee20008000800 */
[----:B------:R-:W-:Y:S02]  /*89c0*/  SHF.L.U32 R2, R155, 0x1, RZ ;  /* 0x000000019b027819 */ /* 0x000fe400000006ff */
[----:B------:R-:W-:Y:S01]  /*89d0*/  LOP3.LUT R0, R0, 0x600, RZ, 0xc0, !PT ;  /* 0x0000060000007812 */ /* 0x000fe200078ec0ff */
[----:B------:R-:W4:Y:S03]  /*89e0*/  LDCU UR8, c[0x0][0x4fc] ;  /* 0x00009f80ff0877ac */ /* 0x000f260008000800 */
[----:B------:R-:W-:-:S02]  /*89f0*/  LOP3.LUT R0, R0, 0x6, R2, 0xf8, !PT ;  /* 0x0000000600007812 */ /* 0x000fc400078ef802 */
[----:B------:R-:W-:Y:S02]  /*8a00*/  LOP3.LUT R2, R101, 0xc0, RZ, 0xc0, !PT ;  /* 0x000000c065027812 */ /* 0x000fe400078ec0ff */
[----:B------:R-:W-:Y:S02]  /*8a10*/  LOP3.LUT R101, R0, 0x20, R101, 0xf8, !PT ;  /* 0x0000002000657812 */ /* 0x000fe400078ef865 */
[----:B------:R-:W-:Y:S02]  /*8a20*/  LOP3.LUT R0, R2, 0x18, R155, 0xf8, !PT ;  /* 0x0000001802007812 */ /* 0x000fe400078ef89b */
[----:B------:R-:W-:Y:S02]  /*8a30*/  LOP3.LUT R2, R60, 0x40, RZ, 0xc0, !PT ;  /* 0x000000403c027812 */ /* 0x000fe400078ec0ff */
[----:B------:R-:W-:Y:S01]  /*8a40*/  LOP3.LUT R0, R101, R0, R59, 0xf6, !PT ;  /* 0x0000000065007212 */ /* 0x000fe200078ef63b */
        /* <DEDUP_REMOVED lines=12> */
[----:B------:R-:W-:Y:S01]  /*8b10*/  LEA R0, R0, UR4, 0x1 ;  /* 0x0000000400007c11 */ /* 0x000fe2000f8e08ff */
[----:B------:R-:W-:Y:S01]  /*8b20*/  FMUL.FTZ R92, R92, UR5 ;  /* 0x000000055c5c7c20 */ /* 0x000fe20008410000 */
[----:B------:R-:W-:Y:S01]  /*8b30*/  FMUL.FTZ R93, R93, UR5 ;  /* 0x000000055d5d7c20 */ /* 0x000fe20008410000 */
[----:B------:R-:W-:Y:S01]  /*8b40*/  FMUL.FTZ R94, R94, UR5 ;  /* 0x000000055e5e7c20 */ /* 0x000fe20008410000 */
[----:B------:R-:W-:Y:S01]  /*8b50*/  FMUL.FTZ R95, R95, UR5 ;  /* 0x000000055f5f7c20 */ /* 0x000fe20008410000 */
[----:B----4-:R-:W-:Y:S01]  /*8b60*/  FMUL.FTZ R68, R68, UR8 ;  /* 0x0000000844447c20 */ /* 0x010fe20008410000 */
[----:B------:R-:W-:Y:S01]  /*8b70*/  FMUL.FTZ R10, R69, UR8 ;  /* 0x00000008450a7c20 */ /* 0x000fe20008410000 */
[----:B------:R-:W-:Y:S01]  /*8b80*/  FMUL.FTZ R70, R70, UR8 ;  /* 0x0000000846467c20 */ /* 0x000fe20008410000 */
[----:B------:R-:W-:Y:S01]  /*8b90*/  FMUL.FTZ R9, R71, UR8 ;  /* 0x0000000847097c20 */ /* 0x000fe20008410000 */
[----:B------:R-:W-:Y:S01]  /*8ba0*/  FMUL.FTZ R80, R80, UR8 ;  /* 0x0000000850507c20 */ /* 0x000fe20008410000 */
[----:B------:R-:W-:Y:S01]  /*8bb0*/  FMUL.FTZ R6, R81, UR8 ;  /* 0x0000000851067c20 */ /* 0x000fe20008410000 */
[----:B------:R-:W-:Y:S01]  /*8bc0*/  FMUL.FTZ R82, R82, UR8 ;  /* 0x0000000852527c20 */ /* 0x000fe20008410000 */
[----:B------:R-:W-:Y:S01]  /*8bd0*/  FMUL.FTZ R5, R83, UR8 ;  /* 0x0000000853057c20 */ /* 0x000fe20008410000 */
[----:B------:R-:W-:Y:S01]  /*8be0*/  F2FP.F16.F32.PACK_AB R14, R14, R84 ;  /* 0x000000540e0e723e */ /* 0x000fe200000000ff */
[----:B------:R-:W-:Y:S01]  /*8bf0*/  BAR.SYNC.DEFER_BLOCKING 0x0 ;  /* 0x0000000000007b1d */ /* 0x000fe20000010000 */
[----:B------:R-:W-:Y:S01]  /*8c00*/  F2FP.F16.F32.PACK_AB R13, R13, R86 ;  /* 0x000000560d0d723e */ /* 0x000fe200000000ff */
        /* <DEDUP_REMOVED lines=8> */
[----:B------:R-:W-:Y:S01]  /*8c90*/  IADD3 R2, PT, PT, -R2, 0x6000, R0 ;  /* 0x0000600002027810 */ /* 0x000fe20007ffe100 */
[----:B------:R-:W-:Y:S01]  /*8ca0*/  FMUL.FTZ R78, R78, UR8 ;  /* 0x000000084e4e7c20 */ /* 0x000fe20008410000 */
[----:B------:R-:W-:Y:S01]  /*8cb0*/  FMUL.FTZ R3, R79, UR8 ;  /* 0x000000084f037c20 */ /* 0x000fe20008410000 */
[----:B------:R-:W-:-:S02]  /*8cc0*/  F2FP.F16.F32.PACK_AB R12, R12, R88 ;  /* 0x000000580c0c723e */ /* 0x000fc400000000ff */
[----:B------:R-:W-:Y:S02]  /*8cd0*/  F2FP.F16.F32.PACK_AB R11, R11, R90 ;  /* 0x0000005a0b0b723e */ /* 0x000fe400000000ff */
[----:B------:R-:W-:Y:S02]  /*8ce0*/  F2FP.F16.F32.PACK_AB R92, R93, R92 ;  /* 0x0000005c5d5c723e */ /* 0x000fe400000000ff */
[----:B------:R-:W-:Y:S02]  /*8cf0*/  F2FP.F16.F32.PACK_AB R95, R95, R94 ;  /* 0x0000005e5f5f723e */ /* 0x000fe400000000ff */
[----:B------:R-:W-:Y:S02]  /*8d00*/  F2FP.F16.F32.PACK_AB R10, R10, R68 ;  /* 0x000000440a0a723e */ /* 0x000fe400000000ff */
[----:B------:R-:W-:Y:S01]  /*8d10*/  F2FP.F16.F32.PACK_AB R9, R9, R70 ;  /* 0x000000460909723e */ /* 0x000fe200000000ff */
[----:B------:R1:W-:Y:S01]  /*8d20*/  STS [R0+0x6000], R14 ;  /* 0x0060000e00007388 */ /* 0x0003e20000000800 */
[----:B------:R-:W-:-:S02]  /*8d30*/  F2FP.F16.F32.PACK_AB R6, R6, R80 ;  /* 0x000000500606723e */ /* 0x000fc400000000ff */
[----:B------:R-:W-:Y:S01]  /*8d40*/  F2FP.F16.F32.PACK_AB R5, R5, R82 ;  /* 0x000000520505723e */ /* 0x000fe200000000ff */
[----:B------:R1:W-:Y:S01]  /*8d50*/  STS [R0+0x6200], R13 ;  /* 0x0062000d00007388 */ /* 0x0003e20000000800 */
[----:B------:R-:W-:Y:S02]  /*8d60*/  F2FP.F16.F32.PACK_AB R8, R8, R72 ;  /* 0x000000480808723e */ /* 0x000fe400000000ff */
[----:B------:R-:W-:Y:S01]  /*8d70*/  F2FP.F16.F32.PACK_AB R7, R7, R74 ;  /* 0x0000004a0707723e */ /* 0x000fe200000000ff */
[----:B------:R1:W-:Y:S01]  /*8d80*/  STS [R2+0x20], R97 ;  /* 0x0000206102007388 */ /* 0x0003e20000000800 */
[----:B------:R-:W-:Y:S02]  /*8d90*/  F2FP.F16.F32.PACK_AB R4, R4, R76 ;  /* 0x0000004c0404723e */ /* 0x000fe400000000ff */
[----:B------:R-:W-:Y:S01]  /*8da0*/  F2FP.F16.F32.PACK_AB R3, R3, R78 ;  /* 0x0000004e0303723e */ /* 0x000fe200000000ff */
        /* <DEDUP_REMOVED lines=26> */
.L_x_211:
[----:B------:R-:W1:Y:S01]  /*8f50*/  LDCU.64 UR10, c[0x0][0x5c0] ;  /* 0x0000b800ff0a77ac */ /* 0x000e620008000a00 */
[----:B-----5:R-:W-:-:S05]  /*8f60*/  IADD3 R2, PT, PT, R105, R106, RZ ;  /* 0x0000006a69027210 */ /* 0x020fca0007ffe0ff */
[C---:B-1----:R-:W-:Y:S02]  /*8f70*/  IMAD R0, R2.reuse, UR11, RZ ;  /* 0x0000000b02007c24 */ /* 0x042fe4000f8e02ff */
[----:B------:R-:W-:-:S05]  /*8f80*/  IMAD.WIDE.U32 R2, R2, UR10, RZ ;  /* 0x0000000a02027c25 */ /* 0x000fca000f8e00ff */
[----:B------:R-:W-:Y:S02]  /*8f90*/  IADD3 R9, PT, PT, R3, R0, RZ ;  /* 0x0000000003097210 */ /* 0x000fe40007ffe0ff */
[----:B------:R-:W-:Y:S02]  /*8fa0*/  MOV R8, R2 ;  /* 0x0000000200087202 */ /* 0x000fe40000000f00 */
.L_x_212:
        /* <DEDUP_REMOVED lines=12> */
.L_x_213:
[----:B------:R-:W1:Y:S01]  /*9070*/  LDCU.64 UR8, c[0x0][0x5c8] ;  /* 0x0000b900ff0877ac */ /* 0x000e620008000a00 */
[----:B------:R-:W-:-:S05]  /*9080*/  IADD3 R2, PT, PT, R105, R106, RZ ;  /* 0x0000006a69027210 */ /* 0x000fca0007ffe0ff */
[C---:B-1----:R-:W-:Y:S02]  /*9090*/  IMAD R0, R2.reuse, UR9, RZ ;  /* 0x0000000902007c24 */ /* 0x042fe4000f8e02ff */
[----:B------:R-:W-:-:S05]  /*90a0*/  IMAD.WIDE.U32 R2, R2, UR8, RZ ;  /* 0x0000000802027c25 */ /* 0x000fca000f8e00ff */
[----:B------:R-:W-:Y:S02]  /*90b0*/  IADD3 R19, PT, PT, R3, R0, RZ ;  /* 0x0000000003137210 */ /* 0x000fe40007ffe0ff */
[----:B------:R-:W-:-:S07]  /*90c0*/  MOV R18, R2 ;  /* 0x0000000200127202 */ /* 0x000fce0000000f00 */
.L_x_214:
[----:B------:R-:W-:Y:S01]  /*90d0*/  BAR.SYNC.DEFER_BLOCKING 0x0 ;  /* 0x0000000000007b1d */ /* 0x000fe20000010000 */
[----:B------:R-:W-:Y:S01]  /*90e0*/  USHF.L.U32 UR16, UR24, 0x7, URZ ;  /* 0x0000000718107899 */ /* 0x000fe200080006ff */
[----:B------:R-:W-:Y:S01]  /*90f0*/  LEA.HI R155, R155, 0x40, RZ, 0x1e ;  /* 0x000000409b9b7811 */ /* 0x000fe200078ff0ff */
[----:B------:R-:W-:Y:S01]  /*9100*/  USHF.L.U32 UR4, UR24, 0x7, URZ ;  /* 0x0000000718047899 */ /* 0x000fe200080006ff */
[----:B------:R-:W-:Y:S01]  /*9110*/  IMAD.MOV.U32 R4, RZ, RZ, R246 ;  /* 0x000000ffff047224 */ /* 0x000fe200078e00f6 */
[----:B------:R-:W-:-:S03]  /*9120*/  USHF.R.S32.HI UR17, URZ, 0x1f, UR16 ;  /* 0x0000001fff117899 */ /* 0x000fc60008011410 */
[----:B------:R-:W1:Y:S01]  /*9130*/  LDC.64 R6, c[0x0][0x5d8] ;  /* 0x00017600ff067b82 */ /* 0x000e620000000a00 */
[----:B------:R-:W2:Y:S01]  /*9140*/  LDCU UR5, c[0x0][0x440] ;  /* 0x00008800ff0577ac */ /* 0x000ea20008000800 */
[----:B------:R-:W3:Y:S01]  /*9150*/  S2R R28, SR_TID.X ;  /* 0x00000000001c7919 */ /* 0x000ee20000002100 */
[----:B------:R-:W-:Y:S01]  /*9160*/  VIADD R0, R220, -UR4 ;  /* 0x80000004dc007c36 */ /* 0x000fe20008000000 */
[----:B------:R-:W-:Y:S01]  /*9170*/  BSSY.RECONVERGENT B0, `(.L_x_215) ;  /* 0x000001f000007945 */ /* 0x000fe20003800200 */
[----:B------:R-:W-:Y:S01]  /*9180*/  UIMAD UR18, UR17, UR10, URZ ;  /* 0x0000000a111272a4 */ /* 0x000fe2000f8e02ff */
[----:B------:R-:W-:Y:S01]  /*9190*/  IMAD.MOV.U32 R5, RZ, RZ, RZ ;  /* 0x000000ffff057224 */ /* 0x000fe200078e00ff */
[----:B------:R-:W-:Y:S01]  /*91a0*/  UIMAD.WIDE.U32 UR28, UR16, UR10, URZ ;  /* 0x0000000a101c72a5 */ /* 0x000fe2000f8e00ff */
[----:B------:R-:W4:Y:S01]  /*91b0*/  LDC.64 R22, c[0x0][0x5e0] ;  /* 0x00017800ff167b82 */ /* 0x000f220000000a00 */
[----:B------:R-:W-:-:S04]  /*91c0*/  UIMAD UR18, UR16, UR11, UR18 ;  /* 0x0000000b101272a4 */ /* 0x000fc8000f8e0212 */
[----:B------:R-:W-:Y:S02]  /*91d0*/  LOP3.LUT R2, R246, UR28, RZ, 0xfc, !PT ;  /* 0x0000001cf6027c12 */ /* 0x000fe4000f8efcff */
[----:B------:R-:W-:Y:S02]  /*91e0*/  IMAD.U32 R3, RZ, RZ, UR18 ;  /* 0x00000012ff037e24 */ /* 0x000fe4000f8e00ff */
[----:B------:R-:W-:Y:S01]  /*91f0*/  IADD3 R2, P0, PT, R8, R2, RZ ;  /* 0x0000000208027210 */ /* 0x000fe20007f1e0ff */
[----:B------:R1:W4:Y:S01]  /*9200*/  LDS.128 R24, [R61+0x7000] ;  /* 0x007000003d187984 */ /* 0x0003220000000c00 */
[----:B--2---:R-:W-:Y:S02]  /*9210*/  ISETP.GE.AND P2, PT, R246, UR5, PT ;  /* 0x00000005f6007c0c */ /* 0x004fe4000bf46270 */
[----:B------:R-:W-:Y:S02]  /*9220*/  IADD3.X R3, PT, PT, R9, UR29, R3, P0, !PT ;  /* 0x0000001d09037c10 */ /* 0x000fe400087fe403 */
[----:B------:R-:W-:Y:S01]  /*9230*/  ISETP.GE.OR P1, PT, R155, R0, P2 ;  /* 0x000000009b00720c */ /* 0x000fe20001726670 */
[----:B-1----:R-:W-:-:S04]  /*9240*/  IMAD.WIDE.U32 R2, R6, UR7, R2 ;  /* 0x0000000706027c25 */ /* 0x002fc8000f8e0002 */
[----:B------:R-:W-:Y:S01]  /*9250*/  IMAD R12, R7, UR7, R3 ;  /* 0x00000007070c7c24 */ /* 0x000fe2000f8e0203 */
[----:B---3--:R-:W-:-:S04]  /*9260*/  SHF.R.U32.HI R28, RZ, 0x2, R28 ;  /* 0x00000002ff1c7819 */ /* 0x008fc8000001161c */
[C---:B------:R-:W-:Y:S01]  /*9270*/  ISETP.GE.OR P2, PT, R28.reuse, R0, P2 ;  /* 0x000000001c00720c */ /* 0x040fe20001746670 */
[----:B------:R-:W-:Y:S01]  /*9280*/  IMAD.U32 R0, RZ, RZ, UR8 ;  /* 0x00000008ff007e24 */ /* 0x000fe2000f8e00ff */
[----:B------:R-:W-:-:S03]  /*9290*/  IADD3 R20, P0, PT, R28, 0x40, RZ ;  /* 0x000000401c147810 */ /* 0x000fc60007f1e0ff */
[----:B------:R-:W-:-:S04]  /*92a0*/  IMAD.WIDE.U32 R16, R0, UR16, R4 ;  /* 0x0000001000107c25 */ /* 0x000fc8000f8e0004 */
[----:B------:R-:W-:-:S04]  /*92b0*/  IMAD.X R21, RZ, RZ, RZ, P0 ;  /* 0x000000ffff157224 */ /* 0x000fc800000e06ff */
[----:B----4-:R-:W-:Y:S05]  /*92c0*/  @P2 BRA `(.L_x_216) ;  /* 0x0000000000242947 */ /* 0x010fea0003800000 */
        /* <DEDUP_REMOVED lines=9> */
.L_x_216:
[----:B------:R-:W-:Y:S05]  /*9360*/  BSYNC.RECONVERGENT B0 ;  /* 0x0000000000007941 */ /* 0x000fea0003800200 */
.L_x_215:
        /* <DEDUP_REMOVED lines=11> */
.L_x_218:
[----:B------:R-:W-:Y:S05]  /*9420*/  BSYNC.RECONVERGENT B0 ;  /* 0x0000000000007941 */ /* 0x000fea0003800200 */
.L_x_217:
[----:B------:R-:W3:Y:S01]  /*9430*/  LDS.128 R12, [R61+0x8000] ;  /* 0x008000003d0c7984 */ /* 0x000ee20000000c00 */
[----:B------:R-:W-:Y:S01]  /*9440*/  UIMAD UR17, UR17, UR8, URZ ;  /* 0x00000008111172a4 */ /* 0x000fe2000f8e02ff */
[----:B--2---:R-:W-:Y:S01]  /*9450*/  IADD3 R2, P0, PT, R18, R16, RZ ;  /* 0x0000001012027210 */ /* 0x004fe20007f1e0ff */
[----:B-1----:R-:W1:Y:S02]  /*9460*/  @!P2 LDC.64 R8, c[0x0][0x568] ;  /* 0x00015a00ff08ab82 */ /* 0x002e640000000a00 */
[----:B------:R-:W-:-:S06]  /*9470*/  UIMAD UR17, UR16, UR9, UR17 ;  /* 0x00000009101172a4 */ /* 0x000fcc000f8e0211 */
[----:B------:R-:W-:Y:S02]  /*9480*/  IADD3.X R3, PT, PT, R19, UR17, R17, P0, !PT ;  /* 0x0000001113037c10 */ /* 0x000fe400087fe411 */
[----:B------:R2:W4:Y:S01]  /*9490*/  LDS.128 R16, [R61+0x9000] ;  /* 0x009000003d107984 */ /* 0x0005220000000c00 */
[----:B------:R-:W-:-:S04]  /*94a0*/  IMAD.WIDE.U32 R4, R22, UR7, R2 ;  /* 0x0000000716047c25 */ /* 0x000fc8000f8e0002 */
[----:B------:R-:W-:Y:S01]  /*94b0*/  IMAD R3, R23, UR7, R5 ;  /* 0x0000000717037c24 */ /* 0x000fe2000f8e0205 */
[----:B------:R-:W-:-:S05]  /*94c0*/  @!P2 MOV R2, R4 ;  /* 0x000000040002a202 */ /* 0x000fca0000000f00 */
[----:B------:R-:W-:-:S04]  /*94d0*/  @!P2 IMAD.WIDE.U32 R6, R28, UR8, R2 ;  /* 0x000000081c06ac25 */ /* 0x000fc8000f8e0002 */
[----:B------:R-:W-:Y:S01]  /*94e0*/  @!P2 IMAD R0, R28, UR9, R7 ;  /* 0x000000091c00ac24 */ /* 0x000fe2000f8e0207 */
[----:B-1----:R-:W-:-:S04]  /*94f0*/  @!P2 LEA R8, P0, R6, R8, 0x1 ;  /* 0x000000080608a211 */ /* 0x002fc800078008ff */
[----:B------:R-:W-:-:S05]  /*9500*/  @!P2 LEA.HI.X R9, R6, R9, R0, 0x1, P0 ;  /* 0x000000090609a211 */ /* 0x000fca00000f0c00 */
[----:B---3--:R2:W-:Y:S01]  /*9510*/  @!P2 STG.E.128 desc[UR26][R8.64], R12 ;  /* 0x0000000c0800a986 */ /* 0x0085e2000c101d1a */
[----:B----4-:R-:W-:Y:S05]  /*9520*/  @P1 BRA `(.L_x_183) ;  /* 0x0000000000241947 */ /* 0x010fea0003800000 */
        /* <DEDUP_REMOVED lines=8> */
[----:B------:R1:W-:Y:S04]  /*95b0*/  STG.E.128 desc[UR26][R4.64], R16 ;  /* 0x0000001004007986 */ /* 0x0003e8000c101d1a */
.L_x_183:
[----:B------:R-:W-:Y:S05]  /*95c0*/  BSYNC.RECONVERGENT B1 ;  /* 0x0000000000017941 */ /* 0x000fea0003800200 */
.L_x_165:
[----:B------:R-:W5:Y:S01]  /*95d0*/  LDCU UR5, c[0x0][0x438] ;  /* 0x00008700ff0577ac */ /* 0x000f620008000800 */
[----:B------:R-:W1:Y:S01]  /*95e0*/  LDC R0, c[0x0][0x438] ;  /* 0x00010e00ff007b82 */ /* 0x000e620000000800 */
[----:B------:R-:W3:Y:S01]  /*95f0*/  LDCU UR8, c[0x0][0x370] ;  /* 0x00006e00ff0877ac */ /* 0x000ee20008000800 */
[----:B-----5:R-:W-:-:S04]  /*9600*/  UIADD3 UR5, UPT, UPT, UR5, 0x7f, URZ ;  /* 0x0000007f05057890 */ /* 0x020fc8000fffe0ff */
[----:B------:R-:W-:Y:S02]  /*9610*/  USHF.R.S32.HI UR4, URZ, 0x1f, UR5 ;  /* 0x0000001fff047899 */ /* 0x000fe40008011405 */
[----:B---3--:R-:W-:Y:S02]  /*9620*/  UIADD3 UR24, UPT, UPT, UR8, UR24, URZ ;  /* 0x0000001808187290 */ /* 0x008fe4000fffe0ff */
[----:B------:R-:W-:-:S04]  /*9630*/  ULEA.HI UR4, UR4, UR5, URZ, 0x7 ;  /* 0x0000000504047291 */ /* 0x000fc8000f8f38ff */
[----:B------:R-:W-:-:S04]  /*9640*/  USHF.R.S32.HI UR4, URZ, 0x7, UR4 ;  /* 0x00000007ff047899 */ /* 0x000fc80008011404 */
[----:B------:R-:W-:-:S09]  /*9650*/  UISETP.GE.AND UP0, UPT, UR24, UR4, UPT ;  /* 0x000000041800728c */ /* 0x000fd2000bf06270 */
[----:B------:R-:W-:Y:S05]  /*9660*/  BRA.U !UP0, `(.L_x_219) ;  /* 0xffffff6d08287547 */ /* 0x000fea000b83ffff */
[----:B------:R-:W-:Y:S05]  /*9670*/  EXIT ;  /* 0x000000000000794d */ /* 0x000fea0003800000 */
.L_x_220:
        /* <DEDUP_REMOVED lines=16> */
.L_x_817:


//--------------------- .text._ZN5flash44flash_bwd_dq_dk_dv_loop_seqk_parallel_kernelI23Flash_bwd_kernel_traitsILi32ELi128ELi128ELi8ELi4ELi4ELi4ELb1ELb0EN7cutlass6half_tE19Flash_kernel_traitsILi32ELi128ELi128ELi8ES3_EELb0ELb1ELb0ELb0ELb0ELb0ELb1EEEvNS_16Flash_bwd_paramsE --------------------------
	.section	.text._ZN5flash44flash_bwd_dq_dk_dv_loop_seqk_parallel_kernelI23Flash_bwd_kernel_traitsILi32ELi128ELi128ELi8ELi4ELi4ELi4ELb1ELb0EN7cutlass6half_tE19Flash_kernel_traitsILi32ELi128ELi128ELi8ES3_EELb0ELb1ELb0ELb0ELb0ELb0ELb1EEEvNS_16Flash_bwd_paramsE,"ax",@progbits
	.align	128
        .global         _ZN5flash44flash_bwd_dq_dk_dv_loop_seqk_parallel_kernelI23Flash_bwd_kernel_traitsILi32ELi128ELi128ELi8ELi4ELi4ELi4ELb1ELb0EN7cutlass6half_tE19Flash_kernel_traitsILi32ELi128ELi128ELi8ES3_EELb0ELb1ELb0ELb0ELb0ELb0ELb1EEEvNS_16Flash_bwd_paramsE
        .type           _ZN5flash44flash_bwd_dq_dk_dv_loop_seqk_parallel_kernelI23Flash_bwd_kernel_traitsILi32ELi128ELi128ELi8ELi4ELi4ELi4ELb1ELb0EN7cutlass6half_tE19Flash_kernel_traitsILi32ELi128ELi128ELi8ES3_EELb0ELb1ELb0ELb0ELb0ELb0ELb1EEEvNS_16Flash_bwd_paramsE,@function
        .size           _ZN5flash44flash_bwd_dq_dk_dv_loop_seqk_parallel_kernelI23Flash_bwd_kernel_traitsILi32ELi128ELi128ELi8ELi4ELi4ELi4ELb1ELb0EN7cutlass6half_tE19Flash_kernel_traitsILi32ELi128ELi128ELi8ES3_EELb0ELb1ELb0ELb0ELb0ELb0ELb1EEEvNS_16Flash_bwd_paramsE,(.L_x_818 - _ZN5flash44flash_bwd_dq_dk_dv_loop_seqk_parallel_kernelI23Flash_bwd_kernel_traitsILi32ELi128ELi128ELi8ELi4ELi4ELi4ELb1ELb0EN7cutlass6half_tE19Flash_kernel_traitsILi32ELi128ELi128ELi8ES3_EELb0ELb1ELb0ELb0ELb0ELb0ELb1EEEvNS_16Flash_bwd_paramsE)
        .other          _ZN5flash44flash_bwd_dq_dk_dv_loop_seqk_parallel_kernelI23Flash_bwd_kernel_traitsILi32ELi128ELi128ELi8ELi4ELi4ELi4ELb1ELb0EN7cutlass6half_tE19Flash_kernel_traitsILi32ELi128ELi128ELi8ES3_EELb0ELb1ELb0ELb0ELb0ELb0ELb1EEEvNS_16Flash_bwd_paramsE,@"STO_CUDA_ENTRY STV_DEFAULT"
_ZN5flash44flash_bwd_dq_dk_dv_loop_seqk_parallel_kernelI23Flash_bwd_kernel_traitsILi32ELi128ELi128ELi8ELi4ELi4ELi4ELb1ELb0EN7cutlass6half_tE19Flash_kernel_traitsILi32ELi128ELi128ELi8ES3_EELb0ELb1ELb0ELb0ELb0ELb0ELb1EEEvNS_16Flash_bwd_paramsE:
.text._ZN5flash44flash_bwd_dq_dk_dv_loop_seqk_parallel_kernelI23Flash_bwd_kernel_traitsILi32ELi128ELi128ELi8ELi4ELi4ELi4ELb1ELb0EN7cutlass6half_tE19Flash_kernel_traitsILi32ELi128ELi128ELi8ES3_EELb0ELb1ELb0ELb0ELb0ELb0ELb1EEEvNS_16Flash_bwd_paramsE:
        /* <DEDUP_REMOVED lines=10> */
[----:B------:R-:W1:Y:S01]  /*00a0*/  S2UR UR41, SR_CTAID.Y ;  /* 0x00000000002979c3 */ /* 0x000e620000002600 */
[----:B------:R-:W1:Y:S01]  /*00b0*/  LDCU.64 UR38, c[0x0][0x468] ;  /* 0x00008d00ff2677ac */ /* 0x000e620008000a00 */
[----:B------:R-:W2:Y:S06]  /*00c0*/  LDCU.64 UR6, c[0x0][0x460] ;  /* 0x00008c00ff0677ac */ /* 0x000eac0008000a00 */
[----:B------:R-:W-:Y:S01]  /*00d0*/  S2UR UR24, SR_CTAID.Z ;  /* 0x00000000001879c3 */ /* 0x000fe20000002700 */
[----:B------:R-:W3:Y:S01]  /*00e0*/  LDCU.64 UR4, c[0x0][0x468] ;  /* 0x00008d00ff0477ac */ /* 0x000ee20008000a00 */
[----:B------:R-:W4:Y:S06]  /*00f0*/  LDCU.U8 UR8, c[0x0][0x532] ;  /* 0x0000a640ff0877ac */ /* 0x000f2c0008000000 */
[----:B------:R-:W-:Y:S01]  /*0100*/  S2UR UR22, SR_CTAID.X ;  /* 0x00000000001679c3 */ /* 0x000fe20000002500 */
[----:B------:R-:W5:Y:S01]  /*0110*/  LDCU.64 UR12, c[0x0][0x470] ;  /* 0x00008e00ff0c77ac */ /* 0x000f620008000a00 */
[----:B------:R-:W4:Y:S06]  /*0120*/  LDCU UR10, c[0x0][0x438] ;  /* 0x00008700ff0a77ac */ /* 0x000f2c0008000800 */
[----:B------:R-:W-:Y:S01]  /*0130*/  S2UR UR21, SR_CTAID.Z ;  /* 0x00000000001579c3 */ /* 0x000fe20000002700 */
[----:B-1----:R-:W-:-:S02]  /*0140*/  ULEA UR38, UP0, UR41, UR38, 0x2 ;  /* 0x0000002629267291 */ /* 0x002fc4000f8010ff */
[----:B--2---:R-:W-:Y:S02]  /*0150*/  UISETP.NE.U32.AND UP1, UPT, UR6, URZ, UPT ;  /* 0x000000ff0600728c */ /* 0x004fe4000bf25070 */
[----:B------:R-:W-:Y:S02]  /*0160*/  ULEA.HI.X UR39, UR41, UR39, URZ, 0x2, UP0 ;  /* 0x0000002729277291 */ /* 0x000fe400080f14ff */
[----:B------:R-:W-:Y:S01]  /*0170*/  UISETP.NE.U32.AND UP0, UPT, UR6, URZ, UPT ;  /* 0x000000ff0600728c */ /* 0x000fe2000bf05070 */
[----:B------:R-:W1:Y:S01]  /*0180*/  S2UR UR6, SR_CgaCtaId ;  /* 0x00000000000679c3 */ /* 0x000e620000008800 */
[----:B---3--:R-:W-:Y:S02]  /*0190*/  UISETP.EQ.U32.AND UP2, UPT, UR4, URZ, UPT ;  /* 0x000000ff0400728c */ /* 0x008fe4000bf42070 */
[----:B------:R-:W-:Y:S02]  /*01a0*/  UISETP.NE.U32.AND UP6, UPT, UR4, URZ, UPT ;  /* 0x000000ff0400728c */ /* 0x000fe4000bfc5070 */
[----:B------:R-:W-:-:S02]  /*01b0*/  UISETP.NE.AND.EX UP5, UPT, UR7, URZ, UPT, UP1 ;  /* 0x000000ff0700728c */ /* 0x000fc4000bfa5310 */
[----:B------:R-:W-:Y:S01]  /*01c0*/  UISETP.NE.AND.EX UP4, UPT, UR7, URZ, UPT, UP0 ;  /* 0x000000ff0700728c */ /* 0x000fe2000bf85300 */
[----:B------:R-:W2:Y:S01]  /*01d0*/  S2UR UR4, SR_CgaCtaId ;  /* 0x00000000000479c3 */ /* 0x000ea20000008800 */
[----:B----4-:R-:W-:Y:S02]  /*01e0*/  UISETP.NE.AND UP3, UPT, UR8, URZ, UPT ;  /* 0x000000ff0800728c */ /* 0x010fe4000bf65270 */
[----:B------:R-:W-:Y:S02]  /*01f0*/  UISETP.NE.AND.EX UP6, UPT, UR5, URZ, UPT, UP6 ;  /* 0x000000ff0500728c */ /* 0x000fe4000bfc5360 */
[----:B------:R-:W-:Y:S01]  /*0200*/  UISETP.EQ.OR.EX UP0, UPT, UR5, URZ, !UP3, UP2 ;  /* 0x000000ff0500728c */ /* 0x000fe2000df02720 */
[----:B------:R-:W-:Y:S02]  /*0210*/  UMOV UR8, 0x400 ;  /* 0x0000040000087882 */ /* 0x000fe40000000000 */
[----:B------:R-:W3:Y:S01]  /*0220*/  S2UR UR7, SR_CTAID.Y ;  /* 0x00000000000779c3 */ /* 0x000ee20000002600 */
[----:B------:R-:W-:-:S02]  /*0230*/  UP2UR UR26, UPR, URZ, 0x1 ;  /* 0x00000001ff1a7883 */ /* 0x000fc40008000000 */
[----:B-----5:R-:W-:Y:S01]  /*0240*/  UISETP.NE.U32.AND UP0, UPT, UR12, URZ, UPT ;  /* 0x000000ff0c00728c */ /* 0x020fe2000bf05070 */
[----:B------:R-:W-:Y:S01]  /*0250*/  UMOV UR5, 0x400 ;  /* 0x0000040000057882 */ /* 0x000fe20000000000 */
[----:B------:R-:W-:Y:S01]  /*0260*/  UP2UR UR25, UPR, URZ, 0x8 ;  /* 0x00000008ff197883 */ /* 0x000fe20008000000 */
[----:B------:R-:W4:Y:S01]  /*0270*/  LDCU.64 UR34, c[0x0][0x358] ;  /* 0x00006b00ff2277ac */ /* 0x000f220008000a00 */
[----:B------:R-:W3:Y:S01]  /*0280*/  LDCU.64 UR28, c[0x0][0x460] ;  /* 0x00008c00ff1c77ac */ /* 0x000ee20008000a00 */
[----:B------:R-:W3:Y:S01]  /*0290*/  LDCU UR20, c[0x0][0x438] ;  /* 0x00008700ff1477ac */ /* 0x000ee20008000800 */
[----:B------:R-:W3:Y:S01]  /*02a0*/  @!UP4 LDCU UR23, c[0x0][0x434] ;  /* 0x00008680ff17c7ac */ /* 0x000ee20008000800 */
[----:B-1----:R-:W-:Y:S02]  /*02b0*/  ULEA UR6, UR6, UR8, 0x18 ;  /* 0x0000000806067291 */ /* 0x002fe4000f8ec0ff */
[----:B--2---:R-:W-:Y:S02]  /*02c0*/  ULEA UR4, UR4, UR5, 0x18 ;  /* 0x0000000504047291 */ /* 0x004fe4000f8ec0ff */
[----:B------:R-:W-:Y:S01]  /*02d0*/  UISETP.NE.AND.EX UP3, UPT, UR13, URZ, UPT, UP0 ;  /* 0x000000ff0d00728c */ /* 0x000fe2000bf65300 */
[----:B------:R-:W-:Y:S01]  /*02e0*/  UMOV UR30, 0xffffe000 ;  /* 0xffffe000001e7882 */ /* 0x000fe20000000000 */
[----:B------:R-:W-:Y:S01]  /*02f0*/  UMOV UR31, URZ ;  /* 0x000000ff001f7c82 */ /* 0x000fe20008000000 */
[----:B------:R-:W-:-:S08]  /*0300*/  UMOV UR32, URZ ;  /* 0x000000ff00207c82 */ /* 0x000fd00008000000 */
.L_x_276:
[----:B-1----:R-:W1:Y:S01]  /*0310*/  LDCU.64 UR8, c[0x0][0x478] ;  /* 0x00008f00ff0877ac */ /* 0x002e620008000a00 */
[----:B------:R-:W-:Y:S02]  /*0320*/  PLOP3.LUT P1, PT, PT, PT, UP3, 0x80, 0x8 ;  /* 0x000000000008781c */ /* 0x000fe40003f2f038 */
[----:B------:R-:W-:Y:S01]  /*0330*/  PLOP3.LUT P4, PT, PT, PT, UP5, 0x80, 0x8 ;  /* 0x000000000008781c */ /* 0x000fe20003f8f058 */
[----:B------:R-:W-:Y:S01]  /*0340*/  @UP3 ULEA UR14, UP0, UR41, UR12, 0x2 ;  /* 0x0000000c290e3291 */ /* 0x000fe2000f8010ff */
[----:B------:R-:W-:Y:S01]  /*0350*/  PLOP3.LUT P2, PT, PT, PT, UP4, 0x80, 0x8 ;  /* 0x000000000008781c */ /* 0x000fe20003f4f048 */
[----:B------:R-:W-:Y:S02]  /*0360*/  UISETP.NE.AND UP2, UPT, UR26, URZ, UPT ;  /* 0x000000ff1a00728c */ /* 0x000fe4000bf45270 */
[----:B------:R-:W-:Y:S02]  /*0370*/  @UP3 ULEA.HI.X UR15, UR41, UR13, URZ, 0x2, UP0 ;  /* 0x0000000d290f3291 */ /* 0x000fe400080f14ff */
[----:B--2-4-:R-:W-:-:S04]  /*0380*/  IMAD.U32 R4, RZ, RZ, UR14 ;  /* 0x0000000eff047e24 */ /* 0x014fc8000f8e00ff */
[----:B------:R-:W-:Y:S01]  /*0390*/  IMAD.U32 R5, RZ, RZ, UR15 ;  /* 0x0000000fff057e24 */ /* 0x000fe2000f8e00ff */
[----:B---3--:R-:W-:Y:S02]  /*03a0*/  UIMAD.WIDE.U32 UR14, UR41, 0x4, UR28 ;  /* 0x00000004290e78a5 */ /* 0x008fe4000f8e001c */
[----:B-1----:R-:W-:Y:S02]  /*03b0*/  UISETP.NE.U32.AND UP0, UPT, UR8, URZ, UPT ;  /* 0x000000ff0800728c */ /* 0x002fe4000bf05070 */
[----:B----4-:R-:W2:Y:S02]  /*03c0*/  @P1 LDG.E R6, desc[UR34][R4.64] ;  /* 0x0000002204061981 */ /* 0x010ea4000c1e1900 */
[----:B------:R-:W-:-:S06]  /*03d0*/  UISETP.NE.AND.EX UP0, UPT, UR9, URZ, UPT, UP0 ;  /* 0x000000ff0900728c */ /* 0x000fcc000bf05300 */
[----:B------:R-:W-:-:S05]  /*03e0*/  PLOP3.LUT P0, PT, PT, PT, UP0, 0x80, 0x8 ;  /* 0x000000000008781c */ /* 0x000fca0003f0f008 */
[----:B------:R-:W-:Y:S01]  /*03f0*/  @UP0 ULEA UR16, UP1, UR41, UR8, 0x2 ;  /* 0x0000000829100291 */ /* 0x000fe2000f8210ff */
[----:B------:R-:W-:Y:S01]  /*0400*/  PLOP3.LUT P3, PT, PT, PT, UP2, 0x80, 0x8 ;  /* 0x000000000008781c */ /* 0x000fe20003f6f028 */
[----:B------:R-:W1:Y:S02]  /*0410*/  @!UP0 LDCU UR5, c[0x0][0x43c] ;  /* 0x00008780ff0587ac */ /* 0x000e640008000800 */
[----:B------:R-:W-:Y:S02]  /*0420*/  @UP0 ULEA.HI.X UR17, UR41, UR9, URZ, 0x2, UP1 ;  /* 0x0000000929110291 */ /* 0x000fe400088f14ff */
[----:B------:R-:W-:Y:S01]  /*0430*/  IMAD.U32 R2, RZ, RZ, UR16 ;  /* 0x00000010ff027e24 */ /* 0x000fe2000f8e00ff */
[----:B------:R-:W3:Y:S03]  /*0440*/  @!UP0 LDCU.64 UR8, c[0x0][0x488] ;  /* 0x00009100ff0887ac */ /* 0x000ee60008000a00 */
[----:B------:R-:W-:-:S05]  /*0450*/  IMAD.U32 R3, RZ, RZ, UR17 ;  /* 0x00000011ff037e24 */ /* 0x000fca000f8e00ff */
[----:B------:R4:W5:Y:S01]  /*0460*/  @P0 LDG.E R4, desc[UR34][R2.64] ;  /* 0x0000002202040981 */ /* 0x000962000c1e1900 */
[----:B------:R-:W-:Y:S01]  /*0470*/  UMOV UR36, URZ ;  /* 0x000000ff00247c82 */ /* 0x000fe20008000000 */
[----:B---3--:R-:W-:-:S04]  /*0480*/  @!UP0 UISETP.NE.U32.AND UP1, UPT, UR8, URZ, UPT ;  /* 0x000000ff0800828c */ /* 0x008fc8000bf25070 */
[----:B------:R-:W-:Y:S01]  /*0490*/  @!UP0 UISETP.NE.AND.EX UP1, UPT, UR9, URZ, UPT, UP1 ;  /* 0x000000ff0900828c */ /* 0x000fe2000bf25310 */
[----:B------:R-:W-:Y:S01]  /*04a0*/  UMOV UR19, 0xffffffff ;  /* 0xffffffff00137882 */ /* 0x000fe20000000000 */
[----:B------:R-:W-:Y:S02]  /*04b0*/  UMOV UR40, 0xffffffff ;  /* 0xffffffff00287882 */ /* 0x000fe40000000000 */
[----:B-1----:R-:W-:Y:S01]  /*04c0*/  @!UP0 USEL UR8, UR5, URZ, UP1 ;  /* 0x000000ff05088287 */ /* 0x002fe20008800000 */
[----:B----4-:R-:W-:Y:S02]  /*04d0*/  IMAD.U32 R2, RZ, RZ, UR14 ;  /* 0x0000000eff027e24 */ /* 0x010fe4000f8e00ff */
[----:B------:R-:W-:-:S05]  /*04e0*/  IMAD.U32 R3, RZ, RZ, UR15 ;  /* 0x0000000fff037e24 */ /* 0x000fca000f8e00ff */
[----:B------:R-:W3:Y:S04]  /*04f0*/  @P4 LDG.E R5, desc[UR34][R2.64] ;  /* 0x0000002202054981 */ /* 0x000ee8000c1e1900 */
[----:B------:R1:W4:Y:S02]  /*0500*/  @P2 LDG.E R0, desc[UR34][R2.64+0x4] ;  /* 0x0000042202002981 */ /* 0x000324000c1e1900 */
[----:B-1----:R-:W-:Y:S02]  /*0510*/  IMAD.U32 R2, RZ, RZ, UR38 ;  /* 0x00000026ff027e24 */ /* 0x002fe4000f8e00ff */
[----:B------:R-:W-:-:S05]  /*0520*/  IMAD.U32 R3, RZ, RZ, UR39 ;  /* 0x00000027ff037e24 */ /* 0x000fca000f8e00ff */
[----:B------:R-:W4:Y:S01]  /*0530*/  @!P3 LDG.E R2, desc[UR34][R2.64] ;  /* 0x000000220202b981 */ /* 0x000f22000c1e1900 */
[----:B------:R-:W-:Y:S01]  /*0540*/  USHF.L.U32 UR27, UR37, 0x7, URZ ;  /* 0x00000007251b7899 */ /* 0x000fe200080006ff */
[----:B--2---:R-:W-:Y:S02]  /*0550*/  @P1 R2UR UR36, R6 ;  /* 0x00000000062412ca */ /* 0x004fe400000e0000 */
[----:B-----5:R-:W-:-:S13]  /*0560*/  @P0 R2UR UR33, R4 ;  /* 0x00000000042102ca */ /* 0x020fda00000e0000 */
[----:B------:R-:W-:Y:S01]  /*0570*/  @UP0 UIADD3 UR33, UPT, UPT, UR33, -UR36, URZ ;  /* 0x8000002421210290 */ /* 0x000fe2000fffe0ff */
[----:B---3--:R-:W-:Y:S02]  /*0580*/  @P4 R2UR UR19, R5 ;  /* 0x00000000051342ca */ /* 0x008fe400000e0000 */
[----:B----4-:R-:W-:Y:S02]  /*0590*/  @P2 R2UR UR5, R0 ;  /* 0x00000000000522ca */ /* 0x010fe400000e0000 */
[----:B------:R-:W-:Y:S01]  /*05a0*/  @!P3 R2UR UR40, R2 ;  /* 0x000000000228b2ca */ /* 0x000fe200000e0000 */
[----:B------:R-:W-:-:S14]  /*05b0*/  BRA.U !UP6, `(.L_x_221) ;  /* 0x000000010e247547 */ /* 0x000fdc000b800000 */
[----:B------:R-:W-:Y:S01]  /*05c0*/  UISETP.NE.AND UP1, UPT, UR25, URZ, UPT ;  /* 0x000000ff1900728c */ /* 0x000fe2000bf25270 */
[----:B------:R-:W-:Y:S02]  /*05d0*/  IMAD.U32 R2, RZ, RZ, UR38 ;  /* 0x00000026ff027e24 */ /* 0x000fe4000f8e00ff */
[----:B------:R-:W-:-:S03]  /*05e0*/  IMAD.U32 R3, RZ, RZ, UR39 ;  /* 0x00000027ff037e24 */ /* 0x000fc6000f8e00ff */
[----:B------:R-:W-:-:S13]  /*05f0*/  PLOP3.LUT P0, PT, PT, PT, UP1, 0x80, 0x8 ;  /* 0x000000000008781c */ /* 0x000fda0003f0f018 */
[----:B------:R-:W2:Y:S04]  /*0600*/  @P0 LDG.E R0, desc[UR34][R2.64+0x4] ;  /* 0x0000042202000981 */ /* 0x000ea8000c1e1900 */
[----:B------:R-:W3:Y:S01]  /*0610*/  @!P0 LDG.E R2, desc[UR34][R2.64] ;  /* 0x0000002202028981 */ /* 0x000ee2000c1e1900 */
[----:B--2---:R-:W-:-:S13]  /*0620*/  @P0 R2UR UR10, R0 ;  /* 0x00000000000a02ca */ /* 0x004fda00000e0000 */
[----:B------:R-:W-:-:S07]  /*0630*/  @UP1 UIADD3 UR10, UPT, UPT, UR10, -UR40, URZ ;  /* 0x800000280a0a1290 */ /* 0x000fce000fffe0ff */
[----:B---3--:R-:W-:-:S15]  /*0640*/  @!P0 R2UR UR10, R2 ;  /* 0x00000000020a82ca */ /* 0x008fde00000e0000 */
.L_x_221:
[----:B------:R-:W-:Y:S01]  /*0650*/  @!UP0 UIADD3 UR33, UPT, UPT, UR8, UR10, -UR36 ;  /* 0x0000000a08218290 */ /* 0x000fe2000fffe824 */
[----:B------:R-:W-:Y:S01]  /*0660*/  @!UP4 UMOV UR43, UR23 ;  /* 0x00000017002bcc82 */ /* 0x000fe20008000000 */
        /* <DEDUP_REMOVED lines=11> */
[----:B------:R-:W-:-:S04]  /*0720*/  USHF.L.U32 UR44, UR42, 0x7, URZ ;  /* 0x000000072a2c7899 */ /* 0x000fc800080006ff */
[----:B------:R-:W-:Y:S02]  /*0730*/  UIADD3 UR50, UPT, UPT, UR44, -0x80, URZ ;  /* 0xffffff802c327890 */ /* 0x000fe4000fffe0ff */
[----:B-1----:R-:W-:Y:S02]  /*0740*/  @!UP1 UIMAD.WIDE.U32 UR54, UR41, UR10, URZ ;  /* 0x0000000a293692a5 */ /* 0x002fe4000f8e00ff */
[----:B--2---:R-:W-:Y:S02]  /*0750*/  @UP1 UIMAD.WIDE.U32 UR14, UR19, UR8, URZ ;  /* 0x00000008130e12a5 */ /* 0x004fe4000f8e00ff */
[----:B------:R-:W-:Y:S02]  /*0760*/  @!UP1 UIMAD UR53, UR41, UR11, UR55 ;  /* 0x0000000b293592a4 */ /* 0x000fe4000f8e0237 */
[----:B------:R-:W-:Y:S02]  /*0770*/  @UP1 UIMAD UR53, UR19, UR9, UR15 ;  /* 0x00000009133512a4 */ /* 0x000fe4000f8e020f */
        /* <DEDUP_REMOVED lines=14> */
.L_x_223:
[----:B------:R-:W1:Y:S01]  /*0860*/  LDCU.64 UR16, c[0x0][0x3b8] ;  /* 0x00007700ff1077ac */ /* 0x000e620008000a00 */
[----:B------:R-:W-:-:S04]  /*0870*/  UIADD3 UR5, UPT, UPT, UR36, UR40, URZ ;  /* 0x0000002824057290 */ /* 0x000fc8000fffe0ff */
[----:B-1----:R-:W-:Y:S02]  /*0880*/  UIMAD.WIDE.U32 UR46, UR5, UR16, URZ ;  /* 0x00000010052e72a5 */ /* 0x002fe4000f8e00ff */
[----:B------:R-:W-:-:S04]  /*0890*/  UIMAD UR5, UR5, UR17, URZ ;  /* 0x00000011050572a4 */ /* 0x000fc8000f8e02ff */
[----:B------:R-:W-:-:S06]  /*08a0*/  UIADD3 UR5, UPT, UPT, UR47, UR5, URZ ;  /* 0x000000052f057290 */ /* 0x000fcc000fffe0ff */
[----:B------:R-:W-:-:S07]  /*08b0*/  MOV R20, UR5 ;  /* 0x0000000500147c02 */ /* 0x000fce0008000f00 */
.L_x_224:
[----:B------:R-:W1:Y:S01]  /*08c0*/  LDC R5, c[0x0][0x3e8] ;  /* 0x0000fa00ff057b82 */ /* 0x000e620000000800 */
[----:B------:R-:W2:Y:S01]  /*08d0*/  S2R R6, SR_CTAID.Z ;  /* 0x0000000000067919 */ /* 0x000ea20000002700 */
[----:B------:R-:W-:Y:S01]  /*08e0*/  USHF.R.S32.HI UR5, URZ, 0x1f, UR27 ;  /* 0x0000001fff057899 */ /* 0x000fe2000801141b */
[----:B-1----:R-:W-:-:S05]  /*08f0*/  IABS R0, R5 ;  /* 0x0000000500007213 */ /* 0x002fca0000000000 */
[----:B------:R-:W-:-:S04]  /*0900*/  IMAD.MOV.U32 R4, RZ, RZ, R0 ;  /* 0x000000ffff047224 */ /* 0x000fc800078e0000 */
[----:B------:R-:W1:Y:S01]  /*0910*/  I2F.RP R2, R4 ;  /* 0x0000000400027306 */ /* 0x000e620000209400 */
[----:B--2---:R-:W-:-:S07]  /*0920*/  IABS R6, R6 ;  /* 0x0000000600067213 */ /* 0x004fce0000000000 */
[----:B-1----:R-:W1:Y:S02]  /*0930*/  MUFU.RCP R2, R2 ;  /* 0x0000000200027308 */ /* 0x002e640000001000 */
[----:B-1----:R-:W-:-:S06]  /*0940*/  VIADD R2, R2, 0xffffffe ;  /* 0x0ffffffe02027836 */ /* 0x002fcc0000000000 */
[----:B------:R-:W1:Y:S02]  /*0950*/  F2I.FTZ.U32.TRUNC.NTZ R3, R2 ;  /* 0x0000000200037305 */ /* 0x000e64000021f000 */
[----:B-1----:R-:W-:Y:S01]  /*0960*/  IADD3 R0, PT, PT, RZ, -R3, RZ ;  /* 0x80000003ff007210 */ /* 0x002fe20007ffe0ff */
[----:B------:R-:W-:-:S04]  /*0970*/  IMAD.MOV.U32 R2, RZ, RZ, RZ ;  /* 0x000000ffff027224 */ /* 0x000fc800078e00ff */
[----:B------:R-:W-:-:S04]  /*0980*/  IMAD R0, R0, R4, RZ ;  /* 0x0000000400007224 */ /* 0x000fc800078e02ff */
[----:B------:R-:W-:-:S04]  /*0990*/  IMAD.HI.U32 R0, R3, R0, R2 ;  /* 0x0000000003007227 */ /* 0x000fc800078e0002 */
[----:B------:R-:W-:-:S04]  /*09a0*/  IMAD.MOV.U32 R3, RZ, RZ, R6 ;  /* 0x000000ffff037224 */ /* 0x000fc800078e0006 */
[----:B------:R-:W-:-:S05]  /*09b0*/  IMAD.HI.U32 R0, R0, R3, RZ ;  /* 0x0000000300007227 */ /* 0x000fca00078e00ff */
[----:B------:R-:W-:-:S05]  /*09c0*/  IADD3 R2, PT, PT, -R0, RZ, RZ ;  /* 0x000000ff00027210 */ /* 0x000fca0007ffe1ff */
[----:B------:R-:W-:-:S05]  /*09d0*/  IMAD R2, R4, R2, R3 ;  /* 0x0000000204027224 */ /* 0x000fca00078e0203 */
[----:B------:R-:W-:-:S13]  /*09e0*/  ISETP.GT.U32.AND P1, PT, R4, R2, PT ;  /* 0x000000020400720c */ /* 0x000fda0003f24070 */
[----:B------:R-:W-:Y:S02]  /*09f0*/  @!P1 IMAD.IADD R2, R2, 0x1, -R4 ;  /* 0x0000000102029824 */ /* 0x000fe400078e0a04 */
        /* <DEDUP_REMOVED lines=20> */
[----:B------:R-:W-:-:S03]  /*0b40*/  UIMAD UR9, UR41, UR9, UR11 ;  /* 0x00000009290972a4 */ /* 0x000fc6000f8e020b */
[----:B------:R-:W-:-:S03]  /*0b50*/  UMOV UR52, UR10 ;  /* 0x0000000a00347c82 */ /* 0x000fc60008000000 */
[----:B------:R-:W-:Y:S01]  /*0b60*/  MOV R18, UR9 ;  /* 0x0000000900127c02 */ /* 0x000fe20008000f00 */
[----:B------:R-:W-:Y:S06]  /*0b70*/  BRA `(.L_x_226) ;  /* 0x00000000001c7947 */ /* 0x000fec0003800000 */
.L_x_225:
[----:B------:R-:W1:Y:S01]  /*0b80*/  LDCU.64 UR14, c[0x0][0x3c0] ;  /* 0x00007800ff0e77ac */ /* 0x000e620008000a00 */
[----:B------:R-:W-:-:S04]  /*0b90*/  UIADD3 UR8, UPT, UPT, UR36, UR40, URZ ;  /* 0x0000002824087290 */ /* 0x000fc8000fffe0ff */
[----:B-1----:R-:W-:Y:S02]  /*0ba0*/  UIMAD.WIDE.U32 UR10, UR8, UR14, URZ ;  /* 0x0000000e080a72a5 */ /* 0x002fe4000f8e00ff */
[----:B------:R-:W-:-:S04]  /*0bb0*/  UIMAD UR8, UR8, UR15, URZ ;  /* 0x0000000f080872a4 */ /* 0x000fc8000f8e02ff */
[----:B------:R-:W-:Y:S01]  /*0bc0*/  UIADD3 UR8, UPT, UPT, UR11, UR8, URZ ;  /* 0x000000080b087290 */ /* 0x000fe2000fffe0ff */
[----:B------:R-:W-:-:S05]  /*0bd0*/  UMOV UR52, UR10 ;  /* 0x0000000a00347c82 */ /* 0x000fca0008000000 */
[----:B------:R-:W-:-:S07]  /*0be0*/  MOV R18, UR8 ;  /* 0x0000000800127c02 */ /* 0x000fce0008000f00 */
.L_x_226:
        /* <DEDUP_REMOVED lines=17> */
[----:B------:R-:W-:-:S04]  /*0d00*/  UIADD3 UR8, UPT, UPT, UR57, UR8, URZ ;  /* 0x0000000839087290 */ /* 0x000fc8000fffe0ff */
[----:B------:R-:W-:-:S04]  /*0d10*/  UIMAD UR8, UR8, UR18, URZ ;  /* 0x00000012080872a4 */ /* 0x000fc8000f8e02ff */
[----:B------:R-:W-:Y:S02]  /*0d20*/  UIMAD UR8, UR9, UR56, UR8 ;  /* 0x00000038090872a4 */ /* 0x000fe4000f8e0208 */
[----:B------:R-:W-:Y:S02]  /*0d30*/  USHF.R.S32.HI UR9, URZ, 0x1f, UR48 ;  /* 0x0000001fff097899 */ /* 0x000fe40008011430 */
[----:B------:R-:W-:Y:S02]  /*0d40*/  UIADD3 UR8, UPT, UPT, UR11, UR8, URZ ;  /* 0x000000080b087290 */ /* 0x000fe4000fffe0ff */
[----:B------:R-:W-:Y:S02]  /*0d50*/  UIMAD.WIDE.U32 UR56, UR10, UR48, URZ ;  /* 0x000000300a3872a5 */ /* 0x000fe4000f8e00ff */
[----:B------:R-:W-:-:S04]  /*0d60*/  UIMAD UR8, UR8, UR48, URZ ;  /* 0x00000030080872a4 */ /* 0x000fc8000f8e02ff */
[----:B------:R-:W-:-:S03]  /*0d70*/  UIMAD UR8, UR9, UR10, UR8 ;  /* 0x0000000a090872a4 */ /* 0x000fc6000f8e0208 */
[----:B------:R-:W-:Y:S01]  /*0d80*/  UMOV UR10, UR56 ;  /* 0x00000038000a7c82 */ /* 0x000fe20008000000 */
[----:B------:R-:W-:Y:S01]  /*0d90*/  UIADD3 UR8, UPT, UPT, UR57, UR8, URZ ;  /* 0x0000000839087290 */ /* 0x000fe2000fffe0ff */
[----:B------:R-:W-:Y:S11]  /*0da0*/  BRA `(.L_x_228) ;  /* 0x00000000000c7947 */ /* 0x000ff60003800000 */
.L_x_227:
[----:B------:R-:W-:Y:S02]  /*0db0*/  UIMAD.WIDE.U32 UR10, UR58, UR19, URZ ;  /* 0x000000133a0a72a5 */ /* 0x000fe4000f8e00ff */
[----:B------:R-:W-:-:S04]  /*0dc0*/  UIMAD UR8, UR59, UR19, URZ ;  /* 0x000000133b0872a4 */ /* 0x000fc8000f8e02ff */
[----:B------:R-:W-:-:S12]  /*0dd0*/  UIADD3 UR8, UPT, UPT, UR11, UR8, URZ ;  /* 0x000000080b087290 */ /* 0x000fd8000fffe0ff */
.L_x_228:
        /* <DEDUP_REMOVED lines=20> */
.L_x_229:
[----:B------:R-:W1:Y:S01]  /*0f20*/  LDCU UR59, c[0x0][0x434] ;  /* 0x00008680ff3b77ac */ /* 0x000e620008000800 */
[----:B------:R-:W-:-:S04]  /*0f30*/  UIMAD UR9, UR41, UR18, UR24 ;  /* 0x00000012290972a4 */ /* 0x000fc8000f8e0218 */
[----:B-1----:R-:W-:Y:S02]  /*0f40*/  UIMAD UR59, UR9, UR59, URZ ;  /* 0x0000003b093b72a4 */ /* 0x002fe4000f8e02ff */
.L_x_230:
[----:B------:R-:W-:Y:S01]  /*0f50*/  UIADD3 UR51, UPT, UPT, UR42, -0x1, URZ ;  /* 0xffffffff2a337890 */ /* 0x000fe2000fffe0ff */
[----:B------:R-:W-:Y:S09]  /*0f60*/  BRA.U !UP1, `(.L_x_231) ;  /* 0x0000000109247547 */ /* 0x000ff2000b800000 */
[----:B------:R-:W1:Y:S01]  /*0f70*/  LDCU UR9, c[0x0][0x444] ;  /* 0x00008880ff0977ac */ /* 0x000e620008000800 */
[----:B------:R-:W-:Y:S01]  /*0f80*/  UISETP.NE.AND UP0, UPT, UR19, -0x1, UPT ;  /* 0xffffffff1300788c */ /* 0x000fe2000bf05270 */
[----:B------:R-:W2:Y:S10]  /*0f90*/  LDCU UR11, c[0x0][0x430] ;  /* 0x00008600ff0b77ac */ /* 0x000eb40008000800 */
[----:B-1----:R-:W-:Y:S01]  /*0fa0*/  @!UP0 UIMAD UR19, UR41, UR9, URZ ;  /* 0x00000009291382a4 */ /* 0x002fe2000f8e02ff */
[----:B------:R-:W2:Y:S03]  /*0fb0*/  LDCU UR9, c[0x0][0x454] ;  /* 0x00008a80ff0977ac */ /* 0x000ea60008000800 */
[----:B------:R-:W-:-:S02]  /*0fc0*/  UIADD3 UR19, UPT, UPT, UR45, UR19, URZ ;  /* 0x000000132d137290 */ /* 0x000fc4000fffe0ff */
[----:B--2---:R-:W-:-:S04]  /*0fd0*/  ULEA UR9, UR11, UR9, 0x7 ;  /* 0x000000090b097291 */ /* 0x004fc8000f8e38ff */
[----:B------:R-:W-:Y:S01]  /*0fe0*/  UIMAD UR58, UR9, UR24, UR19 ;  /* 0x00000018093a72a4 */ /* 0x000fe2000f8e0213 */
[----:B------:R-:W-:Y:S11]  /*0ff0*/  BRA `(.L_x_232) ;  /* 0x00000000000c7947 */ /* 0x000ff60003800000 */
.L_x_231:
[----:B------:R-:W1:Y:S01]  /*1000*/  LDCU UR58, c[0x0][0x444] ;  /* 0x00008880ff3a77ac */ /* 0x000e620008000800 */
[----:B------:R-:W-:-:S04]  /*1010*/  UIMAD UR9, UR41, UR18, UR24 ;  /* 0x00000012290972a4 */ /* 0x000fc8000f8e0218 */
[----:B-1----:R-:W-:-:S12]  /*1020*/  UIMAD UR58, UR9, UR58, URZ ;  /* 0x0000003a093a72a4 */ /* 0x002fd8000f8e02ff */
.L_x_232:
[----:B------:R-:W-:Y:S01]  /*1030*/  USHF.R.S32.HI UR9, URZ, 0x1f, UR57 ;  /* 0x0000001fff097899 */ /* 0x000fe20008011439 */
[----:B------:R-:W1:Y:S01]  /*1040*/  S2R R23, SR_TID.X ;  /* 0x0000000000177919 */ /* 0x000e620000002100 */
[----:B------:R-:W-:Y:S01]  /*1050*/  UIADD3 UR57, UP1, UP0, UR64, UR10, UR57 ;  /* 0x0000000a40397290 */ /* 0x000fe2000f83e039 */
[----:B------:R-:W2:Y:S01]  /*1060*/  LDC.64 R12, c[0x0][0x3b0] ;  /* 0x0000ec00ff0c7b82 */ /* 0x000ea20000000a00 */
[----:B------:R-:W-:Y:S01]  /*1070*/  UIADD3 UR47, UPT, UPT, UR27, UR43, URZ ;  /* 0x0000002b1b2f7290 */ /* 0x000fe2000fffe0ff */
[----:B------:R-:W-:Y:S01]  /*1080*/  MOV R11, RZ ;  /* 0x000000ff000b7202 */ /* 0x000fe20000000f00 */
[----:B------:R-:W-:Y:S01]  /*1090*/  UIADD3.X UR56, UPT, UPT, UR56, UR8, UR9, UP1, UP0 ;  /* 0x0000000838387290 */ /* 0x000fe20008fe0409 */
[----:B------:R-:W-:Y:S01]  /*10a0*/  ISETP.NE.AND P3, PT, RZ, UR60, PT ;  /* 0x0000003cff007c0c */ /* 0x000fe2000bf65270 */
[----:B------:R-:W-:Y:S01]  /*10b0*/  UIMAD UR48, UR18, UR48, URZ ;  /* 0x00000030123072a4 */ /* 0x000fe2000f8e02ff */
[----:B------:R-:W-:Y:S01]  /*10c0*/  BSSY.RECONVERGENT B1, `(.L_x_222) ;  /* 0x0000883000017945 */ /* 0x000fe20003800200 */
[----:B------:R-:W3:Y:S01]  /*10d0*/  LDCU.64 UR60, c[0x0][0x420] ;  /* 0x00008400ff3c77ac */ /* 0x000ee20008000a00 */
[----:B------:R-:W4:Y:S01]  /*10e0*/  LDC.64 R16, c[0x0][0x5f8] ;  /* 0x00017e00ff107b82 */ /* 0x000f220000000a00 */
[----:B------:R-:W5:Y:S01]  /*10f0*/  LDCU UR9, c[0x0][0x508] ;  /* 0x0000a100ff0977ac */ /* 0x000f620008000800 */
[----:B------:R-:W-:-:S02]  /*1100*/  ULEA UR58, UR51, UR58, 0x7 ;  /* 0x0000003a333a7291 */ /* 0x000fc4000f8e38ff */
[----:B------:R-:W-:Y:S02]  /*1110*/  ULEA UR59, UR51, UR59, 0x7 ;  /* 0x0000003b333b7291 */ /* 0x000fe4000f8e38ff */
[----:B-----5:R-:W-:Y:S01]  /*1120*/  UIADD3 UR9, UPT, UPT, UR47, -UR9, -UR33 ;  /* 0x800000092f097290 */ /* 0x020fe2000fffe821 */
[C---:B-1----:R-:W-:Y:S01]  /*1130*/  IMAD.SHL.U32 R22, R23.reuse, 0x8, RZ ;  /* 0x0000000817167824 */ /* 0x042fe200078e00ff */
[--C-:B------:R-:W-:Y:S02]  /*1140*/  SHF.R.U32.HI R21, RZ, 0x2, R23.reuse ;  /* 0x00000002ff157819 */ /* 0x100fe40000011617 */
[----:B------:R-:W-:Y:S01]  /*1150*/  USHF.R.S32.HI UR8, URZ, 0x1f, UR9 ;  /* 0x0000001fff087899 */ /* 0x000fe20008011409 */
[----:B------:R-:W-:Y:S02]  /*1160*/  SHF.R.U32.HI R9, RZ, 0x5, R23 ;  /* 0x00000005ff097819 */ /* 0x000fe40000011617 */
[----:B------:R-:W-:Y:S01]  /*1170*/  LOP3.LUT R10, R22, 0x18, RZ, 0xc0, !PT ;  /* 0x00000018160a7812 */ /* 0x000fe200078ec0ff */
[----:B------:R-:W-:Y:S01]  /*1180*/  ULEA.HI UR8, UR8, UR9, URZ, 0x7 ;  /* 0x0000000908087291 */ /* 0x000fe2000f8f38ff */
[----:B------:R-:W-:-:S02]  /*1190*/  LOP3.LUT R8, R23, 0x1f, RZ, 0xc0, !PT ;  /* 0x0000001f17087812 */ /* 0x000fc400078ec0ff */
[----:B------:R-:W-:Y:S01]  /*11a0*/  IADD3 R2, P0, PT, R10, UR62, RZ ;  /* 0x0000003e0a027c10 */ /* 0x000fe2000ff1e0ff */
[----:B------:R-:W-:Y:S02]  /*11b0*/  USHF.R.S32.HI UR45, URZ, 0x7, UR8 ;  /* 0x00000007ff2d7899 */ /* 0x000fe40008011408 */
[----:B------:R-:W-:Y:S02]  /*11c0*/  IMAD R8, R9, UR48, R8 ;  /* 0x0000003009087c24 */ /* 0x000fe4000f8e0208 */
[----:B------:R-:W-:Y:S01]  /*11d0*/  IMAD.X R3, RZ, RZ, UR49, P0 ;  /* 0x00000031ff037e24 */ /* 0x000fe200080e06ff */
[----:B------:R-:W-:Y:S02]  /*11e0*/  UISETP.LT.AND UP0, UPT, URZ, UR45, UPT ;  /* 0x0000002dff00728c */ /* 0x000fe4000bf01270 */
[----:B------:R-:W1:Y:S02]  /*11f0*/  LDCU.128 UR8, c[0x0][0x590] ;  /* 0x0000b200ff0877ac */ /* 0x000e640008000c00 */
[----:B------:R-:W-:-:S04]  /*1200*/  USEL UR45, URZ, UR45, !UP0 ;  /* 0x0000002dff2d7287 */ /* 0x000fc8000c000000 */
[----:B------:R-:W-:Y:S02]  /*1210*/  UISETP.GT.AND UP0, UPT, UR42, UR45, UPT ;  /* 0x0000002d2a00728c */ /* 0x000fe4000bf04270 */
[----:B-1----:R-:W-:Y:S01]  /*1220*/  UIMAD UR19, UR55, UR8, URZ ;  /* 0x00000008371372a4 */ /* 0x002fe2000f8e02ff */
[----:B------:R-:W-:Y:S01]  /*1230*/  IMAD.U32 R0, RZ, RZ, UR8 ;  /* 0x00000008ff007e24 */ /* 0x000fe2000f8e00ff */
[----:B------:R-:W-:Y:S01]  /*1240*/  USHF.L.U64.HI UR49, UR8, 0x6, UR9 ;  /* 0x0000000608317899 */ /* 0x000fe20008010209 */
[----:B------:R-:W-:Y:S01]  /*1250*/  IMAD.U32 R4, RZ, RZ, UR10 ;  /* 0x0000000aff047e24 */ /* 0x000fe2000f8e00ff */
[----:B------:R-:W-:Y:S01]  /*1260*/  UIMAD UR19, UR50, UR9, UR19 ;  /* 0x00000009321372a4 */ /* 0x000fe2000f8e0213 */
[----:B------:R-:W-:-:S04]  /*1270*/  IMAD.WIDE.U32 R2, R0, UR50, R2 ;  /* 0x0000003200027c25 */ /* 0x000fc8000f8e0002 */
[----:B------:R-:W-:Y:S01]  /*1280*/  IMAD.U32 R0, RZ, RZ, UR11 ;  /* 0x0000000bff007e24 */ /* 0x000fe2000f8e00ff */
[----:B------:R-:W-:Y:S01]  /*1290*/  IADD3 R3, PT, PT, R3, UR19, RZ ;  /* 0x0000001303037c10 */ /* 0x000fe2000fffe0ff */
[----:B------:R-:W1:Y:S04]  /*12a0*/  LDCU.64 UR10, c[0x0][0x550] ;  /* 0x0000aa00ff0a77ac */ /* 0x000e680008000a00 */
[----:B------:R-:W5:Y:S01]  /*12b0*/  LDCU.64 UR18, c[0x0][0x3c8] ;  /* 0x00007900ff1277ac */ /* 0x000f620008000a00 */
[----:B------:R-:W-:-:S04]  /*12c0*/  IMAD.WIDE.U32 R2, R4, UR24, R2 ;  /* 0x0000001804027c25 */ /* 0x000fc8000f8e0002 */
[----:B------:R-:W-:Y:S02]  /*12d0*/  IMAD R3, R0, UR24, R3 ;  /* 0x0000001800037c24 */ /* 0x000fe4000f8e0203 */
[C---:B--2---:R-:W-:Y:S02]  /*12e0*/  IMAD R0, R12.reuse, UR55, RZ ;  /* 0x000000370c007c24 */ /* 0x044fe4000f8e02ff */
[----:B------:R-:W-:-:S04]  /*12f0*/  IMAD.WIDE.U32 R4, R12, UR50, R10 ;  /* 0x000000320c047c25 */ /* 0x000fc8000f8e000a */
[----:B------:R-:W-:Y:S01]  /*1300*/  IMAD R0, R13, UR50, R0 ;  /* 0x000000320d007c24 */ /* 0x000fe2000f8e0200 */
[----:B------:R-:W-:Y:S01]  /*1310*/  USHF.L.U32 UR50, UR8, 0x6, URZ ;  /* 0x0000000608327899 */ /* 0x000fe200080006ff */
[C---:B------:R-:W-:Y:S01]  /*1320*/  IMAD.WIDE.U32 R6, R21.reuse, UR8, R2 ;  /* 0x0000000815067c25 */ /* 0x040fe2000f8e0002 */
[----:B------:R-:W-:Y:S01]  /*1330*/  IADD3 R2, P0, PT, R4, UR54, RZ ;  /* 0x0000003604027c10 */ /* 0x000fe2000ff1e0ff */
[----:B------:R-:W2:Y:S02]  /*1340*/  LDCU.64 UR54, c[0x0][0x5e8] ;  /* 0x0000bd00ff3677ac */ /* 0x000ea40008000a00 */
[----:B------:R-:W-:Y:S01]  /*1350*/  IMAD R15, R21, UR9, R7 ;  /* 0x00000009150f7c24 */ /* 0x000fe2000f8e0207 */
[----:B------:R-:W-:Y:S01]  /*1360*/  IADD3.X R3, PT, PT, R5, UR53, R0, P0, !PT ;  /* 0x0000003505037c10 */ /* 0x000fe200087fe400 */
[----:B-----5:R-:W-:Y:S01]  /*1370*/  IMAD.U32 R0, RZ, RZ, UR18 ;  /* 0x00000012ff007e24 */ /* 0x020fe2000f8e00ff */
[----:B------:R-:W5:Y:S01]  /*1380*/  LDCU.64 UR8, c[0x0][0x380] ;  /* 0x00007000ff0877ac */ /* 0x000f620008000a00 */
[----:B----4-:R-:W-:Y:S01]  /*1390*/  IMAD.WIDE.U32 R4, R16, UR22, RZ ;  /* 0x0000001610047c25 */ /* 0x010fe2000f8e00ff */
[----:B-1----:R-:W-:Y:S01]  /*13a0*/  LEA R27, P2, R6, UR10, 0x1 ;  /* 0x0000000a061b7c11 */ /* 0x002fe2000f8408ff */
[----:B------:R-:W-:-:S02]  /*13b0*/  USHF.L.U32 UR53, UR48, 0x7, URZ ;  /* 0x0000000730357899 */ /* 0x000fc400080006ff */
[----:B------:R-:W-:Y:S01]  /*13c0*/  IMAD.WIDE.U32 R2, R0, UR24, R2 ;  /* 0x0000001800027c25 */ /* 0x000fe2000f8e0002 */
[----:B------:R-:W-:Y:S01]  /*13d0*/  SEL R4, R4, RZ, P3 ;  /* 0x000000ff04047207 */ /* 0x000fe20001800000 */
[----:B------:R1:W-:Y:S01]  /*13e0*/  STL [R1+0x3c], R27 ;  /* 0x00003c1b01007387 */ /* 0x0003e20000100800 */
[----:B------:R-:W-:Y:S01]  /*13f0*/  LEA.HI.X R26, R6, UR11, R15, 0x1, P2 ;  /* 0x0000000b061a7c11 */ /* 0x000fe200090f0c0f */
[----:B------:R-:W-:Y:S01]  /*1400*/  IMAD.U32 R0, RZ, RZ, UR19 ;  /* 0x00000013ff007e24 */ /* 0x000fe2000f8e00ff */
[----:B------:R-:W4:Y:S01]  /*1410*/  LDCU.64 UR18, c[0x0][0x570] ;  /* 0x0000ae00ff1277ac */ /* 0x000f220008000a00 */
[----:B------:R-:W-:Y:S01]  /*1420*/  IMAD R7, R17, UR22, R5 ;  /* 0x0000001611077c24 */ /* 0x000fe2000f8e0205 */
[----:B------:R-:W-:Y:S01]  /*1430*/  IADD3 R9, P1, P0, R8, UR57, R4 ;  /* 0x0000003908097c10 */ /* 0x000fe2000f83e004 */
[----:B------:R-:W-:Y:S01]  /*1440*/  IMAD R3, R0, UR24, R3 ;  /* 0x0000001800037c24 */ /* 0x000fe2000f8e0203 */
[----:B------:R-:W-:Y:S01]  /*1450*/  SHF.R.S32.HI R5, RZ, 0x1f, R8 ;  /* 0x0000001fff057819 */ /* 0x000fe20000011408 */
[----:B------:R1:W-:Y:S01]  /*1460*/  STL [R1+0x38], R26 ;  /* 0x0000381a01007387 */ /* 0x0003e20000100800 */
[----:B------:R-:W-:Y:S01]  /*1470*/  SEL R0, R7, RZ, P3 ;  /* 0x000000ff07007207 */ /* 0x000fe20001800000 */
[----:B------:R-:W-:Y:S01]  /*1480*/  IMAD.WIDE.U32 R2, R21, R12, R2 ;  /* 0x0000000c15027225 */ /* 0x000fe200078e0002 */
[----:B------:R-:W-:Y:S01]  /*1490*/  MOV R4, UR53 ;  /* 0x0000003500047c02 */ /* 0x000fe20008000f00 */
[----:B--2---:R-:W-:Y:S01]  /*14a0*/  UIMAD.WIDE UR10, UR58, 0x4, UR54 ;  /* 0x000000043a0a78a5 */ /* 0x004fe2000f8e0236 */
[----:B------:R-:W-:Y:S01]  /*14b0*/  IADD3.X R5, PT, PT, R5, UR56, R0, P1, P0 ;  /* 0x0000003805057c10 */ /* 0x000fe20008fe0400 */
[----:B------:R-:W-:Y:S01]  /*14c0*/  IMAD R3, R21, R13, R3 ;  /* 0x0000000d15037224 */ /* 0x000fe200078e0203 */
[----:B------:R-:W-:Y:S01]  /*14d0*/  IADD3 R0, P0, PT, R9, UR53, RZ ;  /* 0x0000003509007c10 */ /* 0x000fe2000ff1e0ff */
[----:B------:R-:W-:Y:S01]  /*14e0*/  VIADD R16, R21, 0x40 ;  /* 0x0000004015107836 */ /* 0x000fe20000000000 */
[----:B-----5:R-:W-:Y:S01]  /*14f0*/  LEA R25, P1, R2, UR8, 0x1 ;  /* 0x0000000802197c11 */ /* 0x020fe2000f8208ff */
[----:B---3--:R-:W-:Y:S01]  /*1500*/  UIMAD.WIDE UR54, UR59, 0x4, UR60 ;  /* 0x000000043b3678a5 */ /* 0x008fe2000f8e023c */
[----:B------:R-:W-:-:S02]  /*1510*/  LEA.HI.X.SX32 R4, R4, R5, 0x1, P0 ;  /* 0x0000000504047211 */ /* 0x000fc400000f0eff */
[----:B----4-:R-:W-:Y:S01]  /*1520*/  LEA R28, P0, R0, UR18, 0x2 ;  /* 0x00000012001c7c11 */ /* 0x010fe2000f8010ff */
[----:B------:R1:W-:Y:S01]  /*1530*/  STL [R1+0x34], R25 ;  /* 0x0000341901007387 */ /* 0x0003e20000100800 */
[----:B------:R-:W-:Y:S02]  /*1540*/  LEA.HI.X R24, R2, UR9, R3, 0x1, P1 ;  /* 0x0000000902187c11 */ /* 0x000fe400088f0c03 */
[----:B------:R-:W-:Y:S02]  /*1550*/  LEA.HI.X R29, R0, UR19, R4, 0x2, P0 ;  /* 0x00000013001d7c11 */ /* 0x000fe400080f1404 */
[C---:B------:R-:W-:Y:S01]  /*1560*/  SHF.L.U64.HI R9, R12.reuse, 0x6, R13 ;  /* 0x000000060c097819 */ /* 0x040fe2000001020d */
[----:B------:R1:W-:Y:S01]  /*1570*/  STL [R1+0x30], R24 ;  /* 0x0000301801007387 */ /* 0x0003e20000100800 */
[----:B------:R-:W-:Y:S01]  /*1580*/  IADD3 R13, P0, PT, R21, 0x40, RZ ;  /* 0x00000040150d7810 */ /* 0x000fe20007f1e0ff */
[----:B------:R-:W-:Y:S02]  /*1590*/  IMAD.SHL.U32 R12, R12, 0x40, RZ ;  /* 0x000000400c0c7824 */ /* 0x000fe400078e00ff */
[----:B------:R1:W-:Y:S01]  /*15a0*/  STL.64 [R1+0x20], R28 ;  /* 0x0000201c01007387 */ /* 0x0003e20000100a00 */
[----:B------:R-:W-:Y:S01]  /*15b0*/  IADD3.X R15, PT, PT, RZ, RZ, RZ, P0, !PT ;  /* 0x000000ffff0f7210 */ /* 0x000fe200007fe4ff */
[----:B------:R-:W-:Y:S08]  /*15c0*/  BRA.U UP0, `(.L_x_233) ;  /* 0x0000000500947547 */ /* 0x000ff0000b800000 */
[----:B------:R-:W-:Y:S05]  /*15d0*/  BRA.U UP2, `(.L_x_234) ;  /* 0x0000000102307547 */ /* 0x000fea000b800000 */
[----:B------:R-:W2:Y:S01]  /*15e0*/  LDCU.64 UR14, c[0x0][0x5c0] ;  /* 0x0000b800ff0e77ac */ /* 0x000ea20008000a00 */
[----:B------:R-:W3:Y:S01]  /*15f0*/  LDCU.64 UR8, c[0x0][0x5a8] ;  /* 0x0000b500ff0877ac */ /* 0x000ee20008000a00 */
[----:B------:R-:W-:-:S04]  /*1600*/  USHF.R.S32.HI UR10, URZ, 0x1f, UR36 ;  /* 0x0000001fff0a7899 */ /* 0x000fc80008011424 */
[----:B--2---:R-:W-:Y:S02]  /*1610*/  UIMAD UR10, UR10, UR14, URZ ;  /* 0x0000000e0a0a72a4 */ /* 0x004fe4000f8e02ff */
[----:B------:R-:W-:Y:S02]  /*1620*/  UIMAD.WIDE.U32 UR16, UR36, UR14, URZ ;  /* 0x0000000e241072a5 */ /* 0x000fe4000f8e00ff */
[----:B------:R-:W-:-:S04]  /*1630*/  UIMAD UR10, UR36, UR15, UR10 ;  /* 0x0000000f240a72a4 */ /* 0x000fc8000f8e020a */
[----:B------:R-:W-:-:S03]  /*1640*/  UIADD3 UR11, UPT, UPT, UR17, UR10, URZ ;  /* 0x0000000a110b7290 */ /* 0x000fc6000fffe0ff */
[----:B------:R-:W-:Y:S02]  /*1650*/  UMOV UR10, UR16 ;  /* 0x00000010000a7c82 */ /* 0x000fe40008000000 */
[----:B---3--:R-:W-:-:S04]  /*1660*/  UIMAD.WIDE.U32 UR16, UR41, UR8, UR10 ;  /* 0x00000008291072a5 */ /* 0x008fc8000f8e000a */
[----:B------:R-:W-:-:S06]  /*1670*/  UIMAD UR9, UR41, UR9, UR17 ;  /* 0x00000009290972a4 */ /* 0x000fcc000f8e0211 */
[----:B------:R-:W-:Y:S01]  /*1680*/  MOV R0, UR9 ;  /* 0x0000000900007c02 */ /* 0x000fe20008000f00 */
[----:B------:R-:W-:Y:S05]  /*1690*/  BRA `(.L_x_235) ;  /* 0x0000000000187947 */ /* 0x000fea0003800000 */
.L_x_234:
[----:B------:R-:W2:Y:S01]  /*16a0*/  LDCU.64 UR14, c[0x0][0x5c0] ;  /* 0x0000b800ff0e77ac */ /* 0x000ea20008000a00 */
[----:B------:R-:W-:-:S04]  /*16b0*/  UIADD3 UR8, UPT, UPT, UR36, UR40, URZ ;  /* 0x0000002824087290 */ /* 0x000fc8000fffe0ff */
[----:B--2---:R-:W-:Y:S02]  /*16c0*/  UIMAD.WIDE.U32 UR16, UR8, UR14, URZ ;  /* 0x0000000e081072a5 */ /* 0x004fe4000f8e00ff */
[----:B------:R-:W-:-:S04]  /*16d0*/  UIMAD UR8, UR8, UR15, URZ ;  /* 0x0000000f080872a4 */ /* 0x000fc8000f8e02ff */
[----:B------:R-:W-:-:S06]  /*16e0*/  UIADD3 UR8, UPT, UPT, UR17, UR8, URZ ;  /* 0x0000000811087290 */ /* 0x000fcc000fffe0ff */
[----:B------:R-:W-:Y:S02]  /*16f0*/  MOV R0, UR8 ;  /* 0x0000000800007c02 */ /* 0x000fe40008000f00 */
.L_x_235:
        /* <DEDUP_REMOVED lines=10> */
[----:B------:R-:W-:Y:S01]  /*17a0*/  MOV R12, UR9 ;  /* 0x00000009000c7c02 */ /* 0x000fe20008000f00 */
[----:B------:R-:W-:Y:S06]  /*17b0*/  BRA `(.L_x_237) ;  /* 0x0000000000187947 */ /* 0x000fec0003800000 */
.L_x_236:
[----:B------:R-:W2:Y:S01]  /*17c0*/  LDCU.64 UR10, c[0x0][0x5c8] ;  /* 0x0000b900ff0a77ac */ /* 0x000ea20008000a00 */
[----:B------:R-:W-:-:S04]  /*17d0*/  UIADD3 UR36, UPT, UPT, UR36, UR40, URZ ;  /* 0x0000002824247290 */ /* 0x000fc8000fffe0ff */
[----:B--2---:R-:W-:Y:S02]  /*17e0*/  UIMAD.WIDE.U32 UR18, UR36, UR10, URZ ;  /* 0x0000000a241272a5 */ /* 0x004fe4000f8e00ff */
[----:B------:R-:W-:-:S04]  /*17f0*/  UIMAD UR36, UR36, UR11, URZ ;  /* 0x0000000b242472a4 */ /* 0x000fc8000f8e02ff */
[----:B------:R-:W-:-:S06]  /*1800*/  UIADD3 UR36, UPT, UPT, UR19, UR36, URZ ;  /* 0x0000002413247290 */ /* 0x000fcc000fffe0ff */
[----:B------:R-:W-:Y:S02]  /*1810*/  MOV R12, UR36 ;  /* 0x00000024000c7c02 */ /* 0x000fe40008000f00 */
.L_x_237:
[----:B------:R-:W2:Y:S01]  /*1820*/  LDCU UR8, c[0x0][0x440] ;  /* 0x00008800ff0877ac */ /* 0x000ea20008000800 */
        /* <DEDUP_REMOVED lines=8> */
[----:B--2---:R-:W-:Y:S01]  /*18b0*/  ISETP.GE.AND P0, PT, R10, UR8, PT ;  /* 0x000000080a007c0c */ /* 0x004fe2000bf06270 */
[----:B------:R-:W2:Y:S03]  /*18c0*/  LDCU.64 UR8, c[0x0][0x5d8] ;  /* 0x0000bb00ff0877ac */ /* 0x000ea60008000a00 */
[----:B------:R-:W-:Y:S02]  /*18d0*/  ISETP.GE.OR P1, PT, R21, UR33, P0 ;  /* 0x0000002115007c0c */ /* 0x000fe40008726670 */
[----:B------:R-:W-:-:S11]  /*18e0*/  ISETP.GE.OR P0, PT, R16, UR33, P0 ;  /* 0x0000002110007c0c */ /* 0x000fd60008706670 */
[----:B------:R-:W3:Y:S01]  /*18f0*/  @!P1 LDC.64 R8, c[0x0][0x560] ;  /* 0x00015800ff089b82 */ /* 0x000ee20000000a00 */
[----:B--2---:R-:W-:Y:S01]  /*1900*/  IMAD.U32 R4, RZ, RZ, UR8 ;  /* 0x00000008ff047e24 */ /* 0x004fe2000f8e00ff */
[----:B------:R-:W-:-:S03]  /*1910*/  MOV R0, UR9 ;  /* 0x0000000900007c02 */ /* 0x000fc60008000f00 */
[----:B------:R-:W-:-:S04]  /*1920*/  IMAD.WIDE.U32 R4, R4, UR24, R2 ;  /* 0x0000001804047c25 */ /* 0x000fc8000f8e0002 */
[----:B------:R-:W-:Y:S02]  /*1930*/  IMAD R3, R0, UR24, R5 ;  /* 0x0000001800037c24 */ /* 0x000fe4000f8e0205 */
[----:B------:R-:W-:-:S04]  /*1940*/  @!P1 IMAD.MOV.U32 R2, RZ, RZ, R4 ;  /* 0x000000ffff029224 */ /* 0x000fc800078e0004 */
[----:B------:R-:W-:-:S04]  /*1950*/  @!P1 IMAD.WIDE.U32 R6, R21, UR14, R2 ;  /* 0x0000000e15069c25 */ /* 0x000fc8000f8e0002 */
[----:B------:R-:W-:Y:S01]  /*1960*/  @!P1 IMAD R0, R21, UR15, R7 ;  /* 0x0000000f15009c24 */ /* 0x000fe2000f8e0207 */
[----:B---3--:R-:W-:-:S04]  /*1970*/  @!P1 LEA R8, P2, R6, R8, 0x1 ;  /* 0x0000000806089211 */ /* 0x008fc800078408ff */
        /* <DEDUP_REMOVED lines=11> */
[----:B------:R3:W-:Y:S04]  /*1a30*/  STG.E.128 desc[UR34][R4.64], RZ ;  /* 0x000000ff04007986 */ /* 0x0007e8000c101d22 */
.L_x_239:
[----:B------:R-:W-:Y:S05]  /*1a40*/  BSYNC.RECONVERGENT B0 ;  /* 0x0000000000007941 */ /* 0x000fea0003800200 */
.L_x_238:
[----:B------:R-:W3:Y:S01]  /*1a50*/  LDCU.64 UR8, c[0x0][0x5e0] ;  /* 0x0000bc00ff0877ac */ /* 0x000ee20008000a00 */
[----:B------:R-:W-:Y:S01]  /*1a60*/  MOV R2, UR10 ;  /* 0x0000000a00027c02 */ /* 0x000fe20008000f00 */
[----:B--2---:R-:W2:Y:S01]  /*1a70*/  @!P1 LDC.64 R8, c[0x0][0x568] ;  /* 0x00015a00ff089b82 */ /* 0x004ea20000000a00 */
[----:B------:R-:W-:-:S03]  /*1a80*/  UIMAD UR5, UR5, UR10, URZ ;  /* 0x0000000a050572a4 */ /* 0x000fc6000f8e02ff */
[----:B------:R-:W-:Y:S01]  /*1a90*/  IMAD.WIDE.U32 R2, R2, UR27, R10 ;  /* 0x0000001b02027c25 */ /* 0x000fe2000f8e000a */
[----:B------:R-:W-:Y:S02]  /*1aa0*/  UIMAD UR5, UR27, UR11, UR5 ;  /* 0x0000000b1b0572a4 */ /* 0x000fe4000f8e0205 */
[----:B------:R-:W-:-:S04]  /*1ab0*/  IADD3 R2, P2, PT, R2, UR18, RZ ;  /* 0x0000001202027c10 */ /* 0x000fc8000ff5e0ff */
[----:B------:R-:W-:Y:S02]  /*1ac0*/  IADD3.X R3, PT, PT, R12, UR5, R3, P2, !PT ;  /* 0x000000050c037c10 */ /* 0x000fe400097fe403 */
[----:B---3--:R-:W-:Y:S02]  /*1ad0*/  MOV R4, UR8 ;  /* 0x0000000800047c02 */ /* 0x008fe40008000f00 */
[----:B------:R-:W-:-:S03]  /*1ae0*/  MOV R0, UR9 ;  /* 0x0000000900007c02 */ /* 0x000fc60008000f00 */
[----:B------:R-:W-:-:S04]  /*1af0*/  IMAD.WIDE.U32 R4, R4, UR24, R2 ;  /* 0x0000001804047c25 */ /* 0x000fc8000f8e0002 */
        /* <DEDUP_REMOVED lines=18> */
.L_x_233:
[----:B------:R-:W2:Y:S01]  /*1c20*/  LDCU.64 UR8, c[0x0][0x3d8] ;  /* 0x00007b00ff0877ac */ /* 0x000ea20008000a00 */
        /* <DEDUP_REMOVED lines=14> */
[----:B--2---:R-:W-:Y:S02]  /*1d10*/  IMAD R0, R19, UR8, RZ ;  /* 0x0000000813007c24 */ /* 0x004fe4000f8e02ff */
[----:B------:R-:W-:Y:S01]  /*1d20*/  UISETP.NE.AND UP0, UPT, UR18, 0x1, UPT ;  /* 0x000000011200788c */ /* 0x000fe2000bf05270 */
[----:B------:R-:W-:Y:S01]  /*1d30*/  IMAD.WIDE.U32 R2, R14, UR8, R2 ;  /* 0x000000080e027c25 */ /* 0x000fe2000f8e0002 */
[----:B------:R-:W-:Y:S02]  /*1d40*/  LEA R8, R4, UR6, 0x1 ;  /* 0x0000000604087c11 */ /* 0x000fe4000f8e08ff */
[----:B------:R-:W-:Y:S01]  /*1d50*/  USEL UR18, URZ, 0x2000, UP0 ;  /* 0x00002000ff127887 */ /* 0x000fe20008000000 */
[----:B------:R-:W-:-:S04]  /*1d60*/  IMAD R0, R14, UR9, R0 ;  /* 0x000000090e007c24 */ /* 0x000fc8000f8e0200 */
[----:B------:R-:W-:Y:S01]  /*1d70*/  IMAD.IADD R0, R3, 0x1, R0 ;  /* 0x0000000103007824 */ /* 0x000fe200078e0200 */
[----:B------:R-:W-:Y:S06]  /*1d80*/  @P6 BRA `(.L_x_242) ;  /* 0x0000000000446947 */ /* 0x000fec0003800000 */
[----:B------:R-:W2:Y:S02]  /*1d90*/  LDCU UR8, c[0x0][0x440] ;  /* 0x00008800ff0877ac */ /* 0x000ea40008000800 */
[----:B--2---:R-:W-:-:S13]  /*1da0*/  ISETP.GE.AND P0, PT, R10, UR8, PT ;  /* 0x000000080a007c0c */ /* 0x004fda000bf06270 */
[----:B------:R-:W-:Y:S05]  /*1db0*/  @P0 BRA `(.L_x_243) ;  /* 0x0000000000300947 */ /* 0x000fea0003800000 */
[----:B------:R-:W2:Y:S01]  /*1dc0*/  LDCU.64 UR8, c[0x0][0x390] ;  /* 0x00007200ff0877ac */ /* 0x000ea20008000a00 */
[----:B------:R-:W-:Y:S02]  /*1dd0*/  MOV R4, R2 ;  /* 0x0000000200047202 */ /* 0x000fe40000000f00 */
[----:B------:R-:W-:-:S03]  /*1de0*/  MOV R5, R0 ;  /* 0x0000000000057202 */ /* 0x000fc60000000f00 */
[----:B------:R-:W-:-:S04]  /*1df0*/  IMAD.WIDE.U32 R4, R21, UR14, R4 ;  /* 0x0000000e15047c25 */ /* 0x000fc8000f8e0004 */
[----:B------:R-:W-:Y:S01]  /*1e00*/  IMAD R5, R21, UR15, R5 ;  /* 0x0000000f15057c24 */ /* 0x000fe2000f8e0205 */
[----:B--2---:R-:W-:-:S04]  /*1e10*/  LEA R6, P0, R4, UR8, 0x1 ;  /* 0x0000000804067c11 */ /* 0x004fc8000f8008ff */
[----:B------:R-:W-:-:S05]  /*1e20*/  LEA.HI.X R7, R4, UR9, R5, 0x1, P0 ;  /* 0x0000000904077c11 */ /* 0x000fca00080f0c05 */
[----:B------:R-:W-:Y:S01]  /*1e30*/  @!PT LDS RZ, [RZ] ;  /* 0x00000000fffff984 */ /* 0x000fe20000000800 */
[----:B------:R-:W-:Y:S01]  /*1e40*/  @!PT LDS RZ, [RZ] ;  /* 0x00000000fffff984 */ /* 0x000fe20000000800 */
[----:B------:R-:W-:Y:S01]  /*1e50*/  @!PT LDS RZ, [RZ] ;  /* 0x00000000fffff984 */ /* 0x000fe20000000800 */
[----:B------:R2:W-:Y:S01]  /*1e60*/  LDGSTS.E.BYPASS.LTC128B.128 [R8+0x8000], desc[UR34][R6.64] ;  /* 0x0800000006087fae */ /* 0x0005e2000b981a22 */
[----:B------:R-:W-:Y:S05]  /*1e70*/  BRA `(.L_x_244) ;  /* 0x00000000000c7947 */ /* 0x000fea0003800000 */
.L_x_243:
[----:B------:R3:W-:Y:S01]  /*1e80*/  STS.128 [R8+0x8000], RZ ;  /* 0x008000ff08007388 */ /* 0x0007e20000000c00 */
[----:B------:R-:W-:Y:S05]  /*1e90*/  BRA `(.L_x_244) ;  /* 0x0000000000047947 */ /* 0x000fea0003800000 */
.L_x_242:
[----:B------:R4:W-:Y:S02]  /*1ea0*/  STS.128 [R8+0x8000], RZ ;  /* 0x008000ff08007388 */ /* 0x0009e40000000c00 */
.L_x_244:
[----:B------:R-:W-:Y:S05]  /*1eb0*/  BSYNC.RECONVERGENT B0 ;  /* 0x0000000000007941 */ /* 0x000fea0003800200 */
.L_x_241:
        /* <DEDUP_REMOVED lines=10> */
[----:B--2---:R-:W-:Y:S02]  /*1f60*/  IMAD R6, R15, UR14, RZ ;  /* 0x0000000e0f067c24 */ /* 0x004fe4000f8e02ff */
        /* <DEDUP_REMOVED lines=9> */
.L_x_246:
[----:B------:R-:W-:Y:S05]  /*2000*/  BSYNC.RECONVERGENT B0 ;  /* 0x0000000000007941 */ /* 0x000fea0003800200 */
.L_x_245:
        /* <DEDUP_REMOVED lines=8> */
[----:B--2---:R-:W-:Y:S02]  /*2090*/  MOV R2, R27 ;  /* 0x0000001b00027202 */ /* 0x004fe40000000f00 */
[----:B------:R-:W-:-:S05]  /*20a0*/  MOV R3, R26 ;  /* 0x0000001a00037202 */ /* 0x000fca0000000f00 */
[----:B------:R-:W-:Y:S01]  /*20b0*/  @!PT LDS RZ, [RZ] ;  /* 0x00000000fffff984 */ /* 0x000fe20000000800 */
[----:B------:R-:W-:Y:S01]  /*20c0*/  @!PT LDS RZ, [RZ] ;  /* 0x00000000fffff984 */ /* 0x000fe20000000800 */
[----:B------:R-:W-:Y:S01]  /*20d0*/  @!PT LDS RZ, [RZ] ;  /* 0x00000000fffff984 */ /* 0x000fe20000000800 */
[----:B------:R2:W-:Y:S01]  /*20e0*/  LDGSTS.E.BYPASS.LTC128B.128 [R8+0x4000], desc[UR34][R2.64] ;  /* 0x0400000002087fae */ /* 0x0005e2000b981a22 */
[----:B------:R-:W-:Y:S05]  /*20f0*/  BRA `(.L_x_250) ;  /* 0x00000000000c7947 */ /* 0x000fea0003800000 */
.L_x_249:
[----:B------:R1:W-:Y:S01]  /*2100*/  STS.128 [R8+0x4000], RZ ;  /* 0x004000ff08007388 */ /* 0x0003e20000000c00 */
[----:B------:R-:W-:Y:S05]  /*2110*/  BRA `(.L_x_250) ;  /* 0x0000000000047947 */ /* 0x000fea0003800000 */
.L_x_248:
[----:B------:R1:W-:Y:S02]  /*2120*/  STS.128 [R8+0x4000], RZ ;  /* 0x004000ff08007388 */ /* 0x0003e40000000c00 */
.L_x_250:
[----:B------:R-:W-:Y:S05]  /*2130*/  BSYNC.RECONVERGENT B0 ;  /* 0x0000000000007941 */ /* 0x000fea0003800200 */
.L_x_247:
        /* <DEDUP_REMOVED lines=8> */
[----:B--2---:R-:W-:Y:S01]  /*21c0*/  IMAD.U32 R2, RZ, RZ, UR50 ;  /* 0x00000032ff027e24 */ /* 0x004fe2000f8e00ff */
        /* <DEDUP_REMOVED lines=8> */
.L_x_252:
[----:B------:R-:W-:Y:S05]  /*2250*/  BSYNC.RECONVERGENT B0 ;  /* 0x0000000000007941 */ /* 0x000fea0003800200 */
.L_x_251:
[----:B------:R-:W-:Y:S01]  /*2260*/  IADD3 R18, PT, PT, R8, UR18, RZ ;  /* 0x0000001208127c10 */ /* 0x000fe2000fffe0ff */
[----:B------:R-:W-:Y:S04]  /*2270*/  BSSY.RECONVERGENT B0, `(.L_x_253) ;  /* 0x0000010000007945 */ /* 0x000fe80003800200 */
[----:B------:R1:W-:Y:S01]  /*2280*/  STL [R1+0x8], R18 ;  /* 0x0000081201007387 */ /* 0x0003e20000100800 */
        /* <DEDUP_REMOVED lines=9> */
[----:B------:R2:W-:Y:S01]  /*2320*/  LDGSTS.E.BYPASS.LTC128B.128 [R18], desc[UR34][R2.64] ;  /* 0x0000000002127fae */ /* 0x0005e2000b981a22 */
[----:B------:R-:W-:Y:S05]  /*2330*/  BRA `(.L_x_256) ;  /* 0x00000000000c7947 */ /* 0x000fea0003800000 */
.L_x_255:
[----:B------:R1:W-:Y:S01]  /*2340*/  STS.128 [R18], RZ ;  /* 0x000000ff12007388 */ /* 0x0003e20000000c00 */
[----:B------:R-:W-:Y:S05]  /*2350*/  BRA `(.L_x_256) ;  /* 0x0000000000047947 */ /* 0x000fea0003800000 */
.L_x_254:
[----:B------:R1:W-:Y:S02]  /*2360*/  STS.128 [R18], RZ ;  /* 0x000000ff12007388 */ /* 0x0003e40000000c00 */
.L_x_256:
[----:B------:R-:W-:Y:S05]  /*2370*/  BSYNC.RECONVERGENT B0 ;  /* 0x0000000000007941 */ /* 0x000fea0003800200 */
.L_x_253:
[----:B------:R-:W-:Y:S01]  /*2380*/  SHF.R.U32.HI R17, RZ, 0x1, R23 ;  /* 0x00000001ff117819 */ /* 0x000fe20000011617 */
[----:B------:R-:W-:Y:S02]  /*2390*/  IMAD.MOV.U32 R4, RZ, RZ, 0x7f800000 ;  /* 0x7f800000ff047424 */ /* 0x000fe400078e00ff */
[----:B------:R-:W-:Y:S01]  /*23a0*/  IMAD.MOV.U32 R5, RZ, RZ, 0x7f800000 ;  /* 0x7f800000ff057424 */ /* 0x000fe200078e00ff */
[----:B------:R-:W-:Y:S01]  /*23b0*/  LOP3.LUT R0, R17, 0x30, RZ, 0xc0, !PT ;  /* 0x0000003011007812 */ /* 0x000fe200078ec0ff */
[----:B--2---:R-:W-:Y:S02]  /*23c0*/  IMAD.MOV.U32 R6, RZ, RZ, 0x7f800000 ;  /* 0x7f800000ff067424 */ /* 0x004fe400078e00ff */
[----:B------:R-:W-:Y:S01]  /*23d0*/  IMAD.MOV.U32 R7, RZ, RZ, 0x7f800000 ;  /* 0x7f800000ff077424 */ /* 0x000fe200078e00ff */
[----:B------:R-:W-:-:S04]  /*23e0*/  LOP3.LUT R22, R0, 0x7, R21, 0xf8, !PT ;  /* 0x0000000700167812 */ /* 0x000fc800078ef815 */
[C---:B------:R-:W-:Y:S01]  /*23f0*/  LOP3.LUT R2, R22.reuse, 0x40, RZ, 0xfc, !PT ;  /* 0x0000004016027812 */ /* 0x040fe200078efcff */
[C---:B------:R-:W-:Y:S01]  /*2400*/  VIADD R0, R22.reuse, 0x48 ;  /* 0x0000004816007836 */ /* 0x040fe20000000000 */
[C---:B------:R-:W-:Y:S01]  /*2410*/  ISETP.GE.AND P3, PT, R22.reuse, UR51, PT ;  /* 0x0000003316007c0c */ /* 0x040fe2000bf66270 */
[----:B------:R-:W-:Y:S01]  /*2420*/  VIADD R3, R22, 0x8 ;  /* 0x0000000816037836 */ /* 0x000fe20000000000 */
[----:B------:R-:W-:Y:S01]  /*2430*/  ISETP.GE.AND P1, PT, R2, UR51, PT ;  /* 0x0000003302007c0c */ /* 0x000fe2000bf26270 */
[----:B------:R-:W-:Y:S01]  /*2440*/  IMAD.MOV.U32 R2, RZ, RZ, 0x4 ;  /* 0x00000004ff027424 */ /* 0x000fe200078e00ff */
[----:B------:R-:W-:Y:S01]  /*2450*/  ISETP.GE.AND P0, PT, R0, UR51, PT ;  /* 0x0000003300007c0c */ /* 0x000fe2000bf06270 */
[----:B------:R2:W-:Y:S01]  /*2460*/  STL [R1+0x28], R22 ;  /* 0x0000281601007387 */ /* 0x0005e20000100800 */
[----:B------:R-:W-:Y:S01]  /*2470*/  ISETP.GE.AND P2, PT, R3, UR51, PT ;  /* 0x0000003303007c0c */ /* 0x000fe2000bf46270 */
[----:B------:R-:W-:-:S06]  /*2480*/  IMAD.WIDE.U32 R2, R22, R2, UR54 ;  /* 0x0000003616027e25 */ /* 0x000fcc000f8e0002 */
[----:B------:R-:W5:Y:S04]  /*2490*/  @!P3 LDG.E R7, desc[UR34][R2.64] ;  /* 0x000000220207b981 */ /* 0x000f68000c1e1900 */
[----:B------:R-:W3:Y:S04]  /*24a0*/  @!P0 LDG.E R4, desc[UR34][R2.64+0x120] ;  /* 0x0001202202048981 */ /* 0x000ee8000c1e1900 */
[----:B------:R-:W4:Y:S04]  /*24b0*/  @!P1 LDG.E R5, desc[UR34][R2.64+0x100] ;  /* 0x0001002202059981 */ /* 0x000f28000c1e1900 */
[----:B------:R-:W2:Y:S04]  /*24c0*/  @!P2 LDG.E R6, desc[UR34][R2.64+0x20] ;  /* 0x000020220206a981 */ /* 0x000ea8000c1e1900 */
[----:B------:R1:W-:Y:S01]  /*24d0*/  @P4 STS.128 [R18+0x1000], RZ ;  /* 0x001000ff12004388 */ /* 0x0003e20000000c00 */
[----:B------:R-:W-:Y:S03]  /*24e0*/  BSSY.RECONVERGENT B0, `(.L_x_257) ;  /* 0x0000010000007945 */ /* 0x000fe60003800200 */
[----:B---3--:R1:W-:Y:S04]  /*24f0*/  STL [R1+0x40], R4 ;  /* 0x0000400401007387 */ /* 0x0083e80000100800 */
[----:B----4-:R1:W-:Y:S04]  /*2500*/  STL [R1+0x44], R5 ;  /* 0x0000440501007387 */ /* 0x0103e80000100800 */
[----:B--2---:R1:W-:Y:S04]  /*2510*/  STL [R1+0x48], R6 ;  /* 0x0000480601007387 */ /* 0x0043e80000100800 */
[----:B-----5:R1:W-:Y:S01]  /*2520*/  STL [R1+0x4c], R7 ;  /* 0x00004c0701007387 */ /* 0x0203e20000100800 */
[----:B------:R-:W-:Y:S05]  /*2530*/  @P4 BRA `(.L_x_258) ;  /* 0x0000000000284947 */ /* 0x000fea0003800000 */
[----:B------:R-:W2:Y:S02]  /*2540*/  LDCU UR8, c[0x0][0x440] ;  /* 0x00008800ff0877ac */ /* 0x000ea40008000800 */
[----:B--2---:R-:W-:-:S13]  /*2550*/  ISETP.GE.AND P0, PT, R10, UR8, PT ;  /* 0x000000080a007c0c */ /* 0x004fda000bf06270 */
[----:B------:R2:W-:Y:S01]  /*2560*/  @P0 STS.128 [R18+0x1000], RZ ;  /* 0x001000ff12000388 */ /* 0x0005e20000000c00 */
[----:B------:R-:W-:Y:S05]  /*2570*/  @P0 BRA `(.L_x_258) ;  /* 0x0000000000180947 */ /* 0x000fea0003800000 */
[----:B------:R-:W-:-:S04]  /*2580*/  LEA R2, P0, R12, R25, 0x1 ;  /* 0x000000190c027211 */ /* 0x000fc800078008ff */
[----:B------:R-:W-:-:S05]  /*2590*/  LEA.HI.X R3, R12, R24, R9, 0x1, P0 ;  /* 0x000000180c037211 */ /* 0x000fca00000f0c09 */
[----:B------:R-:W-:Y:S01]  /*25a0*/  @!PT LDS RZ, [RZ] ;  /* 0x00000000fffff984 */ /* 0x000fe20000000800 */
[----:B------:R-:W-:Y:S01]  /*25b0*/  @!PT LDS RZ, [RZ] ;  /* 0x00000000fffff984 */ /* 0x000fe20000000800 */
[----:B------:R-:W-:Y:S01]  /*25c0*/  @!PT LDS RZ, [RZ] ;  /* 0x00000000fffff984 */ /* 0x000fe20000000800 */
[----:B------:R3:W-:Y:S04]  /*25d0*/  LDGSTS.E.BYPASS.LTC128B.128 [R18+0x1000], desc[UR34][R2.64] ;  /* 0x0100000002127fae */ /* 0x0007e8000b981a22 */
.L_x_258:
[----:B------:R-:W-:Y:S05]  /*25e0*/  BSYNC.RECONVERGENT B0 ;  /* 0x0000000000007941 */ /* 0x000fea0003800200 */
.L_x_257:
[----:B------:R-:W4:Y:S01]  /*25f0*/  LDCU.64 UR8, c[0x0][0x3d0] ;  /* 0x00007a00ff0877ac */ /* 0x000f220008000a00 */
[----:B---3--:R-:W-:Y:S01]  /*2600*/  MOV R2, UR16 ;  /* 0x0000001000027c02 */ /* 0x008fe20008000f00 */
[----:B------:R-:W-:Y:S01]  /*2610*/  BSSY.RECONVERGENT B0, `(.L_x_259) ;  /* 0x000001d000007945 */ /* 0x000fe20003800200 */
[----:B------:R-:W-:-:S03]  /*2620*/  UIMAD UR5, UR5, UR16, URZ ;  /* 0x00000010050572a4 */ /* 0x000fc6000f8e02ff */
[----:B------:R-:W-:Y:S01]  /*2630*/  IMAD.WIDE.U32 R2, R2, UR27, R10 ;  /* 0x0000001b02027c25 */ /* 0x000fe2000f8e000a */
[----:B------:R-:W-:Y:S02]  /*2640*/  UIMAD UR5, UR27, UR17, UR5 ;  /* 0x000000111b0572a4 */ /* 0x000fe4000f8e0205 */
[----:B------:R-:W-:-:S04]  /*2650*/  IADD3 R2, P0, PT, R2, UR46, RZ ;  /* 0x0000002e02027c10 */ /* 0x000fc8000ff1e0ff */
[----:B------:R-:W-:Y:S01]  /*2660*/  IADD3.X R3, PT, PT, R20, UR5, R3, P0, !PT ;  /* 0x0000000514037c10 */ /* 0x000fe200087fe403 */
[----:B----4-:R-:W-:Y:S02]  /*2670*/  IMAD R0, R19, UR8, RZ ;  /* 0x0000000813007c24 */ /* 0x010fe4000f8e02ff */
[----:B-1----:R-:W-:-:S04]  /*2680*/  IMAD.WIDE.U32 R6, R14, UR8, R2 ;  /* 0x000000080e067c25 */ /* 0x002fc8000f8e0002 */
        /* <DEDUP_REMOVED lines=18> */
.L_x_261:
[----:B------:R4:W-:Y:S01]  /*27b0*/  STS.128 [R8+0x6000], RZ ;  /* 0x006000ff08007388 */ /* 0x0009e20000000c00 */
[----:B------:R-:W-:Y:S05]  /*27c0*/  BRA `(.L_x_262) ;  /* 0x0000000000047947 */ /* 0x000fea0003800000 */
.L_x_260:
[----:B------:R1:W-:Y:S02]  /*27d0*/  STS.128 [R8+0x6000], RZ ;  /* 0x006000ff08007388 */ /* 0x0003e40000000c00 */
.L_x_262:
[----:B------:R-:W-:Y:S05]  /*27e0*/  BSYNC.RECONVERGENT B0 ;  /* 0x0000000000007941 */ /* 0x000fea0003800200 */
.L_x_259:
[----:B------:R-:W1:Y:S01]  /*27f0*/  S2R R157, SR_TID.X ;  /* 0x00000000009d7919 */ /* 0x000e620000002100 */
[C---:B------:R-:W-:Y:S01]  /*2800*/  IMAD.SHL.U32 R14, R23.reuse, 0x20, RZ ;  /* 0x00000020170e7824 */ /* 0x040fe200078e00ff */
[----:B------:R-:W-:Y:S01]  /*2810*/  BSSY.RECONVERGENT B0, `(.L_x_263) ;  /* 0x0000018000007945 */ /* 0x000fe20003800200 */
[----:B------:R-:W-:Y:S01]  /*2820*/  IMAD.SHL.U32 R12, R23, 0x10, RZ ;  /* 0x00000010170c7824 */ /* 0x000fe200078e00ff */
[----:B------:R1:W-:Y:S02]  /*2830*/  @P5 STS.128 [R8+0x7000], RZ ;  /* 0x007000ff08005388 */ /* 0x0003e40000000c00 */
[C---:B------:R-:W-:Y:S02]  /*2840*/  LOP3.LUT R9, R14.reuse, 0x20, RZ, 0xc0, !PT ;  /* 0x000000200e097812 */ /* 0x040fe400078ec0ff */
[----:B------:R-:W-:Y:S02]  /*2850*/  LOP3.LUT R16, R14, 0x120, RZ, 0xc0, !PT ;  /* 0x000001200e107812 */ /* 0x000fe400078ec0ff */
[----:B------:R-:W-:Y:S01]  /*2860*/  LOP3.LUT R9, R9, 0x3800, R12, 0xf8, !PT ;  /* 0x0000380009097812 */ /* 0x000fe200078ef80c */
        /* <DEDUP_REMOVED lines=10> */
[----:B---3--:R-:W-:-:S05]  /*2910*/  IMAD.WIDE.U32 R4, R13, UR16, R2 ;  /* 0x000000100d047c25 */ /* 0x008fca000f8e0002 */
[----:B------:R-:W-:Y:S02]  /*2920*/  IADD3 R0, PT, PT, R5, R0, RZ ;  /* 0x0000000005007210 */ /* 0x000fe40007ffe0ff */
[----:B-----5:R-:W-:-:S04]  /*2930*/  LEA R2, P0, R4, UR8, 0x1 ;  /* 0x0000000804027c11 */ /* 0x020fc8000f8008ff */
[----:B------:R-:W-:-:S05]  /*2940*/  LEA.HI.X R3, R4, UR9, R0, 0x1, P0 ;  /* 0x0000000904037c11 */ /* 0x000fca00080f0c00 */
[----:B------:R-:W-:Y:S01]  /*2950*/  @!PT LDS RZ, [RZ] ;  /* 0x00000000fffff984 */ /* 0x000fe20000000800 */
[----:B------:R-:W-:Y:S01]  /*2960*/  @!PT LDS RZ, [RZ] ;  /* 0x00000000fffff984 */ /* 0x000fe20000000800 */
[----:B------:R-:W-:Y:S01]  /*2970*/  @!PT LDS RZ, [RZ] ;  /* 0x00000000fffff984 */ /* 0x000fe20000000800 */
[----:B------:R3:W-:Y:S04]  /*2980*/  LDGSTS.E.BYPASS.LTC128B.128 [R8+0x7000], desc[UR34][R2.64] ;  /* 0x0700000002087fae */ /* 0x0007e8000b981a22 */
.L_x_264:
[----:B------:R-:W-:Y:S05]  /*2990*/  BSYNC.RECONVERGENT B0 ;  /* 0x0000000000007941 */ /* 0x000fea0003800200 */
.L_x_263:
[----:B------:R-:W0:Y:S01]  /*29a0*/  LDGDEPBAR ;  /* 0x00000000000079af */ /* 0x000e220000000000 */
[----:B-1-34-:R-:W-:Y:S01]  /*29b0*/  IMAD.SHL.U32 R8, R23, 0x4, RZ ;  /* 0x0000000417087824 */ /* 0x01afe200078e00ff */
[--C-:B------:R-:W-:Y:S01]  /*29c0*/  SHF.R.U32.HI R5, RZ, 0x4, R23.reuse ;  /* 0x00000004ff057819 */ /* 0x100fe20000011617 */
[----:B------:R-:W-:Y:S01]  /*29d0*/  IMAD.U32 R0, RZ, RZ, UR44 ;  /* 0x0000002cff007e24 */ /* 0x000fe2000f8e00ff */
[----:B------:R-:W-:Y:S01]  /*29e0*/  LOP3.LUT R7, R16, 0x600, R12, 0xf8, !PT ;  /* 0x0000060010077812 */ /* 0x000fe200078ef80c */
[----:B------:R-:W-:Y:S01]  /*29f0*/  IMAD.U32 R3, RZ, RZ, UR43 ;  /* 0x0000002bff037e24 */ /* 0x000fe2000f8e00ff */
[----:B------:R-:W-:Y:S01]  /*2a00*/  LOP3.LUT R8, R8, 0x18, RZ, 0xc0, !PT ;  /* 0x0000001808087812 */ /* 0x000fe200078ec0ff */
[C---:B------:R-:W-:Y:S01]  /*2a10*/  IMAD.SHL.U32 R159, R157.reuse, 0x20, RZ ;  /* 0x000000209d9f7824 */ /* 0x040fe200078e00ff */
[----:B------:R-:W-:Y:S01]  /*2a20*/  IADD3 R0, PT, PT, R0, UR33, R22 ;  /* 0x0000002100007c10 */ /* 0x000fe2000fffe016 */
[C---:B------:R-:W-:Y:S01]  /*2a30*/  IMAD.SHL.U32 R11, R157.reuse, 0x2, RZ ;  /* 0x000000029d0b7824 */ /* 0x040fe200078e00ff */
[----:B------:R-:W-:Y:S01]  /*2a40*/  LOP3.LUT R4, R8, 0xc0, R14, 0xf8, !PT ;  /* 0x000000c008047812 */ /* 0x000fe200078ef80e */
[----:B------:R-:W-:Y:S01]  /*2a50*/  IMAD.SHL.U32 R158, R157, 0x40, RZ ;  /* 0x000000409d9e7824 */ /* 0x000fe200078e00ff */
[----:B------:R-:W-:Y:S01]  /*2a60*/  LOP3.LUT R9, R9, 0x100, R12, 0xf8, !PT ;  /* 0x0000010009097812 */ /* 0x000fe200078ef80c */
[----:B------:R-:W-:Y:S01]  /*2a70*/  IMAD.SHL.U32 R10, R157, 0x4, RZ ;  /* 0x000000049d0a7824 */ /* 0x000fe200078e00ff */
[C---:B------:R-:W-:Y:S01]  /*2a80*/  LOP3.LUT R2, R4.reuse, 0x8, R23, 0x78, !PT ;  /* 0x0000000804027812 */ /* 0x040fe200078e7817 */
[----:B------:R-:W-:Y:S01]  /*2a90*/  IMAD.MOV.U32 R153, RZ, RZ, 0x20 ;  /* 0x00000020ff997424 */ /* 0x000fe200078e00ff */
[----:B------:R-:W-:Y:S01]  /*2aa0*/  LOP3.LUT R4, R4, 0x8, R17, 0x78, !PT ;  /* 0x0000000804047812 */ /* 0x000fe200078e7811 */
[----:B------:R-:W1:Y:S01]  /*2ab0*/  LDCU UR15, c[0x0][0x590] ;  /* 0x0000b200ff0f77ac */ /* 0x000e620008000800 */
[----:B------:R-:W-:-:S02]  /*2ac0*/  LOP3.LUT R5, R5, 0x8, RZ, 0xc0, !PT ;  /* 0x0000000805057812 */ /* 0x000fc400078ec0ff */
[----:B------:R-:W-:Y:S02]  /*2ad0*/  CS2R R94, SRZ ;  /* 0x00000000005e7805 */ /* 0x000fe4000001ff00 */
[----:B------:R-:W-:Y:S02]  /*2ae0*/  IADD3 R221, PT, PT, R0, -0x3f, -R3 ;  /* 0xffffffc100dd7810 */ /* 0x000fe40007ffe803 */
[----:B------:R-:W-:Y:S02]  /*2af0*/  CS2R R92, SRZ ;  /* 0x00000000005c7805 */ /* 0x000fe4000001ff00 */
[----:B------:R-:W-:Y:S01]  /*2b00*/  LOP3.LUT R7, R7, R4, RZ, 0xfc, !PT ;  /* 0x0000000407077212 */ /* 0x000fe200078efcff */
[----:B------:R-:W-:Y:S01]  /*2b10*/  IMAD.SHL.U32 R4, R157, 0x10, RZ ;  /* 0x000000109d047824 */ /* 0x000fe200078e00ff */
[----:B------:R-:W-:Y:S01]  /*2b20*/  LOP3.LUT R0, R9, R2, RZ, 0xfc, !PT ;  /* 0x0000000209007212 */ /* 0x000fe200078efcff */
[----:B------:R-:W-:-:S04]  /*2b30*/  DEPBAR.LE SB0, 0x1 ;  /* 0x000080400000791a */ /* 0x000fc80000000000 */
[----:B------:R-:W-:Y:S02]  /*2b40*/  LOP3.LUT R5, R5, 0x10, R23, 0xf8, !PT ;  /* 0x0000001005057812 */ /* 0x000fe400078ef817 */
        /* <DEDUP_REMOVED lines=11> */
[----:B------:R-:W-:Y:S02]  /*2c00*/  LOP3.LUT R5, R3, R8, RZ, 0x3c, !PT ;  /* 0x0000000803057212 */ /* 0x000fe400078e3cff */
[----:B------:R-:W-:Y:S02]  /*2c10*/  CS2R R78, SRZ ;  /* 0x00000000004e7805 */ /* 0x000fe4000001ff00 */
[----:B------:R-:W-:Y:S02]  /*2c20*/  LOP3.LUT R3, R9, 0x38, R11, 0xf8, !PT ;  /* 0x0000003809037812 */ /* 0x000fe400078ef80b */
[----:B------:R-:W-:Y:S02]  /*2c30*/  CS2R R76, SRZ ;  /* 0x00000000004c7805 */ /* 0x000fe4000001ff00 */
[----:B------:R-:W-:Y:S02]  /*2c40*/  LOP3.LUT R4, R4, 0xc00, R159, 0xf8, !PT ;  /* 0x00000c0004047812 */ /* 0x000fe400078ef89f */
[----:B------:R-:W-:-:S02]  /*2c50*/  CS2R R82, SRZ ;  /* 0x0000000000527805 */ /* 0x000fc4000001ff00 */
[----:B------:R-:W-:Y:S02]  /*2c60*/  LOP3.LUT P0, RZ, R23, 0x4, RZ, 0xc0, !PT ;  /* 0x0000000417ff7812 */ /* 0x000fe4000780c0ff */
[----:B------:R-:W-:Y:S02]  /*2c70*/  CS2R R80, SRZ ;  /* 0x0000000000507805 */ /* 0x000fe4000001ff00 */
[----:B------:R-:W-:Y:S02]  /*2c80*/  LOP3.LUT R3, R4, R3, RZ, 0xfc, !PT ;  /* 0x0000000304037212 */ /* 0x000fe400078efcff */
[----:B------:R-:W-:Y:S02]  /*2c90*/  CS2R R74, SRZ ;  /* 0x00000000004a7805 */ /* 0x000fe4000001ff00 */
[----:B------:R-:W-:Y:S01]  /*2ca0*/  LEA R150, R0, UR6, 0x1 ;  /* 0x0000000600967c11 */ /* 0x000fe2000f8e08ff */
[----:B------:R-:W-:Y:S01]  /*2cb0*/  BAR.SYNC.DEFER_BLOCKING 0x0 ;  /* 0x0000000000007b1d */ /* 0x000fe20000010000 */
[----:B------:R-:W-:-:S02]  /*2cc0*/  LOP3.LUT R6, R159, 0xc0, RZ, 0xc0, !PT ;  /* 0x000000c09f067812 */ /* 0x000fc400078ec0ff */
[----:B------:R-:W-:Y:S02]  /*2cd0*/  CS2R R72, SRZ ;  /* 0x0000000000487805 */ /* 0x000fe4000001ff00 */
[----:B------:R-:W-:Y:S01]  /*2ce0*/  SHF.R.U32.HI R8, RZ, 0x1, R157 ;  /* 0x00000001ff087819 */ /* 0x000fe2000001169d */
[----:B------:R-:W-:Y:S01]  /*2cf0*/  VIADD R144, R150, 0x8020 ;  /* 0x0000802096907836 */ /* 0x000fe20000000000 */
[----:B------:R-:W-:Y:S02]  /*2d00*/  LOP3.LUT R6, R6, 0x18, R10, 0xf8, !PT ;  /* 0x0000001806067812 */ /* 0x000fe400078ef80a */
[----:B------:R-:W-:Y:S02]  /*2d10*/  CS2R R70, SRZ ;  /* 0x0000000000467805 */ /* 0x000fe4000001ff00 */
[----:B------:R-:W-:Y:S01]  /*2d20*/  SEL R153, R153, 0xffffffe0, !P0 ;  /* 0xffffffe099997807 */ /* 0x000fe20004000000 */
[----:B------:R3:W-:Y:S01]  /*2d30*/  STL [R1+0x54], R3 ;  /* 0x0000540301007387 */ /* 0x0007e20000100800 */
[----:B------:R-:W-:-:S02]  /*2d40*/  LOP3.LUT R0, R6, 0x8, R8, 0x78, !PT ;  /* 0x0000000806007812 */ /* 0x000fc400078e7808 */
[----:B------:R-:W-:Y:S02]  /*2d50*/  CS2R R68, SRZ ;  /* 0x0000000000447805 */ /* 0x000fe4000001ff00 */
[C---:B------:R-:W-:Y:S01]  /*2d60*/  LOP3.LUT P1, RZ, R157.reuse, 0x4, RZ, 0xc0, !PT ;  /* 0x000000049dff7812 */ /* 0x040fe2000782c0ff */
[----:B------:R-:W-:Y:S01]  /*2d70*/  IMAD.SHL.U32 R156, R157, 0x8, RZ ;  /* 0x000000089d9c7824 */ /* 0x000fe200078e00ff */
[----:B------:R-:W-:Y:S01]  /*2d80*/  LOP3.LUT R155, R2, R0, RZ, 0xfc, !PT ;  /* 0x00000000029b7212 */ /* 0x000fe200078efcff */
[----:B------:R-:W-:Y:S01]  /*2d90*/  IMAD.MOV.U32 R0, RZ, RZ, 0x20 ;  /* 0x00000020ff007424 */ /* 0x000fe200078e00ff */
[----:B------:R-:W-:Y:S01]  /*2da0*/  LOP3.LUT R5, R5, 0x120, R14, 0xf8, !PT ;  /* 0x0000012005057812 */ /* 0x000fe200078ef80e */
[----:B------:R-:W-:Y:S01]  /*2db0*/  IMAD.MOV.U32 R2, RZ, RZ, 0x10 ;  /* 0x00000010ff027424 */ /* 0x000fe200078e00ff */
[----:B------:R-:W-:Y:S01]  /*2dc0*/  LEA R149, R7, UR6, 0x1 ;  /* 0x0000000607957c11 */ /* 0x000fe2000f8e08ff */
[----:B------:R-:W-:Y:S01]  /*2dd0*/  IMAD.IADD R151, R150, 0x1, R153 ;  /* 0x0000000196977824 */ /* 0x000fe200078e0299 */
[----:B------:R-:W-:Y:S01]  /*2de0*/  LEA R148, R5, UR6, 0x1 ;  /* 0x0000000605947c11 */ /* 0x000fe2000f8e08ff */
[----:B------:R-:W4:Y:S01]  /*2df0*/  LDCU UR5, c[0x0][0x440] ;  /* 0x00008800ff0577ac */ /* 0x000f220008000800 */
[----:B------:R-:W-:Y:S01]  /*2e00*/  LOP3.LUT R154, R158, 0x200, RZ, 0xc0, !PT ;  /* 0x000002009e9a7812 */ /* 0x000fe200078ec0ff */
[----:B------:R-:W-:Y:S01]  /*2e10*/  VIADD R149, R149, UR18 ;  /* 0x0000001295957c36 */ /* 0x000fe20008000000 */
[----:B------:R-:W-:Y:S01]  /*2e20*/  SEL R2, R2, 0xfffffff0, !P1 ;  /* 0xfffffff002027807 */ /* 0x000fe20004800000 */
[----:B------:R2:W2:Y:S01]  /*2e30*/  LDSM.16.M88.4 R116, [R150+0x8000] ;  /* 0x008000009674783b */ /* 0x0004a20000000200 */
[----:B------:R-:W-:Y:S01]  /*2e40*/  VIADD R148, R148, UR18 ;  /* 0x0000001294947c36 */ /* 0x000fe20008000000 */
[----:B------:R-:W-:Y:S01]  /*2e50*/  LOP3.LUT R154, R154, 0xc00, R159, 0xf8, !PT ;  /* 0x00000c009a9a7812 */ /* 0x000fe200078ef89f */
[----:B------:R-:W2:Y:S01]  /*2e60*/  LDCU UR8, c[0x0][0x3e0] ;  /* 0x00007c00ff0877ac */ /* 0x000ea20008000800 */
[----:B------:R2:W2:Y:S01]  /*2e70*/  LDSM.16.M88.4 R120, [R150+0x8400] ;  /* 0x008400009678783b */ /* 0x0004a20000000200 */
[----:B------:R-:W2:Y:S03]  /*2e80*/  LDCU UR14, c[0x0][0x50c] ;  /* 0x0000a180ff0e77ac */ /* 0x000ea60008000800 */
[----:B------:R2:W2:Y:S01]  /*2e90*/  LDSM.16.M88.4 R124, [R150+0x8800] ;  /* 0x00880000967c783b */ /* 0x0004a20000000200 */
[----:B---3--:R-:W-:Y:S01]  /*2ea0*/  VIADD R3, R150, 0x8000 ;  /* 0x0000800096037836 */ /* 0x008fe20000000000 */
[----:B------:R-:W3:Y:S02]  /*2eb0*/  LDCU UR9, c[0x0][0x45c] ;  /* 0x00008b80ff0977ac */ /* 0x000ee40008000800 */
[----:B------:R2:W2:Y:S01]  /*2ec0*/  LDSM.16.M88.4 R128, [R150+0x8c00] ;  /* 0x008c00009680783b */ /* 0x0004a20000000200 */
[----:B------:R-:W-:Y:S01]  /*2ed0*/  @P0 VIADD R144, R3, 0xffffffe0 ;  /* 0xffffffe003900836 */ /* 0x000fe20000000000 */
[----:B------:R-:W-:Y:S01]  /*2ee0*/  LOP3.LUT P0, RZ, R157, 0x2, RZ, 0xc0, !PT ;  /* 0x000000029dff7812 */ /* 0x000fe2000780c0ff */
[----:B------:R-:W-:Y:S01]  /*2ef0*/  IMAD.MOV.U32 R3, RZ, RZ, R18 ;  /* 0x000000ffff037224 */ /* 0x000fe200078e0012 */
[----:B-1----:R-:W-:-:S02]  /*2f00*/  USHF.L.U32 UR15, UR15, 0x7, URZ ;  /* 0x000000070f0f7899 */ /* 0x002fc400080006ff */
[----:B------:R1:W1:Y:S01]  /*2f10*/  LDSM.16.M88.4 R132, [R144] ;  /* 0x000000009084783b */ /* 0x0002620000000200 */
[----:B------:R-:W-:Y:S01]  /*2f20*/  R2P PR, R157, 0x18 ;  /* 0x000000189d007804 */ /* 0x000fe20000000000 */
[----:B------:R-:W-:Y:S01]  /*2f30*/  UIADD3 UR47, UPT, UPT, UR47, 0x80, -UR33 ;  /* 0x000000802f2f7890 */ /* 0x000fe2000fffe821 */
[C---:B------:R-:W-:Y:S01]  /*2f40*/  SEL R152, R0.reuse, 0xffffffe0, !P0 ;  /* 0xffffffe000987807 */ /* 0x040fe20004000000 */
[----:B------:R1:W1:Y:S01]  /*2f50*/  LDSM.16.M88.4 R136, [R144+0x400] ;  /* 0x000400009088783b */ /* 0x0002620000000200 */
[----:B------:R-:W-:Y:S01]  /*2f60*/  USHF.L.U32 UR48, UR48, 0x3, URZ ;  /* 0x0000000330307899 */ /* 0x000fe200080006ff */
[----:B------:R-:W-:Y:S02]  /*2f70*/  SEL R0, R0, 0xffffffe0, !P3 ;  /* 0xffffffe000007807 */ /* 0x000fe40005800000 */
[----:B------:R1:W1:Y:S04]  /*2f80*/  LDSM.16.M88.4 R140, [R144+0x800] ;  /* 0x00080000908c783b */ /* 0x0002680000000200 */
[----:B------:R-:W1:Y:S04]  /*2f90*/  LDSM.16.M88.4 R144, [R144+0xc00] ;  /* 0x000c00009090783b */ /* 0x000e680000000200 */
[----:B------:R1:W-:Y:S04]  /*2fa0*/  STL [R1+0x2c], R3 ;  /* 0x00002c0301007387 */ /* 0x0003e80000100800 */
[----:B---34-:R1:W-:Y:S02]  /*2fb0*/  STL [R1+0x50], R0 ;  /* 0x0000500001007387 */ /* 0x0183e40000100800 */
.L_x_267:
[----:B------:R-:W0:Y:S01]  /*2fc0*/  LDGDEPBAR ;  /* 0x00000000000079af */ /* 0x000e220000000000 */
[----:B------:R-:W-:Y:S01]  /*2fd0*/  IADD3 R112, PT, PT, R149, R153, RZ ;  /* 0x0000009995707210 */ /* 0x000fe20007ffe0ff */
[----:B------:R-:W-:Y:S01]  /*2fe0*/  UIADD3 UR44, UPT, UPT, UR44, -0x80, URZ ;  /* 0xffffff802c2c7890 */ /* 0x000fe2000fffe0ff */
[----:B-1----:R-:W-:Y:S05]  /*2ff0*/  IMAD.SHL.U32 R0, R157, 0x2, RZ ;  /* 0x000000029d007824 */ /* 0x002fea00078e00ff */
[----:B------:R-:W3:Y:S01]  /*3000*/  LDL R3, [R1+0x4c] ;  /* 0x00004c0001037983 */ /* 0x000ee20000100800 */
[----:B------:R-:W-:Y:S01]  /*3010*/  USHF.L.U32 UR16, UR37, 0x7, URZ ;  /* 0x0000000725107899 */ /* 0x000fe200080006ff */
[----:B------:R-:W-:Y:S01]  /*3020*/  SHF.R.U32.HI R159, RZ, 0x1, R157 ;  /* 0x00000001ff9f7819 */ /* 0x000fe2000001169d */
[----:B------:R-:W-:Y:S01]  /*3030*/  UISETP.GE.AND UP0, UPT, UR44, UR47, UPT ;  /* 0x0000002f2c00728c */ /* 0x000fe2000bf06270 */
[----:B------:R-:W4:Y:S01]  /*3040*/  LDL R158, [R1+0x48] ;  /* 0x00004800019e7983 */ /* 0x000f220000100800 */
[----:B------:R-:W-:Y:S01]  /*3050*/  UIADD3 UR16, UPT, UPT, UR16, 0x80, URZ ;  /* 0x0000008010107890 */ /* 0x000fe2000fffe0ff */
[----:B------:R-:W-:Y:S01]  /*3060*/  MOV R2, UR37 ;  /* 0x0000002500027c02 */ /* 0x000fe20008000f00 */
[----:B------:R-:W-:Y:S01]  /*3070*/  UIADD3 UR42, UPT, UPT, UR42, -0x1, URZ ;  /* 0xffffffff2a2a7890 */ /* 0x000fe2000fffe0ff */
[----:B------:R-:W-:Y:S01]  /*3080*/  STL [R1+0xd0], R98 ;  /* 0x0000d06201007387 */ /* 0x000fe20000100800 */
[----:B------:R-:W-:Y:S03]  /*3090*/  UISETP.LT.AND UP0, UPT, UR16, UR33, UP0 ;  /* 0x000000211000728c */ /* 0x000fe60008701270 */
[----:B------:R-:W-:Y:S03]  /*30a0*/  STL [R1+0xcc], R97 ;  /* 0x0000cc6101007387 */ /* 0x000fe60000100800 */
[----:B------:R-:W-:Y:S01]  /*30b0*/  PLOP3.LUT P0, PT, PT, PT, UP0, 0x80, 0x8 ;  /* 0x000000000008781c */ /* 0x000fe20003f0f008 */
[----:B------:R-:W-:Y:S01]  /*30c0*/  STL [R1+0xc8], R96 ;  /* 0x0000c86001007387 */ /* 0x000fe20000100800 */
[----:B------:R-:W-:Y:S03]  /*30d0*/  UISETP.GT.AND UP0, UPT, UR42, UR45, UPT ;  /* 0x0000002d2a00728c */ /* 0x000fe6000bf04270 */
[----:B------:R-:W-:Y:S04]  /*30e0*/  STL [R1+0xc4], R95 ;  /* 0x0000c45f01007387 */ /* 0x000fe80000100800 */
[----:B------:R-:W-:Y:S04]  /*30f0*/  STL [R1+0xc0], R94 ;  /* 0x0000c05e01007387 */ /* 0x000fe80000100800 */
[----:B------:R-:W-:Y:S01]  /*3100*/  STL [R1+0xbc], R93 ;  /* 0x0000bc5d01007387 */ /* 0x000fe20000100800 */
[----:B------:R-:W-:Y:S03]  /*3110*/  @!P0 LOP3.LUT R0, R0, 0x6, RZ, 0xc0, !PT ;  /* 0x0000000600008812 */ /* 0x000fe600078ec0ff */
[----:B------:R-:W-:Y:S01]  /*3120*/  STL [R1+0xb8], R92 ;  /* 0x0000b85c01007387 */ /* 0x000fe20000100800 */
[----:B------:R-:W-:Y:S02]  /*3130*/  @!P0 LOP3.LUT R0, R0, 0x1c0, R159, 0xf8, !PT ;  /* 0x000001c000008812 */ /* 0x000fe400078ef89f */
[----:B------:R-:W-:Y:S01]  /*3140*/  MOV R159, 0x40 ;  /* 0x00000040009f7802 */ /* 0x000fe20000000f00 */
[----:B------:R-:W-:Y:S02]  /*3150*/  STL [R1+0xb4], R91 ;  /* 0x0000b45b01007387 */ /* 0x000fe40000100800 */
[----:B------:R-:W-:Y:S02]  /*3160*/  @!P0 IMAD R0, R2, 0x80, R0 ;  /* 0x0000008002008824 */ /* 0x000fe400078e0200 */
[----:B------:R-:W-:Y:S02]  /*3170*/  STL [R1+0xb0], R90 ;  /* 0x0000b05a01007387 */ /* 0x000fe40000100800 */
[----:B------:R-:W-:Y:S02]  /*3180*/  @!P0 VIADD R2, R0, 0x1 ;  /* 0x0000000100028836 */ /* 0x000fe40000000000 */
[----:B------:R-:W-:Y:S04]  /*3190*/  STL [R1+0xac], R89 ;  /* 0x0000ac5901007387 */ /* 0x000fe80000100800 */
        /* <DEDUP_REMOVED lines=20> */
[----:B------:R-:W-:Y:S01]  /*32e0*/  STL [R1+0x58], R68 ;  /* 0x0000584401007387 */ /* 0x000fe20000100800 */
[----:B----4-:R-:W-:Y:S01]  /*32f0*/  FSETP.NEU.FTZ.AND P2, PT, R158, -INF , PT ;  /* 0xff8000009e00780b */ /* 0x010fe20003f5d000 */
[----:B------:R-:W-:Y:S04]  /*3300*/  DEPBAR.LE SB0, 0x0 ;  /* 0x000080000000791a */ /* 0x000fe80000000000 */
[----:B------:R-:W-:Y:S01]  /*3310*/  BAR.SYNC.DEFER_BLOCKING 0x0 ;  /* 0x0000000000007b1d */ /* 0x000fe20000010000 */
[----:B---3--:R-:W-:Y:S05]  /*3320*/  FSETP.NEU.FTZ.AND P3, PT, R3, -INF , PT ;  /* 0xff8000000300780b */ /* 0x008fea0003f7d000 */
[----:B------:R-:W-:Y:S08]  /*3330*/  LDSM.16.M88.4 R64, [R149] ;  /* 0x000000009540783b */ /* 0x000ff00000000200 */
[----:B--2---:R-:W1:Y:S08]  /*3340*/  LDSM.16.M88.4 R16, [R150+0x6000] ;  /* 0x006000009610783b */ /* 0x004e700000000200 */
[----:B------:R-:W2:Y:S08]  /*3350*/  LDSM.16.M88.4 R60, [R149+0x1000] ;  /* 0x00100000953c783b */ /* 0x000eb00000000200 */
[----:B------:R-:W3:Y:S08]  /*3360*/  LDSM.16.M88.4 R32, [R150+0x6400] ;  /* 0x006400009620783b */ /* 0x000ef00000000200 */
        /* <DEDUP_REMOVED lines=22> */
[C---:B--2---:R-:W-:Y:S04]  /*34d0*/  HMMA.16816.F32 R8, R112.reuse, R108, R8 ;  /* 0x0000006c7008723c */ /* 0x044fe80000001808 */
[----:B------:R-:W-:Y:S04]  /*34e0*/  SHF.R.U32.HI R108, RZ, 0x1, R157 ;  /* 0x00000001ff6c7819 */ /* 0x000fe8000001169d */
[-C--:B------:R-:W-:Y:S03]  /*34f0*/  HMMA.16816.F32 R12, R112, R110.reuse, R12 ;  /* 0x0000006e700c723c */ /* 0x080fe6000000180c */
[----:B------:R-:W-:Y:S01]  /*3500*/  FMUL.FTZ R4, R4, UR14 ;  /* 0x0000000e04047c20 */ /* 0x000fe20008410000 */
[----:B------:R-:W-:Y:S01]  /*3510*/  FMUL.FTZ R5, R5, UR14 ;  /* 0x0000000e05057c20 */ /* 0x000fe20008410000 */
[----:B------:R-:W-:Y:S01]  /*3520*/  FMUL.FTZ R6, R6, UR14 ;  /* 0x0000000e06067c20 */ /* 0x000fe20008410000 */
[----:B------:R-:W-:Y:S01]  /*3530*/  FMUL.FTZ R7, R7, UR14 ;  /* 0x0000000e07077c20 */ /* 0x000fe20008410000 */
[----:B------:R-:W1:Y:S01]  /*3540*/  MUFU.TANH R101, R4 ;  /* 0x0000000400657308 */ /* 0x000e620000002400 */
[C---:B------:R-:W-:Y:S04]  /*3550*/  HMMA.16816.F32 R16, R104.reuse, R110, R16 ;  /* 0x0000006e6810723c */ /* 0x040fe80000001810 */
[----:B------:R-:W-:Y:S01]  /*3560*/  FMUL.FTZ R11, R11, UR14 ;  /* 0x0000000e0b0b7c20 */ /* 0x000fe20008410000 */
[----:B------:R-:W-:Y:S01]  /*3570*/  FMUL.FTZ R9, R9, UR14 ;  /* 0x0000000e09097c20 */ /* 0x000fe20008410000 */
[----:B------:R-:W-:Y:S03]  /*3580*/  FMUL.FTZ R8, R8, UR14 ;  /* 0x0000000e08087c20 */ /* 0x000fe60008410000 */
[----:B------:R-:W-:Y:S01]  /*3590*/  MUFU.TANH R156, R5 ;  /* 0x00000005009c7308 */ /* 0x000fe20000002400 */
[----:B------:R-:W-:Y:S01]  /*35a0*/  FMUL.FTZ R10, R10, UR14 ;  /* 0x0000000e0a0a7c20 */ /* 0x000fe20008410000 */
[----:B------:R-:W-:Y:S01]  /*35b0*/  FMUL.FTZ R15, R15, UR14 ;  /* 0x0000000e0f0f7c20 */ /* 0x000fe20008410000 */
[----:B------:R-:W-:Y:S01]  /*35c0*/  FMUL.FTZ R14, R14, UR14 ;  /* 0x0000000e0e0e7c20 */ /* 0x000fe20008410000 */
[----:B------:R-:W-:Y:S01]  /*35d0*/  FMUL.FTZ R13, R13, UR14 ;  /* 0x0000000e0d0d7c20 */ /* 0x000fe20008410000 */
[----:B------:R-:W-:Y:S05]  /*35e0*/  FMUL.FTZ R12, R12, UR14 ;  /* 0x0000000e0c0c7c20 */ /* 0x000fea0008410000 */
[----:B------:R2:W-:Y:S01]  /*35f0*/  MUFU.TANH R223, R8 ;  /* 0x0000000800df7308 */ /* 0x0005e20000002400 */
[----:B------:R-:W-:Y:S01]  /*3600*/  FMUL.FTZ R16, R16, UR14 ;  /* 0x0000000e10107c20 */ /* 0x000fe20008410000 */
[----:B------:R-:W-:Y:S01]  /*3610*/  FMUL.FTZ R17, R17, UR14 ;  /* 0x0000000e11117c20 */ /* 0x000fe20008410000 */
[----:B------:R-:W-:Y:S01]  /*3620*/  FMUL.FTZ R19, R19, UR14 ;  /* 0x0000000e13137c20 */ /* 0x000fe20008410000 */
[----:B------:R-:W-:Y:S06]  /*3630*/  FMUL.FTZ R18, R18, UR14 ;  /* 0x0000000e12127c20 */ /* 0x000fec0008410000 */
[----:B------:R3:W-:Y:S10]  /*3640*/  MUFU.TANH R235, R15 ;  /* 0x0000000f00eb7308 */ /* 0x0007f40000002400 */
[----:B------:R4:W1:Y:S01]  /*3650*/  MUFU.TANH R236, R14 ;  /* 0x0000000e00ec7308 */ /* 0x0008620000002400 */
[----:B--2---:R-:W-:Y:S05]  /*3660*/  IMAD.MOV.U32 R8, RZ, RZ, 0x8 ;  /* 0x00000008ff087424 */ /* 0x004fea00078e00ff */
[C---:B------:R-:W-:Y:S04]  /*3670*/  @!P0 VIADDMNMX R8, R221.reuse, R8, UR33, PT ;  /* 0x00000021dd088e46 */ /* 0x040fe8000b800108 */
[----:B------:R2:W-:Y:S01]  /*3680*/  MUFU.TANH R215, R13 ;  /* 0x0000000d00d77308 */ /* 0x0005e20000002400 */
[----:B---3--:R-:W3:Y:S09]  /*3690*/  LDL R15, [R1+0x44] ;  /* 0x00004400010f7983 */ /* 0x008ef20000100800 */
[----:B------:R-:W1:Y:S01]  /*36a0*/  MUFU.TANH R69, R6 ;  /* 0x0000000600457308 */ /* 0x000e620000002400 */
[----:B----4-:R-:W4:Y:S09]  /*36b0*/  LDL R14, [R1+0x40] ;  /* 0x00004000010e7983 */ /* 0x010f320000100800 */
[----:B------:R1:W1:Y:S01]  /*36c0*/  MUFU.TANH R68, R7 ;  /* 0x0000000700447308 */ /* 0x0002620000002400 */
[----:B--2---:R-:W-:Y:S04]  /*36d0*/  @!P0 VIADDMNMX R13, R221, -R159, UR33, PT ;  /* 0x00000021dd0d8e46 */ /* 0x004fe8000b80099f */
[-C--:B------:R-:W-:Y:S05]  /*36e0*/  @!P0 ISETP.GE.AND P5, PT, R0, R13.reuse, PT ;  /* 0x0000000d0000820c */ /* 0x080fea0003fa6270 */
[----:B------:R2:W-:Y:S10]  /*36f0*/  MUFU.TANH R238, R11 ;  /* 0x0000000b00ee7308 */ /* 0x0005f40000002400 */
[----:B------:R2:W2:Y:S01]  /*3700*/  MUFU.TANH R239, R10 ;  /* 0x0000000a00ef7308 */ /* 0x0004a20000002400 */
[----:B-1----:R-:W1:Y:S09]  /*3710*/  LDSM.16.M88.4 R4, [R151+0x6400] ;  /* 0x006400009704783b */ /* 0x002e720000000200 */
[----:B------:R1:W-:Y:S01]  /*3720*/  MUFU.TANH R216, R12 ;  /* 0x0000000c00d87308 */ /* 0x0003e20000002400 */
[----:B--2---:R-:W-:Y:S01]  /*3730*/  FMUL.FTZ R11, R3, 1.4426950216293334961 ;  /* 0x3fb8aa3b030b7820 */ /* 0x004fe20000410000 */
[----:B------:R-:W-:Y:S01]  /*3740*/  IMAD.MOV.U32 R3, RZ, RZ, R101 ;  /* 0x000000ffff037224 */ /* 0x000fe200078e0065 */
[----:B------:R-:W-:Y:S03]  /*3750*/  @!P0 FSEL R3, R101, -INF , !P5 ;  /* 0xff80000065038808 */ /* 0x000fe60006800000 */
[----:B------:R-:W-:Y:S04]  /*3760*/  FSEL R11, R11, RZ, P3 ;  /* 0x000000ff0b0b7208 */ /* 0x000fe80001800000 */
[----:B------:R2:W4:Y:S01]  /*3770*/  MUFU.TANH R222, R9 ;  /* 0x0000000900de7308 */ /* 0x0005220000002400 */
[----:B------:R-:W-:Y:S01]  /*3780*/  FMUL.FTZ R10, R158, 1.4426950216293334961 ;  /* 0x3fb8aa3b9e0a7820 */ /* 0x000fe20000410000 */
[----:B------:R-:W-:Y:S01]  /*3790*/  MOV R158, 0x38 ;  /* 0x00000038009e7802 */ /* 0x000fe20000000f00 */
[----:B------:R-:W-:Y:S01]  /*37a0*/  FFMA.FTZ R3, R3, UR9, -R11 ;  /* 0x0000000903037c23 */ /* 0x000fe2000801080b */
[----:B------:R-:W-:Y:S02]  /*37b0*/  @!P0 ISETP.GE.AND P3, PT, R2, R13, PT ;  /* 0x0000000d0200820c */ /* 0x000fe40003f66270 */
[----:B------:R-:W-:Y:S04]  /*37c0*/  FSEL R10, R10, RZ, P2 ;  /* 0x000000ff0a0a7208 */ /* 0x000fe80001000000 */
[----:B------:R2:W-:Y:S01]  /*37d0*/  MUFU.TANH R93, R16 ;  /* 0x00000010005d7308 */ /* 0x0005e20000002400 */
[C---:B-1----:R-:W-:Y:S04]  /*37e0*/  @!P0 VIADDMNMX R12, R221.reuse, -R158, UR33, PT ;  /* 0x00000021dd0c8e46 */ /* 0x042fe8000b80099e */
[C---:B------:R-:W-:Y:S05]  /*37f0*/  @!P0 ISETP.GE.AND P2, PT, R0.reuse, R12, PT ;  /* 0x0000000c0000820c */ /* 0x040fea0003f46270 */
[----:B------:R1:W-:Y:S01]  /*3800*/  MUFU.EX2 R158, R3 ;  /* 0x00000003009e7308 */ /* 0x0003e20000000800 */
[----:B--2---:R-:W-:Y:S04]  /*3810*/  @!P0 VIMNMX R9, PT, PT, R221, UR33, PT ;  /* 0x00000021dd098c48 */ /* 0x004fe8000bfe0100 */
[-C--:B------:R-:W-:Y:S02]  /*3820*/  @!P0 ISETP.GE.AND P5, PT, R0, R9.reuse, PT ;  /* 0x000000090000820c */ /* 0x080fe40003fa6270 */
[----:B------:R-:W-:Y:S03]  /*3830*/  @!P0 ISETP.GE.AND P6, PT, R2, R9, PT ;  /* 0x000000090200820c */ /* 0x000fe60003fc6270 */
[----:B------:R2:W-:Y:S01]  /*3840*/  MUFU.TANH R92, R17 ;  /* 0x00000011005c7308 */ /* 0x0005e20000002400 */
[-C--:B------:R-:W-:Y:S03]  /*3850*/  HMMA.16816.F32 R20, R104, R4.reuse, R20 ;  /* 0x000000046814723c */ /* 0x080fe60000001814 */
[----:B------:R-:W-:Y:S06]  /*3860*/  MOV R16, R236 ;  /* 0x000000ec00107202 */ /* 0x000fec0000000f00 */
[----:B------:R-:W-:Y:S01]  /*3870*/  MUFU.TANH R192, R19 ;  /* 0x0000001300c07308 */ /* 0x000fe20000002400 */
[----:B-1----:R-:W-:Y:S01]  /*3880*/  IMAD.MOV.U32 R3, RZ, RZ, R69 ;  /* 0x000000ffff037224 */ /* 0x002fe200078e0045 */
[----:B------:R-:W-:Y:S01]  /*3890*/  @!P0 FSEL R3, R69, -INF , !P2 ;  /* 0xff80000045038808 */ /* 0x000fe20005000000 */
[C---:B------:R-:W-:Y:S04]  /*38a0*/  HMMA.16816.F32 R24, R112.reuse, R4, R24 ;  /* 0x000000047018723c */ /* 0x040fe80000001818 */
[--C-:B------:R-:W-:Y:S03]  /*38b0*/  FFMA.FTZ R3, R3, UR9, -R10.reuse ;  /* 0x0000000903037c23 */ /* 0x100fe6000801080a */
[----:B------:R-:W-:Y:S01]  /*38c0*/  MUFU.TANH R191, R18 ;  /* 0x0000001200bf7308 */ /* 0x000fe20000002400 */
[----:B------:R-:W-:Y:S01]  /*38d0*/  MOV R4, R68 ;  /* 0x0000004400047202 */ /* 0x000fe20000000f00 */
[----:B--2---:R-:W-:Y:S01]  /*38e0*/  IMAD.MOV.U32 R17, RZ, RZ, R235 ;  /* 0x000000ffff117224 */ /* 0x004fe200078e00eb */
[-C--:B------:R-:W-:Y:S03]  /*38f0*/  HMMA.16816.F32 R28, R112, R6.reuse, R28 ;  /* 0x00000006701c723c */ /* 0x080fe6000000181c */
[----:B------:R-:W-:Y:S01]  /*3900*/  FMUL.FTZ R23, R23, UR14 ;  /* 0x0000000e17177c20 */ /* 0x000fe20008410000 */
[----:B------:R-:W-:Y:S03]  /*3910*/  FMUL.FTZ R21, R21, UR14 ;  /* 0x0000000e15157c20 */ /* 0x000fe60008410000 */
[----:B------:R1:W-:Y:S01]  /*3920*/  MUFU.EX2 R70, R3 ;  /* 0x0000000300467308 */ /* 0x0003e20000000800 */
[----:B------:R-:W-:Y:S01]  /*3930*/  MOV R5, R156 ;  /* 0x0000009c00057202 */ /* 0x000fe20000000f00 */
[----:B------:R-:W-:Y:S01]  /*3940*/  FMUL.FTZ R22, R22, UR14 ;  /* 0x0000000e16167c20 */ /* 0x000fe20008410000 */
[----:B------:R-:W-:Y:S01]  /*3950*/  @!P0 FSEL R5, R156, -INF , !P3 ;  /* 0xff8000009c058808 */ /* 0x000fe20005800000 */
[C---:B------:R-:W-:Y:S06]  /*3960*/  HMMA.16816.F32 R32, R104.reuse, R6, R32 ;  /* 0x000000066820723c */ /* 0x040fec0000001820 */
[----:B------:R-:W-:Y:S01]  /*3970*/  MUFU.TANH R188, R23 ;  /* 0x0000001700bc7308 */ /* 0x000fe20000002400 */
[----:B------:R-:W-:Y:S01]  /*3980*/  @!P0 ISETP.GE.AND P3, PT, R2, R12, PT ;  /* 0x0000000c0200820c */ /* 0x000fe20003f66270 */
[----:B------:R-:W-:Y:S01]  /*3990*/  FFMA.FTZ R5, R5, UR9, -R11 ;  /* 0x0000000905057c23 */ /* 0x000fe2000801080b */
[----:B------:R-:W-:Y:S01]  /*39a0*/  FMUL.FTZ R25, R25, UR14 ;  /* 0x0000000e19197c20 */ /* 0x000fe20008410000 */
[----:B------:R-:W-:Y:S01]  /*39b0*/  FMUL.FTZ R24, R24, UR14 ;  /* 0x0000000e18187c20 */ /* 0x000fe20008410000 */
[----:B------:R-:W-:Y:S01]  /*39c0*/  @!P0 FSEL R4, R68, -INF , !P3 ;  /* 0xff80000044048808 */ /* 0x000fe20005800000 */
[----:B------:R-:W-:Y:S01]  /*39d0*/  FMUL.FTZ R20, R20, UR14 ;  /* 0x0000000e14147c20 */ /* 0x000fe20008410000 */
[-C--:B------:R-:W-:Y:S03]  /*39e0*/  @!P0 ISETP.GE.AND P3, PT, R2, R8.reuse, PT ;  /* 0x000000080200820c */ /* 0x080fe60003f66270 */
[----:B------:R2:W-:Y:S01]  /*39f0*/  MUFU.TANH R209, R25 ;  /* 0x0000001900d17308 */ /* 0x0005e20000002400 */
[----:B------:R-:W-:Y:S01]  /*3a00*/  FMUL.FTZ R29, R29, UR14 ;  /* 0x0000000e1d1d7c20 */ /* 0x000fe20008410000 */
[----:B-1----:R-:W-:Y:S01]  /*3a10*/  FFMA.FTZ R3, R4, UR9, -R10 ;  /* 0x0000000904037c23 */ /* 0x002fe2000801080a */
[----:B------:R-:W-:Y:S01]  /*3a20*/  FMUL.FTZ R31, R31, UR14 ;  /* 0x0000000e1f1f7c20 */ /* 0x000fe20008410000 */
[----:B------:R-:W-:Y:S01]  /*3a30*/  MOV R4, R223 ;  /* 0x000000df00047202 */ /* 0x000fe20000000f00 */
[----:B------:R-:W-:Y:S01]  /*3a40*/  FMUL.FTZ R27, R27, UR14 ;  /* 0x0000000e1b1b7c20 */ /* 0x000fe20008410000 */
[----:B------:R-:W-:Y:S01]  /*3a50*/  @!P0 FSEL R4, R223, -INF , !P5 ;  /* 0xff800000df048808 */ /* 0x000fe20006800000 */
[----:B------:R-:W-:Y:S03]  /*3a60*/  FMUL.FTZ R32, R32, UR14 ;  /* 0x0000000e20207c20 */ /* 0x000fe60008410000 */
[----:B------:R-:W-:Y:S01]  /*3a70*/  MUFU.EX2 R159, R3 ;  /* 0x00000003009f7308 */ /* 0x000fe20000000800 */
[----:B------:R-:W-:Y:S01]  /*3a80*/  FMUL.FTZ R33, R33, UR14 ;  /* 0x0000000e21217c20 */ /* 0x000fe20008410000 */
[-C--:B------:R-:W-:Y:S01]  /*3a90*/  @!P0 ISETP.GE.AND P5, PT, R0, R8.reuse, PT ;  /* 0x000000080000820c */ /* 0x080fe20003fa6270 */
[----:B------:R-:W-:Y:S01]  /*3aa0*/  FMUL.FTZ R34, R34, UR14 ;  /* 0x0000000e22227c20 */ /* 0x000fe20008410000 */
[----:B------:R-:W-:Y:S01]  /*3ab0*/  FMUL.FTZ R26, R26, UR14 ;  /* 0x0000000e1a1a7c20 */ /* 0x000fe20008410000 */
[----:B------:R-:W-:Y:S01]  /*3ac0*/  FMUL.FTZ R30, R30, UR14 ;  /* 0x0000000e1e1e7c20 */ /* 0x000fe20008410000 */
[----:B------:R-:W-:Y:S01]  /*3ad0*/  FMUL.FTZ R28, R28, UR14 ;  /* 0x0000000e1c1c7c20 */ /* 0x000fe20008410000 */
[----:B------:R-:W-:Y:S03]  /*3ae0*/  FMUL.FTZ R35, R35, UR14 ;  /* 0x0000000e23237c20 */ /* 0x000fe60008410000 */
[----:B------:R-:W-:Y:S01]  /*3af0*/  MUFU.TANH R184, R34 ;  /* 0x0000002200b87308 */ /* 0x000fe20000002400 */
[----:B--2---:R-:W2:Y:S09]  /*3b00*/  LDL R25, [R1+0x28] ;  /* 0x0000280001197983 */ /* 0x004eb20000100800 */
[----:B------:R1:W-:Y:S10]  /*3b10*/  MUFU.EX2 R98, R5 ;  /* 0x0000000500627308 */ /* 0x0003f40000000800 */
[----:B------:R-:W-:Y:S10]  /*3b20*/  MUFU.TANH R210, R24 ;  /* 0x0000001800d27308 */ /* 0x000ff40000002400 */
[----:B------:R-:W-:Y:S01]  /*3b30*/  MUFU.TANH R90, R21 ;  /* 0x00000015005a7308 */ /* 0x000fe20000002400 */
[----:B-1----:R-:W-:Y:S02]  /*3b40*/  MOV R5, R239 ;  /* 0x000000ef00057202 */ /* 0x002fe40000000f00 */
[----:B------:R-:W-:Y:S07]  /*3b50*/  @!P0 FSEL R5, R239, -INF , !P5 ;  /* 0xff800000ef058808 */ /* 0x000fee0006800000 */
[----:B------:R-:W-:Y:S10]  /*3b60*/  MUFU.TANH R189, R22 ;  /* 0x0000001600bd7308 */ /* 0x000ff40000002400 */
        /* <DEDUP_REMOVED lines=9> */
[----:B------:R-:W-:Y:S01]  /*3c00*/  MUFU.TANH R183, R35 ;  /* 0x0000002300b77308 */ /* 0x000fe20000002400 */
[C---:B---3--:R-:W-:Y:S01]  /*3c10*/  FMUL.FTZ R3, R15.reuse, 1.4426950216293334961 ;  /* 0x3fb8aa3b0f037820 */ /* 0x048fe20000410000 */
[----:B------:R-:W-:Y:S04]  /*3c20*/  FSETP.NEU.FTZ.AND P2, PT, R15, -INF , PT ;  /* 0xff8000000f00780b */ /* 0x000fe80003f5d000 */
[----:B------:R-:W-:Y:S02]  /*3c30*/  FSEL R3, R3, RZ, P2 ;  /* 0x000000ff03037208 */ /* 0x000fe40001000000 */
[C---:B----4-:R-:W-:Y:S01]  /*3c40*/  FSETP.NEU.FTZ.AND P2, PT, R14.reuse, -INF , PT ;  /* 0xff8000000e00780b */ /* 0x050fe20003f5d000 */
[----:B------:R-:W-:Y:S02]  /*3c50*/  FMUL.FTZ R15, R14, 1.4426950216293334961 ;  /* 0x3fb8aa3b0e0f7820 */ /* 0x000fe40000410000 */
[--C-:B------:R-:W-:Y:S01]  /*3c60*/  FFMA.FTZ R2, R4, UR9, -R3.reuse ;  /* 0x0000000904027c23 */ /* 0x100fe20008010803 */
[----:B------:R-:W-:Y:S01]  /*3c70*/  IMAD.MOV.U32 R4, RZ, RZ, R238 ;  /* 0x000000ffff047224 */ /* 0x000fe200078e00ee */
[----:B------:R-:W-:Y:S01]  /*3c80*/  @!P0 FSEL R4, R238, -INF , !P3 ;  /* 0xff800000ee048808 */ /* 0x000fe20005800000 */
[----:B------:R-:W-:Y:S01]  /*3c90*/  IMAD.MOV.U32 R14, RZ, RZ, R222 ;  /* 0x000000ffff0e7224 */ /* 0x000fe200078e00de */
[----:B------:R1:W-:Y:S01]  /*3ca0*/  MUFU.EX2 R251, R2 ;  /* 0x0000000200fb7308 */ /* 0x0003e20000000800 */
[----:B------:R-:W-:Y:S05]  /*3cb0*/  @!P0 FSEL R14, R222, -INF , !P6 ;  /* 0xff800000de0e8808 */ /* 0x000fea0007000000 */
[--C-:B------:R-:W-:Y:S04]  /*3cc0*/  FFMA.FTZ R14, R14, UR9, -R3.reuse ;  /* 0x000000090e0e7c23 */ /* 0x100fe80008010803 */
[----:B------:R3:W-:Y:S01]  /*3cd0*/  MUFU.EX2 R250, R14 ;  /* 0x0000000e00fa7308 */ /* 0x0007e20000000800 */
[----:B-1----:R-:W-:Y:S02]  /*3ce0*/  FSEL R2, R15, RZ, P2 ;  /* 0x000000ff0f027208 */ /* 0x002fe40001000000 */
[----:B------:R-:W-:Y:S03]  /*3cf0*/  @!P0 IADD3 R15, PT, PT, R0, 0x9, RZ ;  /* 0x00000009000f8810 */ /* 0x000fe60007ffe0ff */
[--C-:B------:R-:W-:Y:S01]  /*3d00*/  FFMA.FTZ R4, R4, UR9, -R2.reuse ;  /* 0x0000000904047c23 */ /* 0x100fe20008010802 */
[--C-:B------:R-:W-:Y:S03]  /*3d10*/  FFMA.FTZ R5, R5, UR9, -R2.reuse ;  /* 0x0000000905057c23 */ /* 0x100fe60008010802 */
[----:B------:R1:W-:Y:S01]  /*3d20*/  MUFU.EX2 R24, R4 ;  /* 0x0000000400187308 */ /* 0x0003e20000000800 */
[----:B---3--:R-:W-:Y:S04]  /*3d30*/  @!P0 IADD3 R14, PT, PT, R0, 0x8, RZ ;  /* 0x00000008000e8810 */ /* 0x008fe80007ffe0ff */
[CC--:B------:R-:W-:Y:S02]  /*3d40*/  @!P0 ISETP.GE.AND P2, PT, R14.reuse, R9.reuse, PT ;  /* 0x000000090e00820c */ /* 0x0c0fe40003f46270 */
[----:B------:R-:W-:Y:S03]  /*3d50*/  @!P0 ISETP.GE.AND P3, PT, R14, R8, PT ;  /* 0x000000080e00820c */ /* 0x000fe60003f66270 */
[----:B------:R-:W3:Y:S01]  /*3d60*/  MUFU.EX2 R23, R5 ;  /* 0x0000000500177308 */ /* 0x000ee20000000800 */
[----:B------:R-:W-:Y:S02]  /*3d70*/  @!P0 FSEL R16, R236, -INF , !P3 ;  /* 0xff800000ec108808 */ /* 0x000fe40005800000 */
[----:B------:R-:W-:Y:S03]  /*3d80*/  @!P0 ISETP.GE.AND P3, PT, R14, R12, PT ;  /* 0x0000000c0e00820c */ /* 0x000fe60003f66270 */
[----:B------:R-:W-:Y:S01]  /*3d90*/  FFMA.FTZ R16, R16, UR9, -R2 ;  /* 0x0000000910107c23 */ /* 0x000fe20008010802 */
[----:B-1----:R-:W-:Y:S01]  /*3da0*/  IMAD.MOV.U32 R4, RZ, RZ, R216 ;  /* 0x000000ffff047224 */ /* 0x002fe200078e00d8 */
[----:B------:R-:W-:Y:S02]  /*3db0*/  @!P0 FSEL R4, R216, -INF , !P2 ;  /* 0xff800000d8048808 */ /* 0x000fe40005000000 */
[----:B------:R-:W1:Y:S01]  /*3dc0*/  MUFU.EX2 R21, R16 ;  /* 0x0000001000157308 */ /* 0x000e620000000800 */
[----:B------:R-:W-:Y:S02]  /*3dd0*/  @!P0 ISETP.GE.AND P2, PT, R15, R9, PT ;  /* 0x000000090f00820c */ /* 0x000fe40003f46270 */
[----:B------:R-:W-:Y:S01]  /*3de0*/  FFMA.FTZ R4, R4, UR9, -R3 ;  /* 0x0000000904047c23 */ /* 0x000fe20008010803 */
[----:B---3--:R-:W-:Y:S01]  /*3df0*/  STL [R1+0x18], R23 ;  /* 0x0000181701007387 */ /* 0x008fe20000100800 */
[----:B------:R-:W-:Y:S01]  /*3e00*/  IMAD.MOV.U32 R5, RZ, RZ, R215 ;  /* 0x000000ffff057224 */ /* 0x000fe200078e00d7 */
[----:B------:R-:W-:Y:S04]  /*3e10*/  @!P0 FSEL R5, R215, -INF , !P2 ;  /* 0xff800000d7058808 */ /* 0x000fe80005000000 */
[----:B------:R3:W-:Y:S01]  /*3e20*/  MUFU.EX2 R247, R4 ;  /* 0x0000000400f77308 */ /* 0x0007e20000000800 */
[----:B------:R-:W-:Y:S01]  /*3e30*/  @!P0 ISETP.GE.AND P2, PT, R15, R8, PT ;  /* 0x000000080f00820c */ /* 0x000fe20003f46270 */
[----:B------:R-:W-:Y:S03]  /*3e40*/  STL [R1+0x14], R24 ;  /* 0x0000141801007387 */ /* 0x000fe60000100800 */
[----:B------:R-:W-:Y:S02]  /*3e50*/  @!P0 FSEL R17, R235, -INF , !P2 ;  /* 0xff800000eb118808 */ /* 0x000fe40005000000 */
[----:B------:R-:W-:Y:S01]  /*3e60*/  @!P0 ISETP.GE.AND P2, PT, R14, R13, PT ;  /* 0x0000000d0e00820c */ /* 0x000fe20003f46270 */
[----:B------:R-:W-:Y:S01]  /*3e70*/  IMAD.MOV.U32 R14, RZ, RZ, R192 ;  /* 0x000000ffff0e7224 */ /* 0x000fe200078e00c0 */
[----:B-1----:R-:W-:Y:S01]  /*3e80*/  STL [R1+0x10], R21 ;  /* 0x0000101501007387 */ /* 0x002fe20000100800 */
[----:B------:R-:W-:Y:S01]  /*3e90*/  FFMA.FTZ R16, R17, UR9, -R2 ;  /* 0x0000000911107c23 */ /* 0x000fe20008010802 */
[----:B------:R-:W-:Y:S03]  /*3ea0*/  IMAD.MOV.U32 R17, RZ, RZ, R92 ;  /* 0x000000ffff117224 */ /* 0x000fe600078e005c */
[----:B------:R1:W4:Y:S01]  /*3eb0*/  MUFU.EX2 R22, R16 ;  /* 0x0000001000167308 */ /* 0x0003220000000800 */
[----:B---3--:R-:W-:Y:S09]  /*3ec0*/  FFMA.FTZ R4, R5, UR9, -R3 ;  /* 0x0000000905047c23 */ /* 0x008ff20008010803 */
[----:B------:R3:W-:Y:S01]  /*3ed0*/  MUFU.EX2 R246, R4 ;  /* 0x0000000400f67308 */ /* 0x0007e20000000800 */
[----:B-1----:R-:W-:Y:S01]  /*3ee0*/  MOV R16, R93 ;  /* 0x0000005d00107202 */ /* 0x002fe20000000f00 */
[----:B----4-:R-:W-:Y:S01]  /*3ef0*/  STL [R1+0xc], R22 ;  /* 0x00000c1601007387 */ /* 0x010fe20000100800 */
[----:B------:R-:W-:Y:S02]  /*3f00*/  @!P0 FSEL R16, R93, -INF , !P2 ;  /* 0xff8000005d108808 */ /* 0x000fe40005000000 */
[C---:B------:R-:W-:Y:S03]  /*3f10*/  @!P0 ISETP.GE.AND P2, PT, R15.reuse, R13, PT ;  /* 0x0000000d0f00820c */ /* 0x040fe60003f46270 */
[--C-:B------:R-:W-:Y:S01]  /*3f20*/  FFMA.FTZ R18, R16, UR9, -R11.reuse ;  /* 0x0000000910127c23 */ /* 0x100fe2000801080b */
[----:B---3--:R-:W1:Y:S01]  /*3f30*/  LDSM.16.M88.4 R4, [R151+0x6800] ;  /* 0x006800009704783b */ /* 0x008e620000000200 */
[----:B------:R-:W-:Y:S02]  /*3f40*/  @!P0 FSEL R17, R92, -INF , !P2 ;  /* 0xff8000005c118808 */ /* 0x000fe40005000000 */
[----:B------:R-:W-:Y:S01]  /*3f50*/  MUFU.EX2 R97, R18 ;  /* 0x0000001200617308 */ /* 0x000fe20000000800 */
[-C--:B------:R-:W-:Y:S02]  /*3f60*/  @!P0 ISETP.GE.AND P2, PT, R15, R12.reuse, PT ;  /* 0x0000000c0f00820c */ /* 0x080fe40003f46270 */
[----:B------:R-:W-:Y:S01]  /*3f70*/  FFMA.FTZ R15, R17, UR9, -R11 ;  /* 0x00000009110f7c23 */ /* 0x000fe2000801080b */
[----:B------:R-:W-:Y:S01]  /*3f80*/  IMAD.MOV.U32 R17, RZ, RZ, R90 ;  /* 0x000000ffff117224 */ /* 0x000fe200078e005a */
[----:B------:R-:W-:Y:S02]  /*3f90*/  @!P0 FSEL R14, R192, -INF , !P2 ;  /* 0xff800000c00e8808 */ /* 0x000fe40005000000 */
[----:B------:R-:W-:Y:S03]  /*3fa0*/  MOV R16, R191 ;  /* 0x000000bf00107202 */ /* 0x000fe60000000f00 */
[----:B------:R3:W-:Y:S01]  /*3fb0*/  MUFU.EX2 R96, R15 ;  /* 0x0000000f00607308 */ /* 0x0007e20000000800 */
[----:B------:R-:W-:Y:S01]  /*3fc0*/  @!P0 FSEL R16, R191, -INF , !P3 ;  /* 0xff800000bf108808 */ /* 0x000fe20005800000 */
[--C-:B------:R-:W-:Y:S08]  /*3fd0*/  FFMA.FTZ R14, R14, UR9, -R10.reuse ;  /* 0x000000090e0e7c23 */ /* 0x100ff0000801080a */
[----:B------:R4:W-:Y:S01]  /*3fe0*/  MUFU.EX2 R227, R14 ;  /* 0x0000000e00e37308 */ /* 0x0009e20000000800 */
[----:B---3--:R-:W-:Y:S01]  /*3ff0*/  FFMA.FTZ R15, R16, UR9, -R10 ;  /* 0x00000009100f7c23 */ /* 0x008fe2000801080a */
[----:B------:R-:W-:Y:S08]  /*4000*/  IMAD.MOV.U32 R16, RZ, RZ, R91 ;  /* 0x000000ffff107224 */ /* 0x000ff000078e005b */
[----:B------:R3:W-:Y:S01]  /*4010*/  MUFU.EX2 R226, R15 ;  /* 0x0000000f00e27308 */ /* 0x0007e20000000800 */
[----:B----4-:R-:W-:Y:S01]  /*4020*/  @!P0 IADD3 R14, PT, PT, R0, 0x10, RZ ;  /* 0x00000010000e8810 */ /* 0x010fe20007ffe0ff */
[-C--:B-1----:R-:W-:Y:S03]  /*4030*/  HMMA.16816.F32 R36, R104, R4.reuse, R36 ;  /* 0x000000046824723c */ /* 0x082fe60000001824 */
[C---:B------:R-:W-:Y:S02]  /*4040*/  @!P0 ISETP.GE.AND P3, PT, R14.reuse, R12, PT ;  /* 0x0000000c0e00820c */ /* 0x040fe40003f66270 */
[----:B------:R-:W-:Y:S03]  /*4050*/  @!P0 ISETP.GE.AND P2, PT, R14, R13, PT ;  /* 0x0000000d0e00820c */ /* 0x000fe60003f46270 */
[C---:B------:R-:W-:Y:S04]  /*4060*/  HMMA.16816.F32 R40, R112.reuse, R4, R40 ;  /* 0x000000047028723c */ /* 0x040fe80000001828 */
[----:B------:R-:W-:Y:S01]  /*4070*/  MOV R4, R189 ;  /* 0x000000bd00047202 */ /* 0x000fe20000000f00 */
[----:B------:R-:W-:Y:S01]  /*4080*/  IMAD.MOV.U32 R5, RZ, RZ, R188 ;  /* 0x000000ffff057224 */ /* 0x000fe200078e00bc */
[----:B------:R-:W-:Y:S02]  /*4090*/  @!P0 FSEL R4, R189, -INF , !P3 ;  /* 0xff800000bd048808 */ /* 0x000fe40005800000 */
[----:B---3--:R-:W-:Y:S01]  /*40a0*/  @!P0 IADD3 R15, PT, PT, R0, 0x11, RZ ;  /* 0x00000011000f8810 */ /* 0x008fe20007ffe0ff */
[-C--:B------:R-:W-:Y:S03]  /*40b0*/  HMMA.16816.F32 R44, R112, R6.reuse, R44 ;  /* 0x00000006702c723c */ /* 0x080fe6000000182c */
[--C-:B------:R-:W-:Y:S01]  /*40c0*/  FFMA.FTZ R4, R4, UR9, -R10.reuse ;  /* 0x0000000904047c23 */ /* 0x100fe2000801080a */
[----:B------:R-:W-:Y:S01]  /*40d0*/  @!P0 FSEL R16, R91, -INF , !P2 ;  /* 0xff8000005b108808 */ /* 0x000fe20005000000 */
[----:B------:R-:W-:Y:S01]  /*40e0*/  FMUL.FTZ R36, R36, UR14 ;  /* 0x0000000e24247c20 */ /* 0x000fe20008410000 */
[C---:B------:R-:W-:Y:S01]  /*40f0*/  @!P0 ISETP.GE.AND P2, PT, R15.reuse, R13, PT ;  /* 0x0000000d0f00820c */ /* 0x040fe20003f46270 */
[----:B------:R1:W-:Y:S01]  /*4100*/  MUFU.EX2 R219, R4 ;  /* 0x0000000400db7308 */ /* 0x0003e20000000800 */
[----:B------:R-:W-:Y:S01]  /*4110*/  @!P0 ISETP.GE.AND P3, PT, R14, R8, PT ;  /* 0x000000080e00820c */ /* 0x000fe20003f66270 */
[----:B------:R-:W-:Y:S01]  /*4120*/  FFMA.FTZ R16, R16, UR9, -R11 ;  /* 0x0000000910107c23 */ /* 0x000fe2000801080b */
[----:B------:R-:W-:Y:S01]  /*4130*/  @!P0 FSEL R17, R90, -INF , !P2 ;  /* 0xff8000005a118808 */ /* 0x000fe20005000000 */
[C---:B------:R-:W-:Y:S06]  /*4140*/  HMMA.16816.F32 R48, R104.reuse, R6, R48 ;  /* 0x000000066830723c */ /* 0x040fec0000001830 */
[----:B------:R3:W-:Y:S01]  /*4150*/  MUFU.EX2 R95, R16 ;  /* 0x00000010005f7308 */ /* 0x0007e20000000800 */
[----:B------:R-:W-:Y:S01]  /*4160*/  @!P0 ISETP.GE.AND P2, PT, R15, R12, PT ;  /* 0x0000000c0f00820c */ /* 0x000fe20003f46270 */
[----:B------:R-:W-:Y:S01]  /*4170*/  FMUL.FTZ R37, R37, UR14 ;  /* 0x0000000e25257c20 */ /* 0x000fe20008410000 */
[----:B------:R-:W-:Y:S01]  /*4180*/  FMUL.FTZ R43, R43, UR14 ;  /* 0x0000000e2b2b7c20 */ /* 0x000fe20008410000 */
[----:B------:R-:W-:Y:S01]  /*4190*/  FMUL.FTZ R46, R46, UR14 ;  /* 0x0000000e2e2e7c20 */ /* 0x000fe20008410000 */
[----:B------:R-:W-:Y:S01]  /*41a0*/  @!P0 FSEL R5, R188, -INF , !P2 ;  /* 0xff800000bc058808 */ /* 0x000fe20005000000 */
[----:B------:R-:W-:Y:S01]  /*41b0*/  FMUL.FTZ R39, R39, UR14 ;  /* 0x0000000e27277c20 */ /* 0x000fe20008410000 */
[-C--:B------:R-:W-:Y:S03]  /*41c0*/  @!P0 ISETP.GE.AND P2, PT, R14, R9.reuse, PT ;  /* 0x000000090e00820c */ /* 0x080fe60003f46270 */
[----:B------:R-:W-:Y:S01]  /*41d0*/  MUFU.TANH R213, R43 ;  /* 0x0000002b00d57308 */ /* 0x000fe20000002400 */
[----:B------:R-:W-:Y:S01]  /*41e0*/  FMUL.FTZ R38, R38, UR14 ;  /* 0x0000000e26267c20 */ /* 0x000fe20008410000 */
[----:B-1----:R-:W-:Y:S01]  /*41f0*/  FFMA.FTZ R4, R5, UR9, -R10 ;  /* 0x0000000905047c23 */ /* 0x002fe2000801080a */
[----:B------:R-:W-:Y:S01]  /*4200*/  IMAD.MOV.U32 R5, RZ, RZ, R231 ;  /* 0x000000ffff057224 */ /* 0x000fe200078e00e7 */
[----:B------:R-:W-:Y:S01]  /*4210*/  @!P0 FSEL R5, R231, -INF , !P3 ;  /* 0xff800000e7058808 */ /* 0x000fe20005800000 */
[----:B------:R-:W-:Y:S01]  /*4220*/  FMUL.FTZ R41, R41, UR14 ;  /* 0x0000000e29297c20 */ /* 0x000fe20008410000 */
[----:B------:R-:W-:Y:S01]  /*4230*/  FMUL.FTZ R47, R47, UR14 ;  /* 0x0000000e2f2f7c20 */ /* 0x000fe20008410000 */
[----:B------:R-:W-:Y:S03]  /*4240*/  FMUL.FTZ R48, R48, UR14 ;  /* 0x0000000e30307c20 */ /* 0x000fe60008410000 */
[----:B------:R1:W-:Y:S01]  /*4250*/  MUFU.EX2 R218, R4 ;  /* 0x0000000400da7308 */ /* 0x0003e20000000800 */
[----:B---3--:R-:W-:Y:S01]  /*4260*/  FFMA.FTZ R16, R17, UR9, -R11 ;  /* 0x0000000911107c23 */ /* 0x008fe2000801080b */
[--C-:B------:R-:W-:Y:S01]  /*4270*/  FFMA.FTZ R5, R5, UR9, -R2.reuse ;  /* 0x0000000905057c23 */ /* 0x100fe20008010802 */
[----:B------:R-:W-:Y:S01]  /*4280*/  FMUL.FTZ R49, R49, UR14 ;  /* 0x0000000e31317c20 */ /* 0x000fe20008410000 */
[----:B------:R-:W-:Y:S01]  /*4290*/  MOV R17, R228 ;  /* 0x000000e400117202 */ /* 0x000fe20000000f00 */
[----:B------:R-:W-:Y:S01]  /*42a0*/  FMUL.FTZ R50, R50, UR14 ;  /* 0x0000000e32327c20 */ /* 0x000fe20008410000 */
[----:B------:R-:W-:Y:S01]  /*42b0*/  FMUL.FTZ R51, R51, UR14 ;  /* 0x0000000e33337c20 */ /* 0x000fe20008410000 */
[----:B------:R-:W-:Y:S03]  /*42c0*/  FMUL.FTZ R40, R40, UR14 ;  /* 0x0000000e28287c20 */ /* 0x000fe60008410000 */
[----:B------:R-:W-:Y:S01]  /*42d0*/  MUFU.TANH R179, R39 ;  /* 0x0000002700b37308 */ /* 0x000fe20000002400 */
[----:B------:R-:W-:Y:S01]  /*42e0*/  FMUL.FTZ R44, R44, UR14 ;  /* 0x0000000e2c2c7c20 */ /* 0x000fe20008410000 */
[----:B------:R-:W-:Y:S01]  /*42f0*/  FMUL.FTZ R42, R42, UR14 ;  /* 0x0000000e2a2a7c20 */ /* 0x000fe20008410000 */
[----:B------:R-:W-:Y:S07]  /*4300*/  FMUL.FTZ R45, R45, UR14 ;  /* 0x0000000e2d2d7c20 */ /* 0x000fee0008410000 */
[----:B------:R3:W-:Y:S01]  /*4310*/  MUFU.EX2 R94, R16 ;  /* 0x00000010005e7308 */ /* 0x0007e20000000800 */
[----:B-1----:R-:W-:Y:S02]  /*4320*/  MOV R4, R210 ;  /* 0x000000d200047202 */ /* 0x002fe40000000f00 */
[----:B------:R-:W-:Y:S02]  /*4330*/  @!P0 FSEL R4, R210, -INF , !P2 ;  /* 0xff800000d2048808 */ /* 0x000fe40005000000 */
[----:B------:R-:W-:Y:S05]  /*4340*/  @!P0 ISETP.GE.AND P2, PT, R15, R9, PT ;  /* 0x000000090f00820c */ /* 0x000fea0003f46270 */
[----:B------:R-:W-:Y:S01]  /*4350*/  MUFU.TANH R194, R40 ;  /* 0x0000002800c27308 */ /* 0x000fe20000002400 */
[--C-:B------:R-:W-:Y:S09]  /*4360*/  FFMA.FTZ R4, R4, UR9, -R3.reuse ;  /* 0x0000000904047c23 */ /* 0x100ff20008010803 */
[----:B------:R1:W-:Y:S01]  /*4370*/  MUFU.EX2 R243, R4 ;  /* 0x0000000400f37308 */ /* 0x0003e20000000800 */
[----:B---3--:R-:W-:Y:S02]  /*4380*/  MOV R16, R209 ;  /* 0x000000d100107202 */ /* 0x008fe40000000f00 */
[----:B------:R-:W-:Y:S02]  /*4390*/  @!P0 FSEL R16, R209, -INF , !P2 ;  /* 0xff800000d1108808 */ /* 0x000fe40005000000 */
[----:B------:R-:W-:Y:S02]  /*43a0*/  @!P0 ISETP.GE.AND P2, PT, R15, R8, PT ;  /* 0x000000080f00820c */ /* 0x000fe40003f46270 */
[----:B------:R-:W-:Y:S03]  /*43b0*/  @!P0 IADD3 R15, PT, PT, R0, 0x19, RZ ;  /* 0x00000019000f8810 */ /* 0x000fe60007ffe0ff */
[----:B------:R-:W-:Y:S01]  /*43c0*/  MUFU.TANH R193, R41 ;  /* 0x0000002900c17308 */ /* 0x000fe20000002400 */
[----:B------:R-:W-:Y:S01]  /*43d0*/  FFMA.FTZ R14, R16, UR9, -R3 ;  /* 0x00000009100e7c23 */ /* 0x000fe20008010803 */
[----:B------:R-:W-:Y:S08]  /*43e0*/  IMAD.MOV.U32 R16, RZ, RZ, R229 ;  /* 0x000000ffff107224 */ /* 0x000ff000078e00e5 */
[----:B------:R3:W-:Y:S01]  /*43f0*/  MUFU.EX2 R242, R14 ;  /* 0x0000000e00f27308 */ /* 0x0007e20000000800 */
[----:B-1----:R-:W-:Y:S02]  /*4400*/  MOV R4, R230 ;  /* 0x000000e600047202 */ /* 0x002fe40000000f00 */
[----:B------:R-:W-:Y:S07]  /*4410*/  @!P0 FSEL R4, R230, -INF , !P2 ;  /* 0xff800000e6048808 */ /* 0x000fee0005000000 */
[----:B------:R-:W-:Y:S01]  /*4420*/  MUFU.TANH R214, R42 ;  /* 0x0000002a00d67308 */ /* 0x000fe20000002400 */
[--C-:B------:R-:W-:Y:S09]  /*4430*/  FFMA.FTZ R4, R4, UR9, -R2.reuse ;  /* 0x0000000904047c23 */ /* 0x100ff20008010802 */
[----:B------:R1:W-:Y:S01]  /*4440*/  MUFU.EX2 R20, R4 ;  /* 0x0000000400147308 */ /* 0x0003e20000000800 */
[----:B---3--:R-:W-:Y:S04]  /*4450*/  @!P0 IADD3 R14, PT, PT, R0, 0x18, RZ ;  /* 0x00000018000e8810 */ /* 0x008fe80007ffe0ff */
[C---:B------:R-:W-:Y:S02]  /*4460*/  @!P0 ISETP.GE.AND P3, PT, R14.reuse, R8, PT ;  /* 0x000000080e00820c */ /* 0x040fe40003f66270 */
[CC--:B------:R-:W-:Y:S03]  /*4470*/  @!P0 ISETP.GE.AND P2, PT, R14.reuse, R9.reuse, PT ;  /* 0x000000090e00820c */ /* 0x0c0fe60003f46270 */
[----:B------:R3:W4:Y:S01]  /*4480*/  MUFU.EX2 R19, R5 ;  /* 0x0000000500137308 */ /* 0x0007220000000800 */
[----:B------:R-:W-:Y:S02]  /*4490*/  @!P0 FSEL R16, R229, -INF , !P3 ;  /* 0xff800000e5108808 */ /* 0x000fe40005800000 */
[----:B------:R-:W-:Y:S03]  /*44a0*/  @!P0 ISETP.GE.AND P3, PT, R14, R12, PT ;  /* 0x0000000c0e00820c */ /* 0x000fe60003f66270 */
[----:B------:R-:W-:Y:S04]  /*44b0*/  FFMA.FTZ R16, R16, UR9, -R2 ;  /* 0x0000000910107c23 */ /* 0x000fe80008010802 */
[----:B------:R-:W-:Y:S01]  /*44c0*/  MUFU.TANH R83, R36 ;  /* 0x0000002400537308 */ /* 0x000fe20000002400 */
[----:B-1----:R-:W-:Y:S01]  /*44d0*/  IMAD.MOV.U32 R4, RZ, RZ, R206 ;  /* 0x000000ffff047224 */ /* 0x002fe200078e00ce */
[----:B------:R-:W-:Y:S02]  /*44e0*/  @!P0 FSEL R4, R206, -INF , !P2 ;  /* 0xff800000ce048808 */ /* 0x000fe40005000000 */
[----:B------:R-:W-:Y:S03]  /*44f0*/  @!P0 ISETP.GE.AND P2, PT, R15, R9, PT ;  /* 0x000000090f00820c */ /* 0x000fe60003f46270 */
[--C-:B------:R-:W-:Y:S03]  /*4500*/  FFMA.FTZ R4, R4, UR9, -R3.reuse ;  /* 0x0000000904047c23 */ /* 0x100fe60008010803 */
[----:B------:R1:W-:Y:S01]  /*4510*/  MUFU.EX2 R249, R16 ;  /* 0x0000001000f97308 */ /* 0x0003e20000000800 */
[----:B---3--:R-:W-:Y:S01]  /*4520*/  MOV R5, R205 ;  /* 0x000000cd00057202 */ /* 0x008fe20000000f00 */
[----:B----4-:R-:W-:Y:S01]  /*4530*/  STL [R1+0x4], R19 ;  /* 0x0000041301007387 */ /* 0x010fe20000100800 */
[----:B------:R-:W-:Y:S02]  /*4540*/  @!P0 FSEL R5, R205, -INF , !P2 ;  /* 0xff800000cd058808 */ /* 0x000fe40005000000 */
[----:B------:R-:W-:Y:S01]  /*4550*/  @!P0 ISETP.GE.AND P2, PT, R15, R8, PT ;  /* 0x000000080f00820c */ /* 0x000fe20003f46270 */
[----:B------:R-:W-:Y:S04]  /*4560*/  STL [R1], R20 ;  /* 0x0000001401007387 */ /* 0x000fe80000100800 */
[----:B------:R3:W-:Y:S01]  /*4570*/  MUFU.EX2 R237, R4 ;  /* 0x0000000400ed7308 */ /* 0x0007e20000000800 */
[----:B------:R-:W-:Y:S02]  /*4580*/  @!P0 FSEL R17, R228, -INF , !P2 ;  /* 0xff800000e4118808 */ /* 0x000fe40005000000 */
[----:B------:R-:W-:Y:S02]  /*4590*/  @!P0 ISETP.GE.AND P2, PT, R14, R13, PT ;  /* 0x0000000d0e00820c */ /* 0x000fe40003f46270 */
[----:B------:R-:W-:Y:S05]  /*45a0*/  MOV R14, R183 ;  /* 0x000000b7000e7202 */ /* 0x000fea0000000f00 */
[----:B------:R-:W4:Y:S01]  /*45b0*/  MUFU.TANH R82, R37 ;  /* 0x0000002500527308 */ /* 0x000f220000002400 */
[----:B-1----:R-:W-:Y:S01]  /*45c0*/  FFMA.FTZ R16, R17, UR9, -R2 ;  /* 0x0000000911107c23 */ /* 0x002fe20008010802 */
[----:B------:R-:W-:Y:S08]  /*45d0*/  IMAD.MOV.U32 R17, RZ, RZ, R86 ;  /* 0x000000ffff117224 */ /* 0x000ff000078e0056 */
[----:B------:R1:W-:Y:S01]  /*45e0*/  MUFU.EX2 R248, R16 ;  /* 0x0000001000f87308 */ /* 0x0003e20000000800 */
[----:B---3--:R-:W-:Y:S09]  /*45f0*/  FFMA.FTZ R4, R5, UR9, -R3 ;  /* 0x0000000905047c23 */ /* 0x008ff20008010803 */
[----:B------:R3:W-:Y:S10]  /*4600*/  MUFU.EX2 R234, R4 ;  /* 0x0000000400ea7308 */ /* 0x0007f40000000800 */
[----:B------:R-:W2:Y:S01]  /*4610*/  MUFU.TANH R178, R38 ;  /* 0x0000002600b27308 */ /* 0x000ea20000002400 */
[----:B-1----:R-:W-:Y:S02]  /*4620*/  MOV R16, R87 ;  /* 0x0000005700107202 */ /* 0x002fe40000000f00 */
[----:B------:R-:W-:Y:S02]  /*4630*/  @!P0 FSEL R16, R87, -INF , !P2 ;  /* 0xff80000057108808 */ /* 0x000fe40005000000 */
[CC--:B------:R-:W-:Y:S05]  /*4640*/  @!P0 ISETP.GE.AND P2, PT, R15.reuse, R13.reuse, PT ;  /* 0x0000000d0f00820c */ /* 0x0c0fea0003f46270 */
[----:B------:R-:W-:Y:S01]  /*4650*/  MUFU.TANH R187, R44 ;  /* 0x0000002c00bb7308 */ /* 0x000fe20000002400 */
[----:B------:R-:W-:Y:S01]  /*4660*/  @!P0 FSEL R17, R86, -INF , !P2 ;  /* 0xff80000056118808 */ /* 0x000fe20005000000 */
[----:B---3--:R-:W1:Y:S01]  /*4670*/  LDSM.16.M88.4 R4, [R151+0x6c00] ;  /* 0x006c00009704783b */ /* 0x008e620000000200 */
[----:B------:R-:W-:Y:S01]  /*4680*/  @!P0 ISETP.GE.AND P2, PT, R15, R12, PT ;  /* 0x0000000c0f00820c */ /* 0x000fe20003f46270 */
[--C-:B------:R-:W-:Y:S01]  /*4690*/  FFMA.FTZ R18, R16, UR9, -R11.reuse ;  /* 0x0000000910127c23 */ /* 0x100fe2000801080b */
[----:B------:R-:W-:Y:S01]  /*46a0*/  MOV R16, R184 ;  /* 0x000000b800107202 */ /* 0x000fe20000000f00 */
[--C-:B------:R-:W-:Y:S01]  /*46b0*/  FFMA.FTZ R15, R17, UR9, -R11.reuse ;  /* 0x00000009110f7c23 */ /* 0x100fe2000801080b */
[----:B------:R-:W-:Y:S03]  /*46c0*/  @!P0 FSEL R14, R183, -INF , !P2 ;  /* 0xff800000b70e8808 */ /* 0x000fe60005000000 */
[----:B------:R3:W-:Y:S01]  /*46d0*/  MUFU.EX2 R89, R18 ;  /* 0x0000001200597308 */ /* 0x0007e20000000800 */
[----:B----4-:R-:W-:Y:S01]  /*46e0*/  IMAD.MOV.U32 R17, RZ, RZ, R82 ;  /* 0x000000ffff117224 */ /* 0x010fe200078e0052 */
[----:B------:R-:W-:Y:S01]  /*46f0*/  @!P0 FSEL R16, R184, -INF , !P3 ;  /* 0xff800000b8108808 */ /* 0x000fe20005800000 */
[--C-:B------:R-:W-:Y:S07]  /*4700*/  FFMA.FTZ R14, R14, UR9, -R10.reuse ;  /* 0x000000090e0e7c23 */ /* 0x100fee000801080a */
[----:B------:R4:W-:Y:S10]  /*4710*/  MUFU.EX2 R201, R14 ;  /* 0x0000000e00c97308 */ /* 0x0009f40000000800 */
[----:B------:R2:W-:Y:S01]  /*4720*/  MUFU.EX2 R88, R15 ;  /* 0x0000000f00587308 */ /* 0x0005e20000000800 */
[----:B---3--:R-:W3:Y:S09]  /*4730*/  LDL R18, [R1+0x50] ;  /* 0x0000500001127983 */ /* 0x008ef20000100800 */
[----:B------:R-:W1:Y:S01]  /*4740*/  MUFU.TANH R186, R45 ;  /* 0x0000002d00ba7308 */ /* 0x000e620000002400 */
[----:B----4-:R-:W-:Y:S05]  /*4750*/  @!P0 VIADD R14, R0, 0x20 ;  /* 0x00000020000e8836 */ /* 0x010fea0000000000 */
[----:B------:R-:W-:Y:S04]  /*4760*/  @!P0 ISETP.GE.AND P2, PT, R14, R13, PT ;  /* 0x0000000d0e00820c */ /* 0x000fe80003f46270 */
[----:B------:R-:W-:Y:S01]  /*4770*/  MUFU.TANH R208, R46 ;  /* 0x0000002e00d07308 */ /* 0x000fe20000002400 */
[--C-:B--2---:R-:W-:Y:S01]  /*4780*/  FFMA.FTZ R15, R16, UR9, -R10.reuse ;  /* 0x00000009100f7c23 */ /* 0x104fe2000801080a */
[----:B------:R-:W-:Y:S01]  /*4790*/  MOV R16, R83 ;  /* 0x0000005300107202 */ /* 0x000fe20000000f00 */
[-C--:B-1----:R-:W-:Y:S03]  /*47a0*/  HMMA.16816.F32 R52, R104, R4.reuse, R52 ;  /* 0x000000046834723c */ /* 0x082fe60000001834 */
[----:B------:R-:W-:Y:S04]  /*47b0*/  @!P0 FSEL R16, R83, -INF , !P2 ;  /* 0xff80000053108808 */ /* 0x000fe80005000000 */
[----:B------:R1:W-:Y:S01]  /*47c0*/  MUFU.EX2 R202, R15 ;  /* 0x0000000f00ca7308 */ /* 0x0003e20000000800 */
[----:B------:R-:W-:Y:S01]  /*47d0*/  @!P0 ISETP.GE.AND P3, PT, R14, R12, PT ;  /* 0x0000000c0e00820c */ /* 0x000fe20003f66270 */
[--C-:B------:R-:W-:Y:S01]  /*47e0*/  FFMA.FTZ R16, R16, UR9, -R11.reuse ;  /* 0x0000000910107c23 */ /* 0x100fe2000801080b */
[C---:B------:R-:W-:Y:S07]  /*47f0*/  HMMA.16816.F32 R56, R112.reuse, R4, R56 ;  /* 0x000000047038723c */ /* 0x040fee0000001838 */
[----:B------:R2:W-:Y:S01]  /*4800*/  MUFU.EX2 R85, R16 ;  /* 0x0000001000557308 */ /* 0x0005e20000000800 */
[----:B------:R-:W-:Y:S02]  /*4810*/  MOV R4, R178 ;  /* 0x000000b200047202 */ /* 0x000fe40000000f00 */
[----:B------:R-:W-:Y:S01]  /*4820*/  @!P0 FSEL R4, R178, -INF , !P3 ;  /* 0xff800000b2048808 */ /* 0x000fe20005800000 */
[-C--:B------:R-:W-:Y:S03]  /*4830*/  HMMA.16816.F32 R60, R112, R6.reuse, R60 ;  /* 0x00000006703c723c */ /* 0x080fe6000000183c */
[----:B------:R-:W-:Y:S03]  /*4840*/  MOV R5, R179 ;  /* 0x000000b300057202 */ /* 0x000fe60000000f00 */
[----:B------:R-:W4:Y:S01]  /*4850*/  MUFU.TANH R207, R47 ;  /* 0x0000002f00cf7308 */ /* 0x000f220000002400 */
[----:B-1----:R-:W-:Y:S01]  /*4860*/  @!P0 IADD3 R15, PT, PT, R0, 0x21, RZ ;  /* 0x00000021000f8810 */ /* 0x002fe20007ffe0ff */
[----:B------:R-:W-:Y:S01]  /*4870*/  FFMA.FTZ R4, R4, UR9, -R10 ;  /* 0x0000000904047c23 */ /* 0x000fe2000801080a */
[----:B------:R-:W-:Y:S01]  /*4880*/  FMUL.FTZ R52, R52, UR14 ;  /* 0x0000000e34347c20 */ /* 0x000fe20008410000 */
[----:B------:R-:W-:Y:S06]  /*4890*/  HMMA.16816.F32 R64, R104, R6, R64 ;  /* 0x000000066840723c */ /* 0x000fec0000001840 */
[----:B------:R1:W-:Y:S01]  /*48a0*/  MUFU.EX2 R195, R4 ;  /* 0x0000000400c37308 */ /* 0x0003e20000000800 */
[----:B------:R-:W-:Y:S01]  /*48b0*/  @!P0 ISETP.GE.AND P2, PT, R15, R13, PT ;  /* 0x0000000d0f00820c */ /* 0x000fe20003f46270 */
[----:B------:R-:W-:Y:S01]  /*48c0*/  IMAD.MOV.U32 R7, RZ, RZ, R186 ;  /* 0x000000ffff077224 */ /* 0x000fe200078e00ba */
[----:B------:R-:W-:Y:S01]  /*48d0*/  @!P0 ISETP.GE.AND P3, PT, R14, R8, PT ;  /* 0x000000080e00820c */ /* 0x000fe20003f66270 */
[----:B------:R-:W-:Y:S01]  /*48e0*/  FMUL.FTZ R53, R53, UR14 ;  /* 0x0000000e35357c20 */ /* 0x000fe20008410000 */
[----:B------:R-:W-:Y:S01]  /*48f0*/  @!P0 FSEL R17, R82, -INF , !P2 ;  /* 0xff80000052118808 */ /* 0x000fe20005000000 */
[----:B------:R-:W-:Y:S01]  /*4900*/  FMUL.FTZ R57, R57, UR14 ;  /* 0x0000000e39397c20 */ /* 0x000fe20008410000 */
[----:B------:R-:W-:Y:S03]  /*4910*/  @!P0 ISETP.GE.AND P2, PT, R15, R12, PT ;  /* 0x0000000c0f00820c */ /* 0x000fe60003f46270 */
[----:B------:R-:W-:Y:S01]  /*4920*/  MUFU.TANH R79, R48 ;  /* 0x00000030004f7308 */ /* 0x000fe20000002400 */
[----:B------:R-:W-:Y:S01]  /*4930*/  @!P0 IADD3 R6, PT, PT, R0, 0x29, RZ ;  /* 0x0000002900068810 */ /* 0x000fe20007ffe0ff */
[----:B--2---:R-:W-:Y:S01]  /*4940*/  FFMA.FTZ R16, R17, UR9, -R11 ;  /* 0x0000000911107c23 */ /* 0x004fe2000801080b */
[----:B------:R-:W-:Y:S01]  /*4950*/  @!P0 FSEL R5, R179, -INF , !P2 ;  /* 0xff800000b3058808 */ /* 0x000fe20005000000 */
[----:B------:R-:W2:Y:S01]  /*4960*/  LDL R17, [R1+0x54] ;  /* 0x0000540001117983 */ /* 0x000ea20000100800 */
[----:B------:R-:W-:Y:S01]  /*4970*/  @!P0 ISETP.GE.AND P2, PT, R14, R9, PT ;  /* 0x000000090e00820c */ /* 0x000fe20003f46270 */
[----:B------:R-:W-:Y:S01]  /*4980*/  FMUL.FTZ R60, R60, UR14 ;  /* 0x0000000e3c3c7c20 */ /* 0x000fe20008410000 */
[----:B------:R-:W-:Y:S03]  /*4990*/  FMUL.FTZ R61, R61, UR14 ;  /* 0x0000000e3d3d7c20 */ /* 0x000fe60008410000 */
[----:B------:R4:W-:Y:S01]  /*49a0*/  MUFU.EX2 R84, R16 ;  /* 0x0000001000547308 */ /* 0x0009e20000000800 */
[----:B-1----:R-:W-:Y:S01]  /*49b0*/  FFMA.FTZ R4, R5, UR9, -R10 ;  /* 0x0000000905047c23 */ /* 0x002fe2000801080a */
[----:B------:R-:W-:Y:S01]  /*49c0*/  FMUL.FTZ R64, R64, UR14 ;  /* 0x0000000e40407c20 */ /* 0x000fe20008410000 */
[----:B------:R-:W-:Y:S01]  /*49d0*/  FMUL.FTZ R65, R65, UR14 ;  /* 0x0000000e41417c20 */ /* 0x000fe20008410000 */
[----:B------:R-:W-:Y:S01]  /*49e0*/  FMUL.FTZ R66, R66, UR14 ;  /* 0x0000000e42427c20 */ /* 0x000fe20008410000 */
[----:B------:R-:W-:Y:S01]  /*49f0*/  FMUL.FTZ R67, R67, UR14 ;  /* 0x0000000e43437c20 */ /* 0x000fe20008410000 */
[----:B------:R-:W-:Y:S01]  /*4a00*/  FMUL.FTZ R62, R62, UR14 ;  /* 0x0000000e3e3e7c20 */ /* 0x000fe20008410000 */
[----:B------:R-:W-:Y:S03]  /*4a10*/  FMUL.FTZ R63, R63, UR14 ;  /* 0x0000000e3f3f7c20 */ /* 0x000fe60008410000 */
[----:B------:R1:W-:Y:S01]  /*4a20*/  MUFU.EX2 R196, R4 ;  /* 0x0000000400c47308 */ /* 0x0003e20000000800 */
[----:B------:R-:W-:Y:S01]  /*4a30*/  MOV R5, R214 ;  /* 0x000000d600057202 */ /* 0x000fe20000000f00 */
[----:B------:R-:W-:Y:S01]  /*4a40*/  FMUL.FTZ R58, R58, UR14 ;  /* 0x0000000e3a3a7c20 */ /* 0x000fe20008410000 */
[----:B------:R-:W-:Y:S01]  /*4a50*/  @!P0 FSEL R5, R214, -INF , !P3 ;  /* 0xff800000d6058808 */ /* 0x000fe20005800000 */
[----:B------:R-:W-:Y:S01]  /*4a60*/  FMUL.FTZ R54, R54, UR14 ;  /* 0x0000000e36367c20 */ /* 0x000fe20008410000 */
[----:B------:R-:W-:Y:S01]  /*4a70*/  FMUL.FTZ R55, R55, UR14 ;  /* 0x0000000e37377c20 */ /* 0x000fe20008410000 */
[----:B------:R-:W-:Y:S01]  /*4a80*/  FMUL.FTZ R59, R59, UR14 ;  /* 0x0000000e3b3b7c20 */ /* 0x000fe20008410000 */
[----:B------:R-:W-:Y:S03]  /*4a90*/  FMUL.FTZ R56, R56, UR14 ;  /* 0x0000000e38387c20 */ /* 0x000fe60008410000 */
[----:B------:R-:W1:Y:S01]  /*4aa0*/  MUFU.TANH R78, R49 ;  /* 0x00000031004e7308 */ /* 0x000e620000002400 */
[----:B----4-:R-:W-:Y:S01]  /*4ab0*/  MOV R16, R193 ;  /* 0x000000c100107202 */ /* 0x010fe20000000f00 */
[----:B------:R-:W-:Y:S08]  /*4ac0*/  FFMA.FTZ R5, R5, UR9, -R2 ;  /* 0x0000000905057c23 */ /* 0x000ff00008010802 */
[----:B------:R4:W-:Y:S01]  /*4ad0*/  MUFU.EX2 R245, R5 ;  /* 0x0000000500f57308 */ /* 0x0009e20000000800 */
[----:B-1----:R-:W-:Y:S01]  /*4ae0*/  IMAD.MOV.U32 R4, RZ, RZ, R194 ;  /* 0x000000ffff047224 */ /* 0x002fe200078e00c2 */
[----:B------:R-:W-:Y:S02]  /*4af0*/  @!P0 FSEL R4, R194, -INF , !P2 ;  /* 0xff800000c2048808 */ /* 0x000fe40005000000 */
[----:B------:R-:W-:Y:S03]  /*4b00*/  @!P0 ISETP.GE.AND P2, PT, R15, R9, PT ;  /* 0x000000090f00820c */ /* 0x000fe60003f46270 */
[--C-:B------:R-:W-:Y:S03]  /*4b10*/  FFMA.FTZ R4, R4, UR9, -R3.reuse ;  /* 0x0000000904047c23 */ /* 0x100fe60008010803 */
[----:B------:R-:W-:Y:S01]  /*4b20*/  MUFU.TANH R172, R50 ;  /* 0x0000003200ac7308 */ /* 0x000fe20000002400 */
[----:B------:R-:W-:Y:S02]  /*4b30*/  @!P0 FSEL R16, R193, -INF , !P2 ;  /* 0xff800000c1108808 */ /* 0x000fe40005000000 */
[-C--:B------:R-:W-:Y:S02]  /*4b40*/  @!P0 ISETP.GE.AND P2, PT, R15, R8.reuse, PT ;  /* 0x000000080f00820c */ /* 0x080fe40003f46270 */
[----:B------:R-:W-:Y:S01]  /*4b50*/  MOV R15, R187 ;  /* 0x000000bb000f7202 */ /* 0x000fe20000000f00 */
[----:B------:R-:W-:Y:S01]  /*4b60*/  FFMA.FTZ R14, R16, UR9, -R3 ;  /* 0x00000009100e7c23 */ /* 0x000fe20008010803 */
[----:B------:R-:W-:Y:S03]  /*4b70*/  MOV R16, R207 ;  /* 0x000000cf00107202 */ /* 0x000fe60000000f00 */
[----:B------:R1:W-:Y:S01]  /*4b80*/  MUFU.EX2 R225, R4 ;  /* 0x0000000400e17308 */ /* 0x0003e20000000800 */
[----:B----4-:R-:W-:Y:S09]  /*4b90*/  MOV R5, UR11 ;  /* 0x0000000b00057c02 */ /* 0x010ff20008000f00 */
[----:B------:R4:W-:Y:S10]  /*4ba0*/  MUFU.EX2 R224, R14 ;  /* 0x0000000e00e07308 */ /* 0x0009f40000000800 */
[----:B------:R-:W-:Y:S01]  /*4bb0*/  MUFU.TANH R171, R51 ;  /* 0x0000003300ab7308 */ /* 0x000fe20000002400 */
[----:B-1----:R-:W-:Y:S01]  /*4bc0*/  IMAD.MOV.U32 R4, RZ, RZ, R213 ;  /* 0x000000ffff047224 */ /* 0x002fe200078e00d5 */
[----:B------:R-:W-:Y:S05]  /*4bd0*/  @!P0 FSEL R4, R213, -INF , !P2 ;  /* 0xff800000d5048808 */ /* 0x000fea0005000000 */
[--C-:B------:R-:W-:Y:S03]  /*4be0*/  FFMA.FTZ R4, R4, UR9, -R2.reuse ;  /* 0x0000000904047c23 */ /* 0x100fe60008010802 */
[----:B------:R-:W-:Y:S01]  /*4bf0*/  MUFU.TANH R75, R52 ;  /* 0x00000034004b7308 */ /* 0x000fe20000002400 */
[----:B----4-:R-:W-:Y:S05]  /*4c00*/  @!P0 VIADD R14, R0, 0x28 ;  /* 0x00000028000e8836 */ /* 0x010fea0000000000 */
[C---:B------:R-:W-:Y:S04]  /*4c10*/  @!P0 ISETP.GE.AND P3, PT, R14.reuse, R8, PT ;  /* 0x000000080e00820c */ /* 0x040fe80003f66270 */
[----:B------:R1:W-:Y:S10]  /*4c20*/  MUFU.EX2 R244, R4 ;  /* 0x0000000400f47308 */ /* 0x0003f40000000800 */
[----:B------:R-:W4:Y:S10]  /*4c30*/  MUFU.TANH R74, R53 ;  /* 0x00000035004a7308 */ /* 0x000f340000002400 */
[----:B------:R-:W-:Y:S01]  /*4c40*/  MUFU.TANH R170, R54 ;  /* 0x0000003600aa7308 */ /* 0x000fe20000002400 */
[----:B-1----:R-:W-:Y:S04]  /*4c50*/  MOV R4, UR10 ;  /* 0x0000000a00047c02 */ /* 0x002fe80008000f00 */
[C---:B------:R-:W-:Y:S05]  /*4c60*/  LEA R4, P2, R25.reuse, R4, 0x2 ;  /* 0x0000000419047211 */ /* 0x040fea00078410ff */
[----:B------:R-:W-:Y:S01]  /*4c70*/  MUFU.TANH R168, R55 ;  /* 0x0000003700a87308 */ /* 0x000fe20000002400 */
[----:B------:R-:W-:Y:S02]  /*4c80*/  LEA.HI.X R5, R25, R5, RZ, 0x2, P2 ;  /* 0x0000000519057211 */ /* 0x000fe400010f14ff */
[-C--:B------:R-:W-:Y:S03]  /*4c90*/  @!P0 ISETP.GE.AND P2, PT, R14, R9.reuse, PT ;  /* 0x000000090e00820c */ /* 0x080fe60003f46270 */
[----:B------:R-:W3:Y:S01]  /*4ca0*/  LDG.E R112, desc[UR34][R4.64] ;  /* 0x0000002204707981 */ /* 0x000ee2000c1e1900 */
[----:B------:R-:W-:Y:S03]  /*4cb0*/  @!P0 FSEL R15, R187, -INF , !P2 ;  /* 0xff800000bb0f8808 */ /* 0x000fe60005000000 */
[----:B------:R-:W-:Y:S01]  /*4cc0*/  MUFU.TANH R175, R60 ;  /* 0x0000003c00af7308 */ /* 0x000fe20000002400 */
[----:B------:R-:W-:Y:S01]  /*4cd0*/  @!P0 ISETP.GE.AND P2, PT, R6, R9, PT ;  /* 0x000000090600820c */ /* 0x000fe20003f46270 */
[----:B------:R-:W3:Y:S01]  /*4ce0*/  LDG.E R111, desc[UR34][R4.64+0x20] ;  /* 0x00002022046f7981 */ /* 0x000ee2000c1e1900 */
[--C-:B------:R-:W-:Y:S02]  /*4cf0*/  FFMA.FTZ R15, R15, UR9, -R3.reuse ;  /* 0x000000090f0f7c23 */ /* 0x100fe40008010803 */
[----:B------:R-:W-:Y:S01]  /*4d00*/  @!P0 FSEL R7, R186, -INF , !P2 ;  /* 0xff800000ba078808 */ /* 0x000fe20005000000 */
[----:B------:R-:W5:Y:S01]  /*4d10*/  LDG.E R110, desc[UR34][R4.64+0x100] ;  /* 0x00010022046e7981 */ /* 0x000f62000c1e1900 */
[----:B------:R-:W-:Y:S03]  /*4d20*/  @!P0 ISETP.GE.AND P2, PT, R6, R8, PT ;  /* 0x000000080600820c */ /* 0x000fe60003f46270 */
[----:B------:R1:W-:Y:S01]  /*4d30*/  MUFU.EX2 R212, R15 ;  /* 0x0000000f00d47308 */ /* 0x0003e20000000800 */
[----:B------:R4:W5:Y:S01]  /*4d40*/  LDG.E R109, desc[UR34][R4.64+0x120] ;  /* 0x00012022046d7981 */ /* 0x000962000c1e1900 */
[----:B------:R-:W-:Y:S01]  /*4d50*/  FFMA.FTZ R7, R7, UR9, -R3 ;  /* 0x0000000907077c23 */ /* 0x000fe20008010803 */
[----:B------:R-:W-:Y:S02]  /*4d60*/  @!P0 FSEL R16, R207, -INF , !P2 ;  /* 0xff800000cf108808 */ /* 0x000fe40005000000 */
[-C--:B------:R-:W-:Y:S05]  /*4d70*/  @!P0 ISETP.GE.AND P2, PT, R14, R13.reuse, PT ;  /* 0x0000000d0e00820c */ /* 0x080fea0003f46270 */
[----:B------:R4:W-:Y:S10]  /*4d80*/  MUFU.EX2 R211, R7 ;  /* 0x0000000700d37308 */ /* 0x0009f40000000800 */
[----:B------:R-:W2:Y:S01]  /*4d90*/  MUFU.TANH R181, R56 ;  /* 0x0000003800b57308 */ /* 0x000ea20000002400 */
[----:B-1----:R-:W-:Y:S02]  /*4da0*/  MOV R15, R208 ;  /* 0x000000d0000f7202 */ /* 0x002fe40000000f00 */
[----:B------:R-:W-:Y:S07]  /*4db0*/  @!P0 FSEL R15, R208, -INF , !P3 ;  /* 0xff800000d00f8808 */ /* 0x000fee0005800000 */
[----:B------:R-:W-:Y:S01]  /*4dc0*/  MUFU.TANH R182, R57 ;  /* 0x0000003900b67308 */ /* 0x000fe20000002400 */
[--C-:B----4-:R-:W-:Y:S01]  /*4dd0*/  FFMA.FTZ R7, R15, UR9, -R2.reuse ;  /* 0x000000090f077c23 */ /* 0x110fe20008010802 */
[----:B------:R-:W-:Y:S02]  /*4de0*/  MOV R15, R78 ;  /* 0x0000004e000f7202 */ /* 0x000fe40000000f00 */
[----:B------:R-:W-:Y:S06]  /*4df0*/  MOV R4, R74 ;  /* 0x0000004a00047202 */ /* 0x000fec0000000f00 */
[----:B------:R1:W-:Y:S10]  /*4e00*/  MUFU.EX2 R241, R7 ;  /* 0x0000000700f17308 */ /* 0x0003f40000000800 */
[----:B------:R-:W-:Y:S10]  /*4e10*/  MUFU.TANH R199, R58 ;  /* 0x0000003a00c77308 */ /* 0x000ff40000002400 */
[----:B------:R-:W4:Y:S01]  /*4e20*/  MUFU.TANH R173, R61 ;  /* 0x0000003d00ad7308 */ /* 0x000f220000002400 */
[----:B-1----:R-:W-:Y:S09]  /*4e30*/  FFMA.FTZ R7, R16, UR9, -R2 ;  /* 0x0000000910077c23 */ /* 0x002ff20008010802 */
[----:B------:R1:W-:Y:S10]  /*4e40*/  MUFU.EX2 R240, R7 ;  /* 0x0000000700f07308 */ /* 0x0003f40000000800 */
[----:B------:R-:W-:Y:S10]  /*4e50*/  MUFU.TANH R73, R64 ;  /* 0x0000004000497308 */ /* 0x000ff40000002400 */
[----:B------:R-:W4:Y:S01]  /*4e60*/  MUFU.TANH R198, R59 ;  /* 0x0000003b00c67308 */ /* 0x000f220000002400 */
[----:B-1----:R-:W-:Y:S01]  /*4e70*/  IMAD.MOV.U32 R7, RZ, RZ, R79 ;  /* 0x000000ffff077224 */ /* 0x002fe200078e004f */
[----:B------:R-:W-:Y:S02]  /*4e80*/  @!P0 FSEL R7, R79, -INF , !P2 ;  /* 0xff8000004f078808 */ /* 0x000fe40005000000 */
[-C--:B------:R-:W-:Y:S03]  /*4e90*/  @!P0 ISETP.GE.AND P2, PT, R6, R13.reuse, PT ;  /* 0x0000000d0600820c */ /* 0x080fe60003f46270 */
[--C-:B------:R-:W-:Y:S01]  /*4ea0*/  FFMA.FTZ R7, R7, UR9, -R11.reuse ;  /* 0x0000000907077c23 */ /* 0x100fe2000801080b */
[----:B------:R-:W-:Y:S02]  /*4eb0*/  @!P0 FSEL R15, R78, -INF , !P2 ;  /* 0xff8000004e0f8808 */ /* 0x000fe40005000000 */
[----:B------:R-:W1:Y:S01]  /*4ec0*/  MUFU.TANH R252, R65 ;  /* 0x0000004100fc7308 */ /* 0x000e620000002400 */
[-C--:B------:R-:W-:Y:S02]  /*4ed0*/  @!P0 ISETP.GE.AND P2, PT, R14, R12.reuse, PT ;  /* 0x0000000c0e00820c */ /* 0x080fe40003f46270 */
[----:B------:R-:W-:Y:S07]  /*4ee0*/  FFMA.FTZ R14, R15, UR9, -R11 ;  /* 0x000000090f0e7c23 */ /* 0x000fee000801080b */
[----:B------:R4:W-:Y:S10]  /*4ef0*/  MUFU.EX2 R81, R7 ;  /* 0x0000000700517308 */ /* 0x0009f40000000800 */
[----:B------:R1:W-:Y:S10]  /*4f00*/  MUFU.EX2 R80, R14 ;  /* 0x0000000e00507308 */ /* 0x0003f40000000800 */
[----:B------:R-:W-:Y:S01]  /*4f10*/  MUFU.TANH R166, R66 ;  /* 0x0000004200a67308 */ /* 0x000fe20000002400 */
[----:B----4-:R-:W-:Y:S01]  /*4f20*/  IMAD.MOV.U32 R7, RZ, RZ, R172 ;  /* 0x000000ffff077224 */ /* 0x010fe200078e00ac */
[----:B------:R-:W-:Y:S02]  /*4f30*/  @!P0 FSEL R7, R172, -INF , !P2 ;  /* 0xff800000ac078808 */ /* 0x000fe40005000000 */
[-C--:B------:R-:W-:Y:S01]  /*4f40*/  @!P0 ISETP.GE.AND P2, PT, R6, R12.reuse, PT ;  /* 0x0000000c0600820c */ /* 0x080fe20003f46270 */
[----:B------:R-:W-:Y:S03]  /*4f50*/  IMAD.MOV.U32 R6, RZ, RZ, R171 ;  /* 0x000000ffff067224 */ /* 0x000fe600078e00ab */
[----:B------:R-:W-:Y:S01]  /*4f60*/  @!P0 FSEL R6, R171, -INF , !P2 ;  /* 0xff800000ab068808 */ /* 0x000fe20005000000 */
[--C-:B-1----:R-:W-:Y:S01]  /*4f70*/  FFMA.FTZ R14, R7, UR9, -R10.reuse ;  /* 0x00000009070e7c23 */ /* 0x102fe2000801080a */
[----:B------:R-:W-:Y:S01]  /*4f80*/  @!P0 IADD3 R7, PT, PT, R0, 0x30, RZ ;  /* 0x0000003000078810 */ /* 0x000fe20007ffe0ff */
[----:B------:R-:W1:Y:S02]  /*4f90*/  MUFU.TANH R165, R67 ;  /* 0x0000004300a57308 */ /* 0x000e640000002400 */
[----:B------:R-:W-:Y:S01]  /*4fa0*/  FFMA.FTZ R15, R6, UR9, -R10 ;  /* 0x00000009060f7c23 */ /* 0x000fe2000801080a */
[C---:B------:R-:W-:Y:S01]  /*4fb0*/  @!P0 ISETP.GE.AND P2, PT, R7.reuse, R13, PT ;  /* 0x0000000d0700820c */ /* 0x040fe20003f46270 */
[----:B------:R-:W-:Y:S01]  /*4fc0*/  @!P0 VIADD R6, R0, 0x31 ;  /* 0x0000003100068836 */ /* 0x000fe20000000000 */
[C---:B------:R-:W-:Y:S02]  /*4fd0*/  @!P0 ISETP.GE.AND P5, PT, R7.reuse, R12, PT ;  /* 0x0000000c0700820c */ /* 0x040fe40003fa6270 */
[C---:B------:R-:W-:Y:S03]  /*4fe0*/  @!P0 ISETP.GE.AND P6, PT, R7.reuse, R9, PT ;  /* 0x000000090700820c */ /* 0x040fe60003fc6270 */
[----:B------:R4:W-:Y:S01]  /*4ff0*/  MUFU.EX2 R180, R14 ;  /* 0x0000000e00b47308 */ /* 0x0009e20000000800 */
[----:B------:R-:W-:Y:S02]  /*5000*/  @!P0 ISETP.GE.AND P3, PT, R7, R8, PT ;  /* 0x000000080700820c */ /* 0x000fe40003f66270 */
[----:B--2---:R-:W-:Y:S02]  /*5010*/  MOV R7, R181 ;  /* 0x000000b500077202 */ /* 0x004fe40000000f00 */
[----:B------:R-:W-:Y:S05]  /*5020*/  @!P0 FSEL R7, R181, -INF , !P6 ;  /* 0xff800000b5078808 */ /* 0x000fea0007000000 */
[----:B------:R2:W-:Y:S10]  /*5030*/  MUFU.EX2 R177, R15 ;  /* 0x0000000f00b17308 */ /* 0x0005f40000000800 */
[----:B------:R-:W1:Y:S01]  /*5040*/  MUFU.TANH R190, R62 ;  /* 0x0000003e00be7308 */ /* 0x000e620000002400 */
[----:B----4-:R-:W-:Y:S02]  /*5050*/  MOV R14, R75 ;  /* 0x0000004b000e7202 */ /* 0x010fe40000000f00 */
[----:B------:R-:W-:Y:S02]  /*5060*/  @!P0 FSEL R14, R75, -INF , !P2 ;  /* 0xff8000004b0e8808 */ /* 0x000fe40005000000 */
[----:B------:R-:W-:Y:S03]  /*5070*/  @!P0 ISETP.GE.AND P2, PT, R6, R13, PT ;  /* 0x0000000d0600820c */ /* 0x000fe60003f46270 */
[----:B------:R-:W-:Y:S01]  /*5080*/  FFMA.FTZ R5, R14, UR9, -R11 ;  /* 0x000000090e057c23 */ /* 0x000fe2000801080b */
[----:B------:R-:W-:Y:S01]  /*5090*/  @!P0 FSEL R4, R74, -INF , !P2 ;  /* 0xff8000004a048808 */ /* 0x000fe20005000000 */
[----:B------:R-:W-:Y:S01]  /*50a0*/  IMAD.MOV.U32 R14, RZ, RZ, R168 ;  /* 0x000000ffff0e7224 */ /* 0x000fe200078e00a8 */
[----:B------:R-:W-:Y:S01]  /*50b0*/  @!P0 ISETP.GE.AND P2, PT, R6, R12, PT ;  /* 0x0000000c0600820c */ /* 0x000fe20003f46270 */
[----:B------:R4:W-:Y:S01]  /*50c0*/  MUFU.EX2 R77, R5 ;  /* 0x00000005004d7308 */ /* 0x0009e20000000800 */
[----:B--2---:R-:W-:Y:S01]  /*50d0*/  FFMA.FTZ R15, R7, UR9, -R3 ;  /* 0x00000009070f7c23 */ /* 0x004fe20008010803 */
[----:B------:R-:W-:Y:S01]  /*50e0*/  FFMA.FTZ R4, R4, UR9, -R11 ;  /* 0x0000000904047c23 */ /* 0x000fe2000801080b */
[----:B------:R-:W-:Y:S02]  /*50f0*/  @!P0 FSEL R14, R168, -INF , !P2 ;  /* 0xff800000a80e8808 */ /* 0x000fe40005000000 */
[----:B------:R-:W-:Y:S02]  /*5100*/  @!P0 ISETP.GE.AND P2, PT, R6, R8, PT ;  /* 0x000000080600820c */ /* 0x000fe40003f46270 */
[----:B------:R-:W-:Y:S03]  /*5110*/  MOV R7, R173 ;  /* 0x000000ad00077202 */ /* 0x000fe60000000f00 */
[----:B------:R2:W-:Y:S01]  /*5120*/  MUFU.EX2 R76, R4 ;  /* 0x00000004004c7308 */ /* 0x0005e20000000800 */
[--C-:B------:R-:W-:Y:S09]  /*5130*/  FFMA.FTZ R14, R14, UR9, -R10.reuse ;  /* 0x000000090e0e7c23 */ /* 0x100ff2000801080a */
[----:B------:R1:W-:Y:S01]  /*5140*/  MUFU.EX2 R174, R14 ;  /* 0x0000000e00ae7308 */ /* 0x0003e20000000800 */
[----:B----4-:R-:W-:Y:S02]  /*5150*/  MOV R5, R170 ;  /* 0x000000aa00057202 */ /* 0x010fe40000000f00 */
[----:B------:R-:W-:Y:S02]  /*5160*/  @!P0 FSEL R5, R170, -INF , !P5 ;  /* 0xff800000aa058808 */ /* 0x000fe40006800000 */
[-C--:B------:R-:W-:Y:S03]  /*5170*/  @!P0 ISETP.GE.AND P5, PT, R6, R9.reuse, PT ;  /* 0x000000090600820c */ /* 0x080fe60003fa6270 */
[----:B------:R-:W-:Y:S02]  /*5180*/  FFMA.FTZ R6, R5, UR9, -R10 ;  /* 0x0000000905067c23 */ /* 0x000fe4000801080a */
[----:B------:R4:W-:Y:S01]  /*5190*/  MUFU.EX2 R204, R15 ;  /* 0x0000000f00cc7308 */ /* 0x0009e20000000800 */
[C---:B--2---:R-:W-:Y:S01]  /*51a0*/  @!P0 IADD3 R4, PT, PT, R0.reuse, 0x38, RZ ;  /* 0x0000003800048810 */ /* 0x044fe20007ffe0ff */
[----:B------:R-:W-:Y:S01]  /*51b0*/  @!P0 VIADD R0, R0, 0x39 ;  /* 0x0000003900008836 */ /* 0x000fe20000000000 */
[----:B------:R-:W-:Y:S02]  /*51c0*/  MOV R5, R182 ;  /* 0x000000b600057202 */ /* 0x000fe40000000f00 */
[----:B------:R-:W-:Y:S02]  /*51d0*/  @!P0 FSEL R5, R182, -INF , !P5 ;  /* 0xff800000b6058808 */ /* 0x000fe40006800000 */
[-C--:B------:R-:W-:Y:S03]  /*51e0*/  @!P0 ISETP.GE.AND P5, PT, R0, R9.reuse, PT ;  /* 0x000000090000820c */ /* 0x080fe60003fa6270 */
[----:B------:R2:W-:Y:S01]  /*51f0*/  MUFU.EX2 R176, R6 ;  /* 0x0000000600b07308 */ /* 0x0005e20000000800 */
[----:B------:R-:W-:Y:S01]  /*5200*/  @!P0 ISETP.GE.AND P6, PT, R4, R9, PT ;  /* 0x000000090400820c */ /* 0x000fe20003fc6270 */
[----:B------:R-:W-:Y:S01]  /*5210*/  IMAD.MOV.U32 R9, RZ, RZ, R198 ;  /* 0x000000ffff097224 */ /* 0x000fe200078e00c6 */
[----:B-1----:R-:W-:Y:S02]  /*5220*/  MOV R14, R175 ;  /* 0x000000af000e7202 */ /* 0x002fe40000000f00 */
[----:B------:R-:W-:Y:S02]  /*5230*/  LEA R113, R17, UR4, 0x1 ;  /* 0x0000000411717c11 */ /* 0x000fe4000f8e08ff */
[----:B------:R-:W-:Y:S03]  /*5240*/  @!P0 FSEL R14, R175, -INF , !P6 ;  /* 0xff800000af0e8808 */ /* 0x000fe60007000000 */
[----:B------:R-:W1:Y:S01]  /*5250*/  MUFU.TANH R185, R63 ;  /* 0x0000003f00b97308 */ /* 0x000e620000002400 */
[----:B----4-:R-:W-:Y:S01]  /*5260*/  FFMA.FTZ R15, R5, UR9, -R3 ;  /* 0x00000009050f7c23 */ /* 0x010fe20008010803 */
[----:B------:R-:W-:Y:S02]  /*5270*/  F2FP.F16.F32.PACK_AB R5, R98, R158 ;  /* 0x0000009e6205723e */ /* 0x000fe400000000ff */
[----:B------:R-:W-:Y:S02]  /*5280*/  @!P0 FSEL R7, R173, -INF , !P5 ;  /* 0xff800000ad078808 */ /* 0x000fe40006800000 */
[-C--:B------:R-:W-:Y:S01]  /*5290*/  @!P0 ISETP.GE.AND P6, PT, R4, R12.reuse, PT ;  /* 0x0000000c0400820c */ /* 0x080fe20003fc6270 */
[----:B------:R4:W-:Y:S01]  /*52a0*/  STS [R113+0x10000], R5 ;  /* 0x0100000571007388 */ /* 0x0009e20000000800 */
[----:B------:R-:W-:Y:S01]  /*52b0*/  @!P0 ISETP.GE.AND P5, PT, R0, R12, PT ;  /* 0x0000000c0000820c */ /* 0x000fe20003fa6270 */
[----:B------:R-:W-:Y:S01]  /*52c0*/  IMAD.MOV.U32 R12, RZ, RZ, R73 ;  /* 0x000000ffff0c7224 */ /* 0x000fe200078e0049 */
[----:B--2---:R-:W-:Y:S01]  /*52d0*/  MOV R6, R199 ;  /* 0x000000c700067202 */ /* 0x004fe20000000f00 */
[----:B------:R-:W-:Y:S01]  /*52e0*/  MUFU.EX2 R203, R15 ;  /* 0x0000000f00cb7308 */ /* 0x000fe20000000800 */
[----:B------:R-:W-:Y:S02]  /*52f0*/  @!P0 FSEL R6, R199, -INF , !P3 ;  /* 0xff800000c7068808 */ /* 0x000fe40005800000 */
[CC--:B------:R-:W-:Y:S02]  /*5300*/  @!P0 ISETP.GE.AND P3, PT, R4.reuse, R13.reuse, PT ;  /* 0x0000000d0400820c */ /* 0x0c0fe40003f66270 */
[----:B------:R-:W-:Y:S02]  /*5310*/  MOV R17, 0x10 ;  /* 0x0000001000117802 */ /* 0x000fe40000000f00 */
[----:B------:R-:W-:Y:S02]  /*5320*/  @!P0 FSEL R12, R73, -INF , !P3 ;  /* 0xff800000490c8808 */ /* 0x000fe40005800000 */
[----:B------:R-:W-:Y:S01]  /*5330*/  @!P0 ISETP.GE.AND P3, PT, R4, R8, PT ;  /* 0x000000080400820c */ /* 0x000fe20003f66270 */
[--C-:B------:R-:W-:Y:S01]  /*5340*/  FFMA.FTZ R4, R6, UR9, -R2.reuse ;  /* 0x0000000906047c23 */ /* 0x100fe20008010802 */
[----:B------:R-:W-:Y:S02]  /*5350*/  @!P0 FSEL R9, R198, -INF , !P2 ;  /* 0xff800000c6098808 */ /* 0x000fe40005000000 */
[----:B------:R-:W-:Y:S01]  /*5360*/  @!P0 ISETP.GE.AND P2, PT, R0, R13, PT ;  /* 0x0000000d0000820c */ /* 0x000fe20003f46270 */
[----:B------:R2:W-:Y:S01]  /*5370*/  MUFU.EX2 R233, R4 ;  /* 0x0000000400e97308 */ /* 0x0005e20000000800 */
[----:B------:R-:W-:Y:S02]  /*5380*/  SEL R17, R17, 0xfffffff0, !P1 ;  /* 0xfffffff011117807 */ /* 0x000fe40004800000 */
[----:B------:R-:W-:Y:S02]  /*5390*/  F2FP.F16.F32.PACK_AB R6, R159, R70 ;  /* 0x000000469f06723e */ /* 0x000fe400000000ff */
[----:B------:R-:W-:Y:S01]  /*53a0*/  MOV R13, R252 ;  /* 0x000000fc000d7202 */ /* 0x000fe20000000f00 */
[----:B------:R-:W-:Y:S01]  /*53b0*/  IMAD.IADD R164, R17, 0x1, R113 ;  /* 0x0000000111a47824 */ /* 0x000fe200078e0271 */
[----:B------:R-:W-:Y:S01]  /*53c0*/  @!P0 FSEL R13, R252, -INF , !P2 ;  /* 0xff800000fc0d8808 */ /* 0x000fe20005000000 */
[----:B------:R1:W-:Y:S01]  /*53d0*/  STS [R113+0x10400], R6 ;  /* 0x0104000671007388 */ /* 0x0003e20000000800 */
[----:B------:R-:W-:Y:S01]  /*53e0*/  @!P0 ISETP.GE.AND P2, PT, R0, R8, PT ;  /* 0x000000080000820c */ /* 0x000fe20003f46270 */
[----:B------:R-:W-:Y:S01]  /*53f0*/  FFMA.FTZ R8, R9, UR9, -R2 ;  /* 0x0000000909087c23 */ /* 0x000fe20008010802 */
[----:B------:R-:W-:Y:S02]  /*5400*/  F2FP.F16.F32.PACK_AB R0, R227, R226 ;  /* 0x000000e2e300723e */ /* 0x000fe400000000ff */
[----:B----4-:R-:W-:Y:S01]  /*5410*/  F2FP.F16.F32.PACK_AB R5, R250, R251 ;  /* 0x000000fbfa05723e */ /* 0x010fe200000000ff */
[----:B------:R-:W-:Y:S01]  /*5420*/  MUFU.EX2 R232, R8 ;  /* 0x0000000800e87308 */ /* 0x000fe20000000800 */
[----:B---3--:R-:W-:Y:S01]  /*5430*/  IADD3 R115, PT, PT, R113, R18, RZ ;  /* 0x0000001271737210 */ /* 0x008fe20007ffe0ff */
[----:B------:R3:W-:Y:S01]  /*5440*/  STS [R164+0x10400], R0 ;  /* 0x01040000a4007388 */ /* 0x0007e20000000800 */
[----:B--2---:R-:W-:Y:S02]  /*5450*/  F2FP.F16.F32.PACK_AB R4, R96, R97 ;  /* 0x000000616004723e */ /* 0x004fe400000000ff */
[----:B------:R-:W-:Y:S02]  /*5460*/  IADD3 R161, PT, PT, R17, R115, RZ ;  /* 0x0000007311a17210 */ /* 0x000fe40007ffe0ff */
[C---:B------:R-:W-:Y:S01]  /*5470*/  IADD3 R16, PT, PT, R113.reuse, 0x10000, RZ ;  /* 0x0001000071107810 */ /* 0x040fe20007ffe0ff */
[----:B------:R2:W-:Y:S01]  /*5480*/  STS [R164+0x10000], R4 ;  /* 0x01000004a4007388 */ /* 0x0005e20000000800 */
[----:B------:R-:W-:Y:S02]  /*5490*/  IADD3 R114, PT, PT, R113, 0x10040, RZ ;  /* 0x0001004071727810 */ /* 0x000fe40007ffe0ff */
[----:B------:R-:W-:Y:S01]  /*54a0*/  @P4 IADD3 R114, PT, PT, R16, -0x40, RZ ;  /* 0xffffffc010724810 */ /* 0x000fe20007ffe0ff */
[----:B------:R4:W-:Y:S03]  /*54b0*/  STS [R113+0x12000], R5 ;  /* 0x0120000571007388 */ /* 0x0009e60000000800 */
[CC--:B------:R-:W-:Y:S02]  /*54c0*/  IADD3 R162, PT, PT, R17.reuse, R114.reuse, RZ ;  /* 0x0000007211a27210 */ /* 0x0c0fe40007ffe0ff */
[----:B------:R-:W-:Y:S02]  /*54d0*/  IADD3 R160, PT, PT, R18, R114, RZ ;  /* 0x0000007212a07210 */ /* 0x000fe40007ffe0ff */
[----:B-1----:R-:W-:Y:S03]  /*54e0*/  F2FP.F16.F32.PACK_AB R6, R24, R23 ;  /* 0x000000171806723e */ /* 0x002fe600000000ff */
[----:B------:R-:W-:Y:S02]  /*54f0*/  IMAD.IADD R163, R17, 0x1, R160 ;  /* 0x0000000111a37824 */ /* 0x000fe400078e02a0 */
[----:B------:R1:W-:Y:S01]  /*5500*/  STS [R113+0x12400], R6 ;  /* 0x0124000671007388 */ /* 0x0003e20000000800 */
[--C-:B---3--:R-:W-:Y:S01]  /*5510*/  FFMA.FTZ R0, R14, UR9, -R3.reuse ;  /* 0x000000090e007c23 */ /* 0x108fe20008010803 */
[----:B------:R-:W-:Y:S03]  /*5520*/  FFMA.FTZ R3, R7, UR9, -R3 ;  /* 0x0000000907037c23 */ /* 0x000fe60008010803 */
[----:B------:R3:W-:Y:S01]  /*5530*/  MUFU.EX2 R200, R0 ;  /* 0x0000000000c87308 */ /* 0x0007e20000000800 */
[----:B--2---:R-:W-:Y:S02]  /*5540*/  F2FP.F16.F32.PACK_AB R4, R22, R21 ;  /* 0x000000151604723e */ /* 0x004fe400000000ff */
[----:B----4-:R-:W-:Y:S03]  /*5550*/  F2FP.F16.F32.PACK_AB R5, R246, R247 ;  /* 0x000000f7f605723e */ /* 0x010fe600000000ff */
[----:B------:R2:W-:Y:S04]  /*5560*/  STS [R164+0x12400], R4 ;  /* 0x01240004a4007388 */ /* 0x0005e80000000800 */
[----:B------:R4:W-:Y:S01]  /*5570*/  MUFU.EX2 R197, R3 ;  /* 0x0000000300c57308 */ /* 0x0009e20000000800 */
[----:B------:R2:W-:Y:S01]  /*5580*/  STS [R164+0x12000], R5 ;  /* 0x01200005a4007388 */ /* 0x0005e20000000800 */
[----:B---3--:R-:W-:Y:S01]  /*5590*/  F2FP.F16.F32.PACK_AB R0, R94, R95 ;  /* 0x0000005f5e00723e */ /* 0x008fe200000000ff */
[--C-:B-1----:R-:W-:Y:S01]  /*55a0*/  FFMA.FTZ R6, R12, UR9, -R11.reuse ;  /* 0x000000090c067c23 */ /* 0x102fe2000801080b */
[----:B------:R-:W-:Y:S03]  /*55b0*/  FFMA.FTZ R11, R13, UR9, -R11 ;  /* 0x000000090d0b7c23 */ /* 0x000fe6000801080b */
[----:B------:R1:W-:Y:S03]  /*55c0*/  STS [R115+0x10000], R0 ;  /* 0x0100000073007388 */ /* 0x0003e60000000800 */
[----:B------:R3:W-:Y:S01]  /*55d0*/  MUFU.EX2 R72, R6 ;  /* 0x0000000600487308 */ /* 0x0007e20000000800 */
[----:B----4-:R-:W-:Y:S09]  /*55e0*/  F2FP.F16.F32.PACK_AB R3, R88, R89 ;  /* 0x000000595803723e */ /* 0x010ff200000000ff */
[----:B------:R-:W4:Y:S01]  /*55f0*/  MUFU.EX2 R71, R11 ;  /* 0x0000000b00477308 */ /* 0x000f220000000800 */
[----:B--2---:R-:W-:Y:S02]  /*5600*/  F2FP.F16.F32.PACK_AB R4, R242, R243 ;  /* 0x000000f3f204723e */ /* 0x004fe400000000ff */
[----:B------:R-:W-:Y:S05]  /*5610*/  F2FP.F16.F32.PACK_AB R5, R218, R219 ;  /* 0x000000dbda05723e */ /* 0x000fea00000000ff */
[----:B------:R2:W-:Y:S04]  /*5620*/  STS [R115+0x10400], R5 ;  /* 0x0104000573007388 */ /* 0x0005e80000000800 */
[----:B------:R3:W-:Y:S01]  /*5630*/  STS [R161+0x10000], R3 ;  /* 0x01000003a1007388 */ /* 0x0007e20000000800 */
[----:B-1----:R-:W-:Y:S05]  /*5640*/  F2FP.F16.F32.PACK_AB R0, R201, R202 ;  /* 0x000000cac900723e */ /* 0x002fea00000000ff */
[----:B------:R1:W-:Y:S04]  /*5650*/  STS [R161+0x10400], R0 ;  /* 0x01040000a1007388 */ /* 0x0003e80000000800 */
[----:B------:R4:W-:Y:S01]  /*5660*/  STS [R115+0x12000], R4 ;  /* 0x0120000473007388 */ /* 0x0009e20000000800 */
[----:B--2---:R-:W-:Y:S02]  /*5670*/  MOV R5, R165 ;  /* 0x000000a500057202 */ /* 0x004fe40000000f00 */
[----:B------:R-:W-:Y:S02]  /*5680*/  @!P0 FSEL R5, R165, -INF , !P5 ;  /* 0xff800000a5058808 */ /* 0x000fe40006800000 */
[----:B---3--:R-:W-:Y:S02]  /*5690*/  F2FP.F16.F32.PACK_AB R3, R234, R237 ;  /* 0x000000edea03723e */ /* 0x008fe400000000ff */
[----:B-1----:R-:W-:Y:S01]  /*56a0*/  F2FP.F16.F32.PACK_AB R0, R20, R19 ;  /* 0x000000131400723e */ /* 0x002fe200000000ff */
[----:B----4-:R-:W-:Y:S04]  /*56b0*/  IMAD.MOV.U32 R4, RZ, RZ, R166 ;  /* 0x000000ffff047224 */ /* 0x010fe800078e00a6 */
[----:B------:R1:W-:Y:S01]  /*56c0*/  STS [R115+0x12400], R0 ;  /* 0x0124000073007388 */ /* 0x0003e20000000800 */
[----:B------:R-:W-:Y:S03]  /*56d0*/  @!P0 FSEL R4, R166, -INF , !P6 ;  /* 0xff800000a6048808 */ /* 0x000fe60007000000 */
[----:B------:R2:W-:Y:S02]  /*56e0*/  STS [R161+0x12000], R3 ;  /* 0x01200003a1007388 */ /* 0x0005e40000000800 */
[--C-:B------:R-:W-:Y:S01]  /*56f0*/  FFMA.FTZ R6, R4, UR9, -R10.reuse ;  /* 0x0000000904067c23 */ /* 0x100fe2000801080a */
[----:B------:R-:W-:Y:S01]  /*5700*/  F2FP.F16.F32.PACK_AB R4, R84, R85 ;  /* 0x000000555404723e */ /* 0x000fe200000000ff */
[----:B------:R-:W-:Y:S02]  /*5710*/  FFMA.FTZ R10, R5, UR9, -R10 ;  /* 0x00000009050a7c23 */ /* 0x000fe4000801080a */
[----:B------:R-:W-:Y:S10]  /*5720*/  MUFU.EX2 R169, R6 ;  /* 0x0000000600a97308 */ /* 0x000ff40000000800 */
[----:B------:R-:W3:Y:S01]  /*5730*/  MUFU.EX2 R167, R10 ;  /* 0x0000000a00a77308 */ /* 0x000ee20000000800 */
[----:B-1----:R-:W-:Y:S02]  /*5740*/  F2FP.F16.F32.PACK_AB R0, R248, R249 ;  /* 0x000000f9f800723e */ /* 0x002fe400000000ff */
[----:B--2---:R-:W-:Y:S03]  /*5750*/  MOV R3, R190 ;  /* 0x000000be00037202 */ /* 0x004fe60000000f00 */
[----:B------:R1:W-:Y:S01]  /*5760*/  STS [R161+0x12400], R0 ;  /* 0x01240000a1007388 */ /* 0x0003e20000000800 */
[----:B------:R-:W-:Y:S03]  /*5770*/  @!P0 FSEL R3, R190, -INF , !P3 ;  /* 0xff800000be038808 */ /* 0x000fe60005800000 */
[----:B------:R2:W-:Y:S02]  /*5780*/  STS [R114], R4 ;  /* 0x0000000472007388 */ /* 0x0005e40000000800 */
[--C-:B------:R-:W-:Y:S01]  /*5790*/  FFMA.FTZ R5, R3, UR9, -R2.reuse ;  /* 0x0000000903057c23 */ /* 0x100fe20008010802 */
[----:B------:R-:W-:Y:S03]  /*57a0*/  F2FP.F16.F32.PACK_AB R3, R80, R81 ;  /* 0x000000515003723e */ /* 0x000fe600000000ff */
[----:B------:R4:W-:Y:S01]  /*57b0*/  MUFU.EX2 R220, R5 ;  /* 0x0000000500dc7308 */ /* 0x0009e20000000800 */
[----:B-1----:R-:W-:Y:S02]  /*57c0*/  F2FP.F16.F32.PACK_AB R0, R196, R195 ;  /* 0x000000c3c400723e */ /* 0x002fe400000000ff */
[----:B----4-:R-:W-:Y:S01]  /*57d0*/  F2FP.F16.F32.PACK_AB R5, R240, R241 ;  /* 0x000000f1f005723e */ /* 0x010fe200000000ff */
[----:B--2---:R-:W-:Y:S02]  /*57e0*/  IMAD.MOV.U32 R4, RZ, RZ, R185 ;  /* 0x000000ffff047224 */ /* 0x004fe400078e00b9 */
[----:B------:R1:W-:Y:S01]  /*57f0*/  STS [R114+0x400], R0 ;  /* 0x0004000072007388 */ /* 0x0003e20000000800 */
[----:B------:R-:W-:Y:S03]  /*5800*/  @!P0 FSEL R4, R185, -INF , !P2 ;  /* 0xff800000b9048808 */ /* 0x000fe60005000000 */
[----:B------:R2:W-:Y:S02]  /*5810*/  STS [R162], R3 ;  /* 0x00000003a2007388 */ /* 0x0005e40000000800 */
[----:B------:R-:W-:Y:S01]  /*5820*/  FFMA.FTZ R2, R4, UR9, -R2 ;  /* 0x0000000904027c23 */ /* 0x000fe20008010802 */
[----:B------:R-:W-:Y:S03]  /*5830*/  F2FP.F16.F32.PACK_AB R4, R224, R225 ;  /* 0x000000e1e004723e */ /* 0x000fe600000000ff */
[----:B------:R4:W3:Y:S01]  /*5840*/  MUFU.EX2 R217, R2 ;  /* 0x0000000200d97308 */ /* 0x0008e20000000800 */
[----:B-1----:R-:W-:Y:S02]  /*5850*/  F2FP.F16.F32.PACK_AB R0, R177, R180 ;  /* 0x000000b4b100723e */ /* 0x002fe400000000ff */
[----:B----4-:R-:W-:Y:S02]  /*5860*/  F2FP.F16.F32.PACK_AB R2, R71, R72 ;  /* 0x000000484702723e */ /* 0x010fe400000000ff */
[----:B--2---:R-:W-:Y:S01]  /*5870*/  F2FP.F16.F32.PACK_AB R3, R244, R245 ;  /* 0x000000f5f403723e */ /* 0x004fe200000000ff */
[----:B------:R1:W-:Y:S04]  /*5880*/  STS [R162+0x400], R0 ;  /* 0x00040000a2007388 */ /* 0x0003e80000000800 */
[----:B------:R2:W-:Y:S04]  /*5890*/  STS [R114+0x2000], R4 ;  /* 0x0020000472007388 */ /* 0x0005e80000000800 */
[----:B------:R4:W-:Y:S04]  /*58a0*/  STS [R114+0x2400], R3 ;  /* 0x0024000372007388 */ /* 0x0009e80000000800 */
[----:B------:R3:W-:Y:S01]  /*58b0*/  STS [R162+0x2400], R5 ;  /* 0x00240005a2007388 */ /* 0x0007e20000000800 */
[----:B-1----:R-:W-:Y:S02]  /*58c0*/  F2FP.F16.F32.PACK_AB R0, R211, R212 ;  /* 0x000000d4d300723e */ /* 0x002fe400000000ff */
[----:B--2---:R-:W-:Y:S03]  /*58d0*/  F2FP.F16.F32.PACK_AB R4, R76, R77 ;  /* 0x0000004d4c04723e */ /* 0x004fe600000000ff */
[----:B------:R1:W-:Y:S01]  /*58e0*/  STS [R162+0x2000], R0 ;  /* 0x00200000a2007388 */ /* 0x0003e20000000800 */
[----:B----4-:R-:W-:Y:S03]  /*58f0*/  F2FP.F16.F32.PACK_AB R3, R174, R176 ;  /* 0x000000b0ae03723e */ /* 0x010fe600000000ff */
[----:B------:R2:W-:Y:S01]  /*5900*/  STS [R160], R4 ;  /* 0x00000004a0007388 */ /* 0x0005e20000000800 */
[----:B---3--:R-:W-:Y:S03]  /*5910*/  F2FP.F16.F32.PACK_AB R5, R203, R204 ;  /* 0x000000cccb05723e */ /* 0x008fe600000000ff */
[----:B------:R3:W-:Y:S04]  /*5920*/  STS [R160+0x400], R3 ;  /* 0x00040003a0007388 */ /* 0x0007e80000000800 */
[----:B------:R4:W-:Y:S01]  /*5930*/  STS [R163], R2 ;  /* 0x00000002a3007388 */ /* 0x0009e20000000800 */
[----:B-1----:R-:W-:Y:S02]  /*5940*/  F2FP.F16.F32.PACK_AB R0, R167, R169 ;  /* 0x000000a9a700723e */ /* 0x002fe400000000ff */
[----:B--2---:R-:W-:Y:S03]  /*5950*/  F2FP.F16.F32.PACK_AB R4, R232, R233 ;  /* 0x000000e9e804723e */ /* 0x004fe600000000ff */
[----:B------:R1:W-:Y:S01]  /*5960*/  STS [R163+0x400], R0 ;  /* 0x00040000a3007388 */ /* 0x0003e20000000800 */
[----:B---3--:R-:W-:Y:S03]  /*5970*/  F2FP.F16.F32.PACK_AB R3, R197, R200 ;  /* 0x000000c8c503723e */ /* 0x008fe600000000ff */
[----:B------:R-:W-:Y:S01]  /*5980*/  STS [R160+0x2000], R5 ;  /* 0x00200005a0007388 */ /* 0x000fe20000000800 */
[----:B----4-:R-:W-:Y:S03]  /*5990*/  F2FP.F16.F32.PACK_AB R2, R217, R220 ;  /* 0x000000dcd902723e */ /* 0x010fe600000000ff */
[----:B------:R-:W-:Y:S04]  /*59a0*/  STS [R160+0x2400], R4 ;  /* 0x00240004a0007388 */ /* 0x000fe80000000800 */
[----:B------:R2:W-:Y:S04]  /*59b0*/  STS [R163+0x2000], R3 ;  /* 0x00200003a3007388 */ /* 0x0005e80000000800 */
[----:B------:R3:W-:Y:S01]  /*59c0*/  STS [R163+0x2400], R2 ;  /* 0x00240002a3007388 */ /* 0x0007e20000000800 */
[----:B-1----:R-:W-:Y:S05]  /*59d0*/  LEA R0, R155, UR4, 0x1 ;  /* 0x000000049b007c11 */ /* 0x002fea000f8e08ff */
[----:B------:R-:W1:Y:S01]  /*59e0*/  LDSM.16.M88.4 R64, [R0+0x4000] ;  /* 0x004000000040783b */ /* 0x000e620000000200 */
[----:B--2---:R-:W-:Y:S07]  /*59f0*/  MOV R3, R101 ;  /* 0x0000006500037202 */ /* 0x004fee0000000f00 */
[----:B------:R2:W4:Y:S01]  /*5a00*/  LDSM.16.M88.4 R60, [R0+0x5000] ;  /* 0x00500000003c783b */ /* 0x0005220000000200 */
[C---:B---3--:R-:W-:Y:S01]  /*5a10*/  IADD3 R2, PT, PT, R0.reuse, 0x4000, RZ ;  /* 0x0000400000027810 */ /* 0x048fe20007ffe0ff */
[----:B------:R-:W-:Y:S04]  /*5a20*/  FFMA.FTZ R3, -R3, R3, 1 ;  /* 0x3f80000003037423 */ /* 0x000fe80000010103 */
[----:B------:R-:W-:Y:S01]  /*5a30*/  FMUL.FTZ R3, R3, UR14 ;  /* 0x0000000e03037c20 */ /* 0x000fe20008410000 */
[----:B--2---:R-:W-:Y:S01]  /*5a40*/  VIADD R0, R0, 0x4020 ;  /* 0x0000402000007836 */ /* 0x004fe20000000000 */
[----:B------:R-:W-:Y:S05]  /*5a50*/  @P1 IADD3 R0, PT, PT, R2, -0x20, RZ ;  /* 0xffffffe002001810 */ /* 0x000fea0007ffe0ff */
[----:B------:R-:W2:Y:S01]  /*5a60*/  LDSM.16.M88.4 R100, [R0] ;  /* 0x000000000064783b */ /* 0x000ea20000000200 */
[-C--:B-1----:R-:W-:Y:S07]  /*5a70*/  HMMA.16816.F32 R4, R64, R116.reuse, RZ ;  /* 0x000000744004723c */ /* 0x082fee00000018ff */
[----:B------:R-:W1:Y:S01]  /*5a80*/  LDSM.16.M88.4 R104, [R0+0x1000] ;  /* 0x001000000068783b */ /* 0x000e620000000200 */
        /* <DEDUP_REMOVED lines=17> */
[-C--:B------:R-:W-:Y:S03]  /*5ba0*/  HMMA.16816.F32 R12, R104, R134.reuse, R12 ;  /* 0x00000086680c723c */ /* 0x080fe6000000180c */
[C---:B------:R-:W-:Y:S01]  /*5bb0*/  FADD.FTZ R4, -R112.reuse, R4 ;  /* 0x0000000470047221 */ /* 0x040fe20000010100 */
[----:B------:R-:W-:Y:S01]  /*5bc0*/  FADD.FTZ R5, -R112, R5 ;  /* 0x0000000570057221 */ /* 0x000fe20000010100 */
[C---:B------:R-:W-:Y:S01]  /*5bd0*/  FADD.FTZ R6, -R111.reuse, R6 ;  /* 0x000000066f067221 */ /* 0x040fe20000010100 */
[----:B------:R-:W-:Y:S02]  /*5be0*/  FADD.FTZ R7, -R111, R7 ;  /* 0x000000076f077221 */ /* 0x000fe40000010100 */
[C---:B------:R-:W-:Y:S04]  /*5bf0*/  HMMA.16816.F32 R16, R100.reuse, R134, R16 ;  /* 0x000000866410723c */ /* 0x040fe80000001810 */
[----:B------:R-:W-:Y:S01]  /*5c00*/  FMUL.FTZ R5, R98, R5 ;  /* 0x0000000562057220 */ /* 0x000fe20000410000 */
[----:B------:R-:W-:Y:S01]  /*5c10*/  FMUL.FTZ R7, R159, R7 ;  /* 0x000000079f077220 */ /* 0x000fe20000410000 */
[----:B------:R1:W5:Y:S01]  /*5c20*/  LDL.LU R98, [R1+0xd0] ;  /* 0x0000d00001627983 */ /* 0x0003620000300800 */
[C---:B------:R-:W-:Y:S01]  /*5c30*/  SHF.L.U32 R159, R157.reuse, 0x5, RZ ;  /* 0x000000059d9f7819 */ /* 0x040fe200000006ff */
[-C--:B------:R-:W-:Y:S08]  /*5c40*/  HMMA.16816.F32 R20, R100, R136.reuse, R20 ;  /* 0x000000886414723c */ /* 0x080ff00000001814 */
[C---:B------:R-:W-:Y:S04]  /*5c50*/  HMMA.16816.F32 R24, R104.reuse, R136, R24 ;  /* 0x000000886818723c */ /* 0x040fe80000001818 */
[C---:B------:R-:W-:Y:S04]  /*5c60*/  FADD.FTZ R16, -R112.reuse, R16 ;  /* 0x0000001070107221 */ /* 0x040fe80000010100 */
[-C--:B------:R-:W-:Y:S08]  /*5c70*/  HMMA.16816.F32 R28, R104, R138.reuse, R28 ;  /* 0x0000008a681c723c */ /* 0x080ff0000000181c */
[C---:B------:R-:W-:Y:S08]  /*5c80*/  HMMA.16816.F32 R32, R100.reuse, R138, R32 ;  /* 0x0000008a6420723c */ /* 0x040ff00000001820 */
[-C--:B------:R-:W-:Y:S08]  /*5c90*/  HMMA.16816.F32 R36, R100, R140.reuse, R36 ;  /* 0x0000008c6424723c */ /* 0x080ff00000001824 */
[C---:B------:R-:W-:Y:S04]  /*5ca0*/  HMMA.16816.F32 R40, R104.reuse, R140, R40 ;  /* 0x0000008c6828723c */ /* 0x040fe80000001828 */
[----:B------:R-:W-:Y:S04]  /*5cb0*/  FADD.FTZ R32, -R112, R32 ;  /* 0x0000002070207221 */ /* 0x000fe80000010100 */
[-C--:B------:R-:W-:Y:S08]  /*5cc0*/  HMMA.16816.F32 R44, R104, R142.reuse, R44 ;  /* 0x0000008e682c723c */ /* 0x080ff0000000182c */
[C---:B------:R-:W-:Y:S08]  /*5cd0*/  HMMA.16816.F32 R48, R100.reuse, R142, R48 ;  /* 0x0000008e6430723c */ /* 0x040ff00000001830 */
[-C--:B------:R-:W-:Y:S08]  /*5ce0*/  HMMA.16816.F32 R52, R100, R144.reuse, R52 ;  /* 0x000000906434723c */ /* 0x080ff00000001834 */
[C---:B------:R-:W-:Y:S08]  /*5cf0*/  HMMA.16816.F32 R56, R104.reuse, R144, R56 ;  /* 0x000000906838723c */ /* 0x040ff00000001838 */
[-C--:B------:R-:W-:Y:S03]  /*5d00*/  HMMA.16816.F32 R60, R104, R146.reuse, R60 ;  /* 0x00000092683c723c */ /* 0x080fe6000000183c */
[----:B------:R-:W-:Y:S01]  /*5d10*/  LOP3.LUT R104, R108, 0x30, RZ, 0xc0, !PT ;  /* 0x000000306c687812 */ /* 0x000fe200078ec0ff */
[----:B------:R-:W-:Y:S01]  /*5d20*/  FMUL.FTZ R105, R158, R4 ;  /* 0x000000049e697220 */ /* 0x000fe20000410000 */
[C---:B------:R-:W-:Y:S01]  /*5d30*/  SHF.L.U32 R158, R157.reuse, 0x6, RZ ;  /* 0x000000069d9e7819 */ /* 0x040fe200000006ff */
[----:B------:R-:W-:Y:S01]  /*5d40*/  FFMA.FTZ R4, -R156, R156, 1 ;  /* 0x3f8000009c047423 */ /* 0x000fe2000001019c */
[----:B------:R-:W-:Y:S01]  /*5d50*/  LOP3.LUT R2, R104, 0x8, R157, 0xf8, !PT ;  /* 0x0000000868027812 */ /* 0x000fe200078ef89d */
[----:B------:R-:W-:Y:S01]  /*5d60*/  IMAD.SHL.U32 R156, R157, 0x8, RZ ;  /* 0x000000089d9c7824 */ /* 0x000fe200078e00ff */
[----:B------:R-:W-:Y:S04]  /*5d70*/  HMMA.16816.F32 R64, R100, R146, R64 ;  /* 0x000000926440723c */ /* 0x000fe80000001840 */
[----:B------:R-:W-:Y:S01]  /*5d80*/  FMUL.FTZ R4, R4, UR14 ;  /* 0x0000000e04047c20 */ /* 0x000fe20008410000 */
[----:B------:R-:W-:Y:S01]  /*5d90*/  LOP3.LUT R2, R2, 0x1c0, R158, 0xf8, !PT ;  /* 0x000001c002027812 */ /* 0x000fe200078ef89e */
[----:B------:R-:W-:Y:S01]  /*5da0*/  FMUL.FTZ R100, R105, R3 ;  /* 0x0000000369647220 */ /* 0x000fe20000410000 */
[----:B------:R-:W-:Y:S01]  /*5db0*/  LOP3.LUT R0, R158, 0x400, RZ, 0xc0, !PT ;  /* 0x000004009e007812 */ /* 0x000fe200078ec0ff */
[----:B------:R-:W-:Y:S01]  /*5dc0*/  FMUL.FTZ R3, R5, R4 ;  /* 0x0000000405037220 */ /* 0x000fe20000410000 */
[----:B------:R-:W-:Y:S01]  /*5dd0*/  LOP3.LUT R2, R2, 0x38, R156, 0x78, !PT ;  /* 0x0000003802027812 */ /* 0x000fe200078e789c */
[----:B------:R-:W-:Y:S01]  /*5de0*/  FADD.FTZ R4, -R112, R17 ;  /* 0x0000001170047221 */ /* 0x000fe20000010100 */
[----:B------:R-:W-:Y:S01]  /*5df0*/  FMUL.FTZ R17, R97, R16 ;  /* 0x0000001061117220 */ /* 0x000fe20000410000 */
[----:B------:R-:W-:Y:S01]  /*5e00*/  FFMA.FTZ R5, -R91, R91, 1 ;  /* 0x3f8000005b057423 */ /* 0x000fe2000001015b */
[----:B------:R1:W5:Y:S01]  /*5e10*/  LDL.LU R97, [R1+0xcc] ;  /* 0x0000cc0001617983 */ /* 0x0003620000300800 */
[----:B------:R-:W-:Y:S01]  /*5e20*/  LEA R2, R2, R0, 0x1 ;  /* 0x0000000002027211 */ /* 0x000fe200078e08ff */
[----:B------:R-:W-:Y:S01]  /*5e30*/  FADD.FTZ R0, -R112, R20 ;  /* 0x0000001470007221 */ /* 0x000fe20000010100 */
[----:B------:R-:W-:Y:S01]  /*5e40*/  FMUL.FTZ R20, R96, R4 ;  /* 0x0000000460147220 */ /* 0x000fe20000410000 */
[----:B------:R-:W-:Y:S01]  /*5e50*/  FFMA.FTZ R4, -R90, R90, 1 ;  /* 0x3f8000005a047423 */ /* 0x000fe2000001015a */
[----:B------:R1:W5:Y:S01]  /*5e60*/  LDL.LU R96, [R1+0xc8] ;  /* 0x0000c80001607983 */ /* 0x0003620000300800 */
[----:B------:R-:W-:Y:S01]  /*5e70*/  FADD.FTZ R101, -R112, R21 ;  /* 0x0000001570657221 */ /* 0x000fe20000010100 */
[----:B------:R-:W-:Y:S01]  /*5e80*/  FMUL.FTZ R21, R95, R0 ;  /* 0x000000005f157220 */ /* 0x000fe20000410000 */
[----:B------:R-:W-:Y:S01]  /*5e90*/  FFMA.FTZ R0, -R93, R93, 1 ;  /* 0x3f8000005d007423 */ /* 0x000fe2000001015d */
[----:B------:R1:W5:Y:S01]  /*5ea0*/  LDL.LU R95, [R1+0xc4] ;  /* 0x0000c400015f7983 */ /* 0x0003620000300800 */
[----:B------:R-:W-:Y:S01]  /*5eb0*/  FMUL.FTZ R101, R94, R101 ;  /* 0x000000655e657220 */ /* 0x000fe20000410000 */
[----:B------:R-:W-:Y:S01]  /*5ec0*/  FFMA.FTZ R16, -R92, R92, 1 ;  /* 0x3f8000005c107423 */ /* 0x000fe2000001015c */
[----:B------:R-:W-:Y:S01]  /*5ed0*/  FMUL.FTZ R5, R5, UR14 ;  /* 0x0000000e05057c20 */ /* 0x000fe20008410000 */
[----:B------:R1:W5:Y:S01]  /*5ee0*/  LDL.LU R94, [R1+0xc0] ;  /* 0x0000c000015e7983 */ /* 0x0003620000300800 */
[----:B------:R-:W-:Y:S01]  /*5ef0*/  FMUL.FTZ R4, R4, UR14 ;  /* 0x0000000e04047c20 */ /* 0x000fe20008410000 */
[----:B------:R-:W-:Y:S01]  /*5f00*/  FMUL.FTZ R0, R0, UR14 ;  /* 0x0000000e00007c20 */ /* 0x000fe20008410000 */
[----:B------:R-:W-:Y:S01]  /*5f10*/  FMUL.FTZ R5, R21, R5 ;  /* 0x0000000515057220 */ /* 0x000fe20000410000 */
[----:B------:R1:W5:Y:S01]  /*5f20*/  LDL.LU R93, [R1+0xbc] ;  /* 0x0000bc00015d7983 */ /* 0x0003620000300800 */
[----:B------:R-:W-:Y:S01]  /*5f30*/  FFMA.FTZ R21, -R87, R87, 1 ;  /* 0x3f80000057157423 */ /* 0x000fe20000010157 */
[----:B------:R-:W-:Y:S01]  /*5f40*/  FMUL.FTZ R4, R101, R4 ;  /* 0x0000000465047220 */ /* 0x000fe20000410000 */
[----:B------:R-:W-:Y:S01]  /*5f50*/  FMUL.FTZ R0, R17, R0 ;  /* 0x0000000011007220 */ /* 0x000fe20000410000 */
[----:B------:R1:W5:Y:S01]  /*5f60*/  LDL.LU R92, [R1+0xb8] ;  /* 0x0000b800015c7983 */ /* 0x0003620000300800 */
[C---:B------:R-:W-:Y:S01]  /*5f70*/  FADD.FTZ R17, -R112.reuse, R33 ;  /* 0x0000002170117221 */ /* 0x040fe20000010100 */
[C---:B------:R-:W-:Y:S01]  /*5f80*/  FADD.FTZ R33, -R112.reuse, R37 ;  /* 0x0000002570217221 */ /* 0x040fe20000010100 */
[----:B------:R-:W-:Y:S01]  /*5f90*/  FADD.FTZ R37, -R112, R49 ;  /* 0x0000003170257221 */ /* 0x000fe20000010100 */
[----:B------:R1:W5:Y:S01]  /*5fa0*/  LDL.LU R91, [R1+0xb4] ;  /* 0x0000b400015b7983 */ /* 0x0003620000300800 */
[----:B------:R-:W-:Y:S01]  /*5fb0*/  FMUL.FTZ R17, R88, R17 ;  /* 0x0000001158117220 */ /* 0x000fe20000410000 */
[----:B------:R-:W-:Y:S01]  /*5fc0*/  FMUL.FTZ R33, R84, R33 ;  /* 0x0000002154217220 */ /* 0x000fe20000410000 */
[----:B------:R-:W-:Y:S01]  /*5fd0*/  FMUL.FTZ R37, R80, R37 ;  /* 0x0000002550257220 */ /* 0x000fe20000410000 */
[----:B------:R1:W5:Y:S01]  /*5fe0*/  LDL.LU R90, [R1+0xb0] ;  /* 0x0000b000015a7983 */ /* 0x0003620000300800 */
[----:B------:R-:W-:Y:S01]  /*5ff0*/  F2FP.F16.F32.PACK_AB R3, R3, R100 ;  /* 0x000000640303723e */ /* 0x000fe200000000ff */
[----:B------:R-:W-:Y:S01]  /*6000*/  FMUL.FTZ R16, R16, UR14 ;  /* 0x0000000e10107c20 */ /* 0x000fe20008410000 */
[----:B------:R-:W-:Y:S01]  /*6010*/  F2FP.F16.F32.PACK_AB R100, R4, R5 ;  /* 0x000000050464723e */ /* 0x000fe200000000ff */
[----:B------:R-:W-:Y:S01]  /*6020*/  FMUL.FTZ R5, R89, R32 ;  /* 0x0000002059057220 */ /* 0x000fe20000410000 */
[----:B------:R-:W-:Y:S01]  /*6030*/  FFMA.FTZ R4, -R83, R83, 1 ;  /* 0x3f80000053047423 */ /* 0x000fe20000010153 */
[----:B------:R1:W5:Y:S01]  /*6040*/  LDL.LU R89, [R1+0xac] ;  /* 0x0000ac0001597983 */ /* 0x0003620000300800 */
[----:B------:R-:W-:Y:S01]  /*6050*/  FMUL.FTZ R16, R20, R16 ;  /* 0x0000001014107220 */ /* 0x000fe20000410000 */
[----:B------:R-:W-:Y:S01]  /*6060*/  FFMA.FTZ R20, -R86, R86, 1 ;  /* 0x3f80000056147423 */ /* 0x000fe20000010156 */
[C---:B------:R-:W-:Y:S01]  /*6070*/  FADD.FTZ R32, -R112.reuse, R36 ;  /* 0x0000002470207221 */ /* 0x040fe20000010100 */
[----:B------:R1:W5:Y:S01]  /*6080*/  LDL.LU R88, [R1+0xa8] ;  /* 0x0000a80001587983 */ /* 0x0003620000300800 */
[----:B------:R-:W-:Y:S01]  /*6090*/  FADD.FTZ R36, -R112, R48 ;  /* 0x0000003070247221 */ /* 0x000fe20000010100 */
[----:B------:R-:W-:Y:S01]  /*60a0*/  F2FP.F16.F32.PACK_AB R16, R16, R0 ;  /* 0x000000001010723e */ /* 0x000fe200000000ff */
[----:B------:R-:W-:Y:S01]  /*60b0*/  FMUL.FTZ R32, R85, R32 ;  /* 0x0000002055207220 */ /* 0x000fe20000410000 */
[----:B------:R1:W5:Y:S01]  /*60c0*/  LDL.LU R87, [R1+0xa4] ;  /* 0x0000a40001577983 */ /* 0x0003620000300800 */
[----:B------:R-:W-:Y:S01]  /*60d0*/  FFMA.FTZ R0, -R82, R82, 1 ;  /* 0x3f80000052007423 */ /* 0x000fe20000010152 */
[----:B------:R-:W-:Y:S01]  /*60e0*/  FMUL.FTZ R36, R81, R36 ;  /* 0x0000002451247220 */ /* 0x000fe20000410000 */
[C---:B------:R-:W-:Y:S01]  /*60f0*/  FADD.FTZ R48, -R112.reuse, R52 ;  /* 0x0000003470307221 */ /* 0x040fe20000010100 */
[----:B------:R1:W5:Y:S01]  /*6100*/  LDL.LU R86, [R1+0xa0] ;  /* 0x0000a00001567983 */ /* 0x0003620000300800 */
[----:B------:R-:W-:Y:S01]  /*6110*/  FADD.FTZ R49, -R112, R53 ;  /* 0x0000003570317221 */ /* 0x000fe20000010100 */
[----:B------:R-:W-:Y:S01]  /*6120*/  FMUL.FTZ R20, R20, UR14 ;  /* 0x0000000e14147c20 */ /* 0x000fe20008410000 */
[----:B------:R-:W-:Y:S01]  /*6130*/  FMUL.FTZ R48, R77, R48 ;  /* 0x000000304d307220 */ /* 0x000fe20000410000 */
[----:B------:R1:W5:Y:S01]  /*6140*/  LDL.LU R85, [R1+0x9c] ;  /* 0x00009c0001557983 */ /* 0x0003620000300800 */
[----:B------:R-:W-:Y:S01]  /*6150*/  FMUL.FTZ R49, R76, R49 ;  /* 0x000000314c317220 */ /* 0x000fe20000410000 */
[----:B------:R-:W-:Y:S01]  /*6160*/  FMUL.FTZ R20, R17, R20 ;  /* 0x0000001411147220 */ /* 0x000fe20000410000 */
[----:B------:R-:W-:Y:S01]  /*6170*/  FFMA.FTZ R17, -R79, R79, 1 ;  /* 0x3f8000004f117423 */ /* 0x000fe2000001014f */
[----:B------:R1:W5:Y:S01]  /*6180*/  LDL.LU R84, [R1+0x98] ;  /* 0x0000980001547983 */ /* 0x0003620000300800 */
[----:B------:R-:W-:Y:S01]  /*6190*/  FMUL.FTZ R21, R21, UR14 ;  /* 0x0000000e15157c20 */ /* 0x000fe20008410000 */
[----:B------:R-:W-:Y:S01]  /*61a0*/  FMUL.FTZ R0, R0, UR14 ;  /* 0x0000000e00007c20 */ /* 0x000fe20008410000 */
[----:B------:R-:W-:Y:S01]  /*61b0*/  FMUL.FTZ R4, R4, UR14 ;  /* 0x0000000e04047c20 */ /* 0x000fe20008410000 */
[----:B------:R1:W5:Y:S01]  /*61c0*/  LDL.LU R83, [R1+0x94] ;  /* 0x0000940001537983 */ /* 0x0003620000300800 */
[----:B------:R-:W-:Y:S01]  /*61d0*/  FMUL.FTZ R21, R5, R21 ;  /* 0x0000001505157220 */ /* 0x000fe20000410000 */
[----:B------:R-:W-:Y:S01]  /*61e0*/  FFMA.FTZ R5, -R78, R78, 1 ;  /* 0x3f8000004e057423 */ /* 0x000fe2000001014e */
[----:B------:R-:W-:Y:S01]  /*61f0*/  FMUL.FTZ R0, R33, R0 ;  /* 0x0000000021007220 */ /* 0x000fe20000410000 */
[----:B------:R1:W5:Y:S01]  /*6200*/  LDL.LU R82, [R1+0x90] ;  /* 0x0000900001527983 */ /* 0x0003620000300800 */
[----:B------:R-:W-:Y:S01]  /*6210*/  FFMA.FTZ R33, -R74, R74, 1 ;  /* 0x3f8000004a217423 */ /* 0x000fe2000001014a */
[----:B------:R-:W-:Y:S01]  /*6220*/  FMUL.FTZ R4, R32, R4 ;  /* 0x0000000420047220 */ /* 0x000fe20000410000 */
[----:B------:R-:W-:Y:S01]  /*6230*/  FFMA.FTZ R32, -R75, R75, 1 ;  /* 0x3f8000004b207423 */ /* 0x000fe2000001014b */
[----:B------:R1:W5:Y:S01]  /*6240*/  LDL.LU R81, [R1+0x8c] ;  /* 0x00008c0001517983 */ /* 0x0003620000300800 */
[----:B------:R-:W-:Y:S01]  /*6250*/  F2FP.F16.F32.PACK_AB R53, R20, R21 ;  /* 0x000000151435723e */ /* 0x000fe200000000ff */
        /* <DEDUP_REMOVED lines=8> */
[----:B------:R-:W-:Y:S01]  /*62e0*/  FMUL.FTZ R33, R33, UR14 ;  /* 0x0000000e21217c20 */ /* 0x000fe20008410000 */
[----:B------:R-:W-:Y:S01]  /*62f0*/  FMUL.FTZ R17, R36, R17 ;  /* 0x0000001124117220 */ /* 0x000fe20000410000 */
[----:B------:R1:W5:Y:S01]  /*6300*/  LDL.LU R78, [R1+0x80] ;  /* 0x00008000014e7983 */ /* 0x0003620000300800 */
[----:B------:R-:W-:Y:S01]  /*6310*/  F2FP.F16.F32.PACK_AB R52, R0, R4 ;  /* 0x000000040034723e */ /* 0x000fe200000000ff */
[----:B------:R-:W-:Y:S01]  /*6320*/  FMUL.FTZ R0, R49, R33 ;  /* 0x0000002131007220 */ /* 0x000fe20000410000 */
[----:B------:R-:W-:Y:S01]  /*6330*/  FMUL.FTZ R4, R48, R32 ;  /* 0x0000002030047220 */ /* 0x000fe20000410000 */
[----:B------:R1:W5:Y:S01]  /*6340*/  LDL.LU R77, [R1+0x7c] ;  /* 0x00007c00014d7983 */ /* 0x0003620000300800 */
[----:B------:R-:W-:Y:S01]  /*6350*/  F2FP.F16.F32.PACK_AB R49, R5, R17 ;  /* 0x000000110531723e */ /* 0x000fe200000000ff */
[----:B------:R-:W-:Y:S01]  /*6360*/  FFMA.FTZ R5, -R73, R73, 1 ;  /* 0x3f80000049057423 */ /* 0x000fe20000010149 */
[C---:B------:R-:W-:Y:S01]  /*6370*/  FADD.FTZ R32, -R112.reuse, R64 ;  /* 0x0000004070207221 */ /* 0x040fe20000010100 */
[----:B------:R1:W5:Y:S01]  /*6380*/  LDL.LU R76, [R1+0x78] ;  /* 0x00007800014c7983 */ /* 0x0003620000300800 */
[----:B------:R-:W-:Y:S01]  /*6390*/  FADD.FTZ R17, -R112, R65 ;  /* 0x0000004170117221 */ /* 0x000fe20000010100 */
[----:B------:R-:W-:Y:S01]  /*63a0*/  FFMA.FTZ R21, -R252, R252, 1 ;  /* 0x3f800000fc157423 */ /* 0x000fe200000101fc */
[----:B------:R-:W-:Y:S01]  /*63b0*/  FMUL.FTZ R32, R72, R32 ;  /* 0x0000002048207220 */ /* 0x000fe20000410000 */
[----:B------:R1:W5:Y:S01]  /*63c0*/  LDL.LU R75, [R1+0x74] ;  /* 0x00007400014b7983 */ /* 0x0003620000300800 */
[----:B------:R-:W-:Y:S01]  /*63d0*/  FMUL.FTZ R17, R71, R17 ;  /* 0x0000001147117220 */ /* 0x000fe20000410000 */
[----:B------:R-:W-:Y:S01]  /*63e0*/  FMUL.FTZ R21, R21, UR14 ;  /* 0x0000000e15157c20 */ /* 0x000fe20008410000 */
[----:B------:R-:W-:Y:S01]  /*63f0*/  FMUL.FTZ R5, R5, UR14 ;  /* 0x0000000e05057c20 */ /* 0x000fe20008410000 */
[----:B------:R1:W5:Y:S01]  /*6400*/  LDL.LU R74, [R1+0x70] ;  /* 0x00007000014a7983 */ /* 0x0003620000300800 */
[----:B------:R-:W-:Y:S01]  /*6410*/  F2FP.F16.F32.PACK_AB R48, R0, R4 ;  /* 0x000000040030723e */ /* 0x000fe200000000ff */
[----:B------:R-:W-:Y:S01]  /*6420*/  FMUL.FTZ R21, R17, R21 ;  /* 0x0000001511157220 */ /* 0x000fe20000410000 */
[----:B------:R-:W-:Y:S01]  /*6430*/  FFMA.FTZ R17, -R69, R69, 1 ;  /* 0x3f80000045117423 */ /* 0x000fe20000010145 */
[----:B------:R1:W5:Y:S01]  /*6440*/  LDL.LU R73, [R1+0x6c] ;  /* 0x00006c0001497983 */ /* 0x0003620000300800 */
[----:B------:R-:W-:Y:S01]  /*6450*/  FMUL.FTZ R32, R32, R5 ;  /* 0x0000000520207220 */ /* 0x000fe20000410000 */
[----:B------:R-:W-:Y:S01]  /*6460*/  LOP3.LUT R103, R156, 0x18, RZ, 0xc0, !PT ;  /* 0x000000189c677812 */ /* 0x000fe200078ec0ff */
[----:B------:R-:W-:Y:S01]  /*6470*/  FMUL.FTZ R17, R17, UR14 ;  /* 0x0000000e11117c20 */ /* 0x000fe20008410000 */
[----:B------:R1:W5:Y:S01]  /*6480*/  LDL.LU R72, [R1+0x68] ;  /* 0x0000680001487983 */ /* 0x0003620000300800 */
[----:B------:R-:W-:Y:S03]  /*6490*/  FMUL.FTZ R6, R6, UR14 ;  /* 0x0000000e06067c20 */ /* 0x000fe60008410000 */
[----:B------:R1:W5:Y:S04]  /*64a0*/  LDL.LU R71, [R1+0x64] ;  /* 0x0000640001477983 */ /* 0x0003680000300800 */
[----:B------:R1:W5:Y:S04]  /*64b0*/  LDL.LU R70, [R1+0x60] ;  /* 0x0000600001467983 */ /* 0x0003680000300800 */
[----:B------:R1:W5:Y:S04]  /*64c0*/  LDL.LU R69, [R1+0x5c] ;  /* 0x00005c0001457983 */ /* 0x0003680000300800 */
[----:B------:R1:W5:Y:S01]  /*64d0*/  LDL.LU R68, [R1+0x58] ;  /* 0x0000580001447983 */ /* 0x0003620000300800 */
[----:B------:R-:W-:Y:S05]  /*64e0*/  BRA.U !UP0, `(.L_x_265) ;  /* 0x0000000108a47547 */ /* 0x000fea000b800000 */
[----:B------:R-:W2:Y:S01]  /*64f0*/  LDL.LU R65, [R1+0x34] ;  /* 0x0000340001417983 */ /* 0x000ea20000300800 */
[----:B------:R-:W3:Y:S01]  /*6500*/  LDC R33, c[0x0][0x3b0] ;  /* 0x0000ec00ff217b82 */ /* 0x000ee20000000800 */
[----:B------:R-:W-:Y:S01]  /*6510*/  ISETP.GE.AND P2, PT, R103, UR5, PT ;  /* 0x0000000567007c0c */ /* 0x000fe2000bf46270 */
[----:B------:R-:W-:Y:S01]  /*6520*/  ULOP3.LUT UR16, UR42, 0x1, URZ, 0xc0, !UPT ;  /* 0x000000012a107892 */ /* 0x000fe2000f8ec0ff */
[----:B------:R-:W4:Y:S01]  /*6530*/  LDL.LU R64, [R1+0x30] ;  /* 0x0000300001407983 */ /* 0x000f220000300800 */
[----:B------:R-:W-:Y:S02]  /*6540*/  IADD3 R4, P0, PT, RZ, -UR31, RZ ;  /* 0x8000001fff047c10 */ /* 0x000fe4000ff1e0ff */
[----:B------:R-:W-:Y:S01]  /*6550*/  UISETP.NE.U32.AND UP1, UPT, UR16, 0x1, UPT ;  /* 0x000000011000788c */ /* 0x000fe2000bf25070 */
[----:B------:R-:W2:Y:S03]  /*6560*/  LDL.LU R37, [R1+0x8] ;  /* 0x0000080001257983 */ /* 0x000ea60000300800 */
[----:B------:R-:W-:Y:S01]  /*6570*/  USEL UR16, UR30, 0x2000, !UP1 ;  /* 0x000020001e107887 */ /* 0x000fe2000c800000 */
[----:B------:R-:W3:Y:S05]  /*6580*/  LDL.LU R36, [R1+0x2c] ;  /* 0x00002c0001247983 */ /* 0x000eea0000300800 */
[----:B------:R-:W-:Y:S02]  /*6590*/  VIADD R149, R149, UR16 ;  /* 0x0000001095957c36 */ /* 0x000fe40008000000 */
[----:B---3--:R-:W-:Y:S02]  /*65a0*/  VIADD R36, R36, UR16 ;  /* 0x0000001024247c36 */ /* 0x008fe40008000000 */
[----:B------:R-:W-:Y:S02]  /*65b0*/  IMAD.SHL.U32 R0, R33, 0x80, RZ ;  /* 0x0000008021007824 */ /* 0x000fe400078e00ff */
[----:B--2---:R-:W-:Y:S02]  /*65c0*/  VIADD R37, R37, UR16 ;  /* 0x0000001025257c36 */ /* 0x004fe40008000000 */
[----:B------:R-:W-:Y:S01]  /*65d0*/  IMAD.X R0, RZ, RZ, ~R0, P0 ;  /* 0x000000ffff007224 */ /* 0x000fe200000e0e00 */
[----:B------:R-:W-:Y:S04]  /*65e0*/  ISETP.GE.AND P0, PT, R103, UR5, PT ;  /* 0x0000000567007c0c */ /* 0x000fe8000bf06270 */
[----:B------:R-:W-:Y:S04]  /*65f0*/  SHF.R.S64 R4, R4, 0x1f, R0 ;  /* 0x0000001f04047819 */ /* 0x000fe80000001000 */
[----:B------:R-:W-:Y:S04]  /*6600*/  IADD3 R65, P3, PT, R4, R65, RZ ;  /* 0x0000004104417210 */ /* 0x000fe80007f7e0ff */
[----:B----4-:R-:W-:Y:S01]  /*6610*/  LEA.HI.X.SX32 R64, R0, R64, 0x1, P3 ;  /* 0x0000004000407211 */ /* 0x010fe200018f0eff */
[----:B------:R-:W-:Y:S01]  /*6620*/  @!P2 IMAD.MOV.U32 R4, RZ, RZ, R65 ;  /* 0x000000ffff04a224 */ /* 0x000fe200078e0041 */
[----:B------:R-:W2:Y:S03]  /*6630*/  @!P0 LDC R0, c[0x0][0x3b4] ;  /* 0x0000ed00ff008b82 */ /* 0x000ea60000000800 */
[----:B------:R3:W-:Y:S01]  /*6640*/  STL [R1+0x30], R64 ;  /* 0x0000304001007387 */ /* 0x0007e20000100800 */
[----:B------:R-:W-:Y:S03]  /*6650*/  @!P2 IMAD.MOV.U32 R5, RZ, RZ, R64 ;  /* 0x000000ffff05a224 */ /* 0x000fe600078e0040 */
[----:B------:R3:W-:Y:S04]  /*6660*/  STL [R1+0x34], R65 ;  /* 0x0000344101007387 */ /* 0x0007e80000100800 */
        /* <DEDUP_REMOVED lines=8> */
[----:B------:R3:W-:Y:S04]  /*66f0*/  STL [R1+0x2c], R36 ;  /* 0x00002c2401007387 */ /* 0x0007e80000100800 */
[----:B------:R3:W-:Y:S01]  /*6700*/  STL [R1+0x8], R37 ;  /* 0x0000082501007387 */ /* 0x0007e20000100800 */
[C---:B----4-:R-:W-:Y:S04]  /*6710*/  @!P0 LEA R4, P3, R33.reuse, R65, 0x7 ;  /* 0x0000004121048211 */ /* 0x050fe800078638ff */
[----:B--2---:R-:W-:Y:S05]  /*6720*/  @!P0 LEA.HI.X R5, R33, R64, R0, 0x7, P3 ;  /* 0x0000004021058211 */ /* 0x004fea00018f3c00 */
[----:B------:R-:W-:Y:S01]  /*6730*/  @!PT LDS RZ, [RZ] ;  /* 0x00000000fffff984 */ /* 0x000fe20000000800 */
[----:B------:R-:W-:Y:S01]  /*6740*/  @!PT LDS RZ, [RZ] ;  /* 0x00000000fffff984 */ /* 0x000fe20000000800 */
[----:B------:R-:W-:Y:S01]  /*6750*/  @!PT LDS RZ, [RZ] ;  /* 0x00000000fffff984 */ /* 0x000fe20000000800 */
[----:B------:R3:W-:Y:S04]  /*6760*/  @!P0 LDGSTS.E.BYPASS.LTC128B.128 [R36+0x1000], desc[UR34][R4.64] ;  /* 0x0100000004248fae */ /* 0x0007e8000b981a22 */
[----:B------:R-:W0:Y:S02]  /*6770*/  LDGDEPBAR ;  /* 0x00000000000079af */ /* 0x000e240000000000 */
.L_x_265:
[----:B------:R-:W2:Y:S01]  /*6780*/  LDL.LU R106, [R1+0x18] ;  /* 0x00001800016a7983 */ /* 0x000ea20000300800 */
[----:B---3--:R-:W-:Y:S01]  /*6790*/  F2FP.F16.F32.PACK_AB R37, R21, R32 ;  /* 0x000000201525723e */ /* 0x008fe200000000ff */
[----:B------:R-:W-:Y:S01]  /*67a0*/  FMUL.FTZ R6, R7, R6 ;  /* 0x0000000607067220 */ /* 0x000fe20000410000 */
[----:B------:R-:W-:Y:S01]  /*67b0*/  FMUL.FTZ R17, R20, R17 ;  /* 0x0000001114117220 */ /* 0x000fe20000410000 */
[----:B------:R-:W3:Y:S01]  /*67c0*/  LDL.LU R105, [R1+0x14] ;  /* 0x0000140001697983 */ /* 0x000ee20000300800 */
[----:B------:R-:W-:Y:S01]  /*67d0*/  FADD.FTZ R39, -R111, R39 ;  /* 0x000000276f277221 */ /* 0x000fe20000010100 */
[C---:B-----5:R-:W-:Y:S01]  /*67e0*/  FADD.FTZ R29, -R110.reuse, R29 ;  /* 0x0000001d6e1d7221 */ /* 0x060fe20000010100 */
[----:B------:R-:W-:Y:S01]  /*67f0*/  FADD.FTZ R25, -R110, R25 ;  /* 0x000000196e197221 */ /* 0x000fe20000010100 */
[----:B------:R-:W4:Y:S01]  /*6800*/  LDL.LU R102, [R1+0x10] ;  /* 0x0000100001667983 */ /* 0x000f220000300800 */
[----:B------:R-:W-:Y:S01]  /*6810*/  FMUL.FTZ R39, R196, R39 ;  /* 0x00000027c4277220 */ /* 0x000fe20000410000 */
[----:B------:R-:W-:Y:S01]  /*6820*/  FMUL.FTZ R29, R234, R29 ;  /* 0x0000001dea1d7220 */ /* 0x000fe20000410000 */
[----:B------:R-:W-:Y:S01]  /*6830*/  FMUL.FTZ R25, R242, R25 ;  /* 0x00000019f2197220 */ /* 0x000fe20000410000 */
[----:B------:R-:W4:Y:S01]  /*6840*/  LDL.LU R101, [R1+0xc] ;  /* 0x00000c0001657983 */ /* 0x000f220000300800 */
[----:B------:R-:W-:Y:S01]  /*6850*/  FFMA.FTZ R0, -R191, R191, 1 ;  /* 0x3f800000bf007423 */ /* 0x000fe200000101bf */
[----:B------:R-:W-:Y:S01]  /*6860*/  FFMA.FTZ R4, -R192, R192, 1 ;  /* 0x3f800000c0047423 */ /* 0x000fe200000101c0 */
[C---:B------:R-:W-:Y:S01]  /*6870*/  FADD.FTZ R23, -R111.reuse, R23 ;  /* 0x000000176f177221 */ /* 0x040fe20000010100 */
[----:B------:R-:W4:Y:S01]  /*6880*/  LDL.LU R65, [R1+0x4] ;  /* 0x0000040001417983 */ /* 0x000f220000300800 */
[----:B------:R-:W-:Y:S01]  /*6890*/  FMUL.FTZ R5, R0, UR14 ;  /* 0x0000000e00057c20 */ /* 0x000fe20008410000 */
[----:B------:R-:W-:Y:S01]  /*68a0*/  FFMA.FTZ R0, -R188, R188, 1 ;  /* 0x3f800000bc007423 */ /* 0x000fe200000101bc */
[----:B------:R-:W-:Y:S01]  /*68b0*/  FMUL.FTZ R7, R4, UR14 ;  /* 0x0000000e04077c20 */ /* 0x000fe20008410000 */
[----:B------:R-:W4:Y:S01]  /*68c0*/  LDL.LU R64, [R1] ;  /* 0x0000000001407983 */ /* 0x000f220000300800 */
[C---:B------:R-:W-:Y:S01]  /*68d0*/  FADD.FTZ R18, -R111.reuse, R18 ;  /* 0x000000126f127221 */ /* 0x040fe20000010100 */
[----:B------:R-:W-:Y:S01]  /*68e0*/  FMUL.FTZ R23, R218, R23 ;  /* 0x00000017da177220 */ /* 0x000fe20000410000 */
[C---:B------:R-:W-:Y:S01]  /*68f0*/  FADD.FTZ R19, -R111.reuse, R19 ;  /* 0x000000136f137221 */ /* 0x040fe20000010100 */
[----:B------:R1:W-:Y:S01]  /*6900*/  STS [R113+0x8000], R3 ;  /* 0x0080000371007388 */ /* 0x0003e20000000800 */
[----:B------:R-:W-:Y:S01]  /*6910*/  FMUL.FTZ R18, R226, R18 ;  /* 0x00000012e2127220 */ /* 0x000fe20000410000 */
[C---:B------:R-:W-:Y:S01]  /*6920*/  FADD.FTZ R22, -R111.reuse, R22 ;  /* 0x000000166f167221 */ /* 0x040fe20000010100 */
[----:B------:R-:W-:Y:S01]  /*6930*/  FADD.FTZ R38, -R111, R38 ;  /* 0x000000266f267221 */ /* 0x000fe20000010100 */
[----:B------:R-:W-:Y:S01]  /*6940*/  FMUL.FTZ R19, R227, R19 ;  /* 0x00000013e3137220 */ /* 0x000fe20000410000 */
[----:B------:R-:W-:Y:S01]  /*6950*/  FMUL.FTZ R18, R18, R5 ;  /* 0x0000000512127220 */ /* 0x000fe20000410000 */
[----:B------:R-:W-:Y:S01]  /*6960*/  FFMA.FTZ R5, -R178, R178, 1 ;  /* 0x3f800000b2057423 */ /* 0x000fe200000101b2 */
[----:B------:R-:W-:Y:S01]  /*6970*/  FMUL.FTZ R22, R219, R22 ;  /* 0x00000016db167220 */ /* 0x000fe20000410000 */
[----:B------:R-:W-:Y:S01]  /*6980*/  FMUL.FTZ R38, R195, R38 ;  /* 0x00000026c3267220 */ /* 0x000fe20000410000 */
[----:B------:R-:W-:Y:S01]  /*6990*/  FADD.FTZ R34, -R111, R34 ;  /* 0x000000226f227221 */ /* 0x000fe20000010100 */
[----:B------:R-:W-:Y:S01]  /*69a0*/  FMUL.FTZ R5, R5, UR14 ;  /* 0x0000000e05057c20 */ /* 0x000fe20008410000 */
[C---:B------:R-:W-:Y:S01]  /*69b0*/  FADD.FTZ R50, -R111.reuse, R50 ;  /* 0x000000326f327221 */ /* 0x040fe20000010100 */
[C---:B------:R-:W-:Y:S01]  /*69c0*/  FADD.FTZ R55, -R111.reuse, R55 ;  /* 0x000000376f377221 */ /* 0x040fe20000010100 */
[----:B------:R-:W-:Y:S01]  /*69d0*/  FMUL.FTZ R34, R202, R34 ;  /* 0x00000022ca227220 */ /* 0x000fe20000410000 */
[----:B------:R-:W-:Y:S01]  /*69e0*/  FMUL.FTZ R38, R38, R5 ;  /* 0x0000000526267220 */ /* 0x000fe20000410000 */
[----:B------:R-:W-:Y:S01]  /*69f0*/  FFMA.FTZ R5, -R172, R172, 1 ;  /* 0x3f800000ac057423 */ /* 0x000fe200000101ac */
[----:B------:R-:W-:Y:S01]  /*6a00*/  FMUL.FTZ R50, R180, R50 ;  /* 0x00000032b4327220 */ /* 0x000fe20000410000 */
[C---:B------:R-:W-:Y:S01]  /*6a10*/  FADD.FTZ R66, -R111.reuse, R66 ;  /* 0x000000426f427221 */ /* 0x040fe20000010100 */
[----:B------:R-:W-:Y:S01]  /*6a20*/  FADD.FTZ R51, -R111, R51 ;  /* 0x000000336f337221 */ /* 0x000fe20000010100 */
[----:B------:R-:W-:Y:S01]  /*6a30*/  FMUL.FTZ R5, R5, UR14 ;  /* 0x0000000e05057c20 */ /* 0x000fe20008410000 */
[----:B------:R-:W-:Y:S01]  /*6a40*/  FMUL.FTZ R55, R174, R55 ;  /* 0x00000037ae377220 */ /* 0x000fe20000410000 */
[----:B------:R-:W-:Y:S01]  /*6a50*/  FMUL.FTZ R66, R169, R66 ;  /* 0x00000042a9427220 */ /* 0x000fe20000410000 */
[----:B------:R-:W-:Y:S01]  /*6a60*/  FMUL.FTZ R51, R177, R51 ;  /* 0x00000033b1337220 */ /* 0x000fe20000410000 */
[----:B------:R-:W-:Y:S01]  /*6a70*/  FMUL.FTZ R50, R50, R5 ;  /* 0x0000000532327220 */ /* 0x000fe20000410000 */
[----:B------:R-:W-:Y:S01]  /*6a80*/  FFMA.FTZ R5, -R166, R166, 1 ;  /* 0x3f800000a6057423 */ /* 0x000fe200000101a6 */
[----:B-1----:R-:W-:Y:S01]  /*6a90*/  FFMA.FTZ R3, -R189, R189, 1 ;  /* 0x3f800000bd037423 */ /* 0x002fe200000101bd */
[C---:B------:R-:W-:Y:S01]  /*6aa0*/  FADD.FTZ R8, -R110.reuse, R8 ;  /* 0x000000086e087221 */ /* 0x040fe20000010100 */
[----:B------:R-:W-:Y:S01]  /*6ab0*/  FADD.FTZ R9, -R110, R9 ;  /* 0x000000096e097221 */ /* 0x000fe20000010100 */
[----:B------:R-:W-:Y:S01]  /*6ac0*/  FMUL.FTZ R5, R5, UR14 ;  /* 0x0000000e05057c20 */ /* 0x000fe20008410000 */
[----:B------:R-:W-:Y:S01]  /*6ad0*/  FMUL.FTZ R4, R3, UR14 ;  /* 0x0000000e03047c20 */ /* 0x000fe20008410000 */
[----:B------:R-:W-:Y:S01]  /*6ae0*/  FMUL.FTZ R3, R0, UR14 ;  /* 0x0000000e00037c20 */ /* 0x000fe20008410000 */
[----:B------:R-:W-:Y:S01]  /*6af0*/  FMUL.FTZ R0, R19, R7 ;  /* 0x0000000713007220 */ /* 0x000fe20000410000 */
[----:B------:R-:W-:Y:S01]  /*6b00*/  FMUL.FTZ R66, R66, R5 ;  /* 0x0000000542427220 */ /* 0x000fe20000410000 */
[----:B------:R-:W-:Y:S01]  /*6b10*/  FMUL.FTZ R22, R22, R4 ;  /* 0x0000000416167220 */ /* 0x000fe20000410000 */
[----:B------:R-:W-:Y:S01]  /*6b20*/  FMUL.FTZ R23, R23, R3 ;  /* 0x0000000317177220 */ /* 0x000fe20000410000 */
[----:B------:R-:W-:Y:S01]  /*6b30*/  F2FP.F16.F32.PACK_AB R3, R6, R17 ;  /* 0x000000110603723e */ /* 0x000fe200000000ff */
[----:B------:R-:W-:Y:S01]  /*6b40*/  FFMA.FTZ R4, -R183, R183, 1 ;  /* 0x3f800000b7047423 */ /* 0x000fe200000101b7 */
[----:B------:R-:W-:Y:S01]  /*6b50*/  FFMA.FTZ R6, -R184, R184, 1 ;  /* 0x3f800000b8067423 */ /* 0x000fe200000101b8 */
[----:B------:R-:W-:Y:S01]  /*6b60*/  F2FP.F16.F32.PACK_AB R0, R0, R18 ;  /* 0x000000120000723e */ /* 0x000fe200000000ff */
[----:B------:R-:W-:Y:S01]  /*6b70*/  FFMA.FTZ R5, -R222, R222, 1 ;  /* 0x3f800000de057423 */ /* 0x000fe200000101de */
[----:B------:R1:W-:Y:S01]  /*6b80*/  STS [R113+0x8400], R3 ;  /* 0x0084000371007388 */ /* 0x0003e20000000800 */
[----:B------:R-:W-:Y:S01]  /*6b90*/  FMUL.FTZ R33, R4, UR14 ;  /* 0x0000000e04217c20 */ /* 0x000fe20008410000 */
[----:B------:R-:W-:Y:S01]  /*6ba0*/  FFMA.FTZ R4, -R179, R179, 1 ;  /* 0x3f800000b3047423 */ /* 0x000fe200000101b3 */
[----:B------:R-:W-:Y:S01]  /*6bb0*/  FMUL.FTZ R6, R6, UR14 ;  /* 0x0000000e06067c20 */ /* 0x000fe20008410000 */
[----:B------:R1:W-:Y:S01]  /*6bc0*/  STS [R164+0x8400], R0 ;  /* 0x00840000a4007388 */ /* 0x0003e20000000800 */
[----:B------:R-:W-:Y:S01]  /*6bd0*/  F2FP.F16.F32.PACK_AB R36, R23, R22 ;  /* 0x000000161724723e */ /* 0x000fe200000000ff */
[----:B------:R-:W-:Y:S01]  /*6be0*/  FMUL.FTZ R4, R4, UR14 ;  /* 0x0000000e04047c20 */ /* 0x000fe20008410000 */
[----:B------:R-:W-:Y:S01]  /*6bf0*/  FMUL.FTZ R34, R34, R6 ;  /* 0x0000000622227220 */ /* 0x000fe20000410000 */
[----:B------:R-:W-:Y:S01]  /*6c00*/  FFMA.FTZ R6, -R168, R168, 1 ;  /* 0x3f800000a8067423 */ /* 0x000fe200000101a8 */
[----:B------:R-:W-:Y:S01]  /*6c10*/  FADD.FTZ R13, -R110, R13 ;  /* 0x0000000d6e0d7221 */ /* 0x000fe20000010100 */
[----:B------:R-:W-:Y:S01]  /*6c20*/  FMUL.FTZ R21, R39, R4 ;  /* 0x0000000427157220 */ /* 0x000fe20000410000 */
[----:B------:R-:W-:Y:S01]  /*6c30*/  FFMA.FTZ R4, -R171, R171, 1 ;  /* 0x3f800000ab047423 */ /* 0x000fe200000101ab */
[----:B------:R-:W-:Y:S01]  /*6c40*/  FMUL.FTZ R6, R6, UR14 ;  /* 0x0000000e06067c20 */ /* 0x000fe20008410000 */
[----:B------:R-:W-:Y:S01]  /*6c50*/  FADD.FTZ R67, -R111, R67 ;  /* 0x000000436f437221 */ /* 0x000fe20000010100 */
[----:B------:R-:W-:Y:S01]  /*6c60*/  FMUL.FTZ R8, R251, R8 ;  /* 0x00000008fb087220 */ /* 0x000fe20000410000 */
[----:B------:R-:W-:Y:S01]  /*6c70*/  FMUL.FTZ R4, R4, UR14 ;  /* 0x0000000e04047c20 */ /* 0x000fe20008410000 */
[----:B------:R-:W-:Y:S01]  /*6c80*/  FMUL.FTZ R32, R55, R6 ;  /* 0x0000000637207220 */ /* 0x000fe20000410000 */
[----:B------:R-:W-:Y:S01]  /*6c90*/  FFMA.FTZ R6, -R223, R223, 1 ;  /* 0x3f800000df067423 */ /* 0x000fe200000101df */
[----:B------:R-:W-:Y:S01]  /*6ca0*/  FMUL.FTZ R9, R250, R9 ;  /* 0x00000009fa097220 */ /* 0x000fe20000410000 */
[----:B------:R-:W-:Y:S01]  /*6cb0*/  FMUL.FTZ R22, R51, R4 ;  /* 0x0000000433167220 */ /* 0x000fe20000410000 */
[----:B------:R-:W-:Y:S01]  /*6cc0*/  FFMA.FTZ R4, -R165, R165, 1 ;  /* 0x3f800000a5047423 */ /* 0x000fe200000101a5 */
[----:B------:R-:W-:Y:S01]  /*6cd0*/  FMUL.FTZ R6, R6, UR14 ;  /* 0x0000000e06067c20 */ /* 0x000fe20008410000 */
[----:B------:R-:W-:Y:S01]  /*6ce0*/  FMUL.FTZ R5, R5, UR14 ;  /* 0x0000000e05057c20 */ /* 0x000fe20008410000 */
[----:B------:R-:W-:Y:S01]  /*6cf0*/  FMUL.FTZ R13, R246, R13 ;  /* 0x0000000df60d7220 */ /* 0x000fe20000410000 */
[----:B------:R-:W-:Y:S01]  /*6d00*/  FMUL.FTZ R67, R167, R67 ;  /* 0x00000043a7437220 */ /* 0x000fe20000410000 */
[----:B-1----:R-:W-:Y:S01]  /*6d10*/  FFMA.FTZ R3, -R215, R215, 1 ;  /* 0x3f800000d7037423 */ /* 0x002fe200000101d7 */
[----:B------:R-:W-:Y:S01]  /*6d20*/  FMUL.FTZ R4, R4, UR14 ;  /* 0x0000000e04047c20 */ /* 0x000fe20008410000 */
[----:B------:R-:W-:Y:S01]  /*6d30*/  FMUL.FTZ R8, R8, R6 ;  /* 0x0000000608087220 */ /* 0x000fe20000410000 */
[----:B------:R-:W-:Y:S01]  /*6d40*/  FMUL.FTZ R9, R9, R5 ;  /* 0x0000000509097220 */ /* 0x000fe20000410000 */
[----:B------:R-:W-:Y:S01]  /*6d50*/  FMUL.FTZ R3, R3, UR14 ;  /* 0x0000000e03037c20 */ /* 0x000fe20008410000 */
[----:B------:R-:W-:Y:S01]  /*6d60*/  FMUL.FTZ R23, R67, R4 ;  /* 0x0000000443177220 */ /* 0x000fe20000410000 */
[----:B------:R-:W-:Y:S01]  /*6d70*/  FADD.FTZ R12, -R110, R12 ;  /* 0x0000000c6e0c7221 */ /* 0x000fe20000010100 */
[----:B------:R-:W-:Y:S01]  /*6d80*/  FFMA.FTZ R4, -R216, R216, 1 ;  /* 0x3f800000d8047423 */ /* 0x000fe200000101d8 */
[----:B------:R-:W-:Y:S01]  /*6d90*/  FMUL.FTZ R13, R13, R3 ;  /* 0x000000030d0d7220 */ /* 0x000fe20000410000 */
[----:B------:R-:W-:Y:S01]  /*6da0*/  FFMA.FTZ R3, -R205, R205, 1 ;  /* 0x3f800000cd037423 */ /* 0x000fe200000101cd */
[----:B------:R-:W-:Y:S01]  /*6db0*/  F2FP.F16.F32.PACK_AB R0, R9, R8 ;  /* 0x000000080900723e */ /* 0x000fe200000000ff */
[----:B------:R1:W-:Y:S01]  /*6dc0*/  STS [R164+0x8000], R16 ;  /* 0x00800010a4007388 */ /* 0x0003e20000000800 */
[----:B------:R-:W-:Y:S01]  /*6dd0*/  FADD.FTZ R24, -R110, R24 ;  /* 0x000000186e187221 */ /* 0x000fe20000010100 */
[----:B------:R-:W-:Y:S01]  /*6de0*/  FMUL.FTZ R3, R3, UR14 ;  /* 0x0000000e03037c20 */ /* 0x000fe20008410000 */
[----:B------:R-:W-:Y:S01]  /*6df0*/  FFMA.FTZ R6, -R210, R210, 1 ;  /* 0x3f800000d2067423 */ /* 0x000fe200000101d2 */
[----:B------:R-:W-:Y:S01]  /*6e00*/  FMUL.FTZ R12, R247, R12 ;  /* 0x0000000cf70c7220 */ /* 0x000fe20000410000 */
[----:B------:R-:W-:Y:S01]  /*6e10*/  FMUL.FTZ R4, R4, UR14 ;  /* 0x0000000e04047c20 */ /* 0x000fe20008410000 */
[----:B------:R1:W-:Y:S01]  /*6e20*/  STS [R113+0xa000], R0 ;  /* 0x00a0000071007388 */ /* 0x0003e20000000800 */
[----:B------:R-:W-:Y:S01]  /*6e30*/  FMUL.FTZ R20, R29, R3 ;  /* 0x000000031d147220 */ /* 0x000fe20000410000 */
[----:B------:R-:W-:Y:S01]  /*6e40*/  FMUL.FTZ R24, R243, R24 ;  /* 0x00000018f3187220 */ /* 0x000fe20000410000 */
[----:B------:R-:W-:Y:S01]  /*6e50*/  FMUL.FTZ R6, R6, UR14 ;  /* 0x0000000e06067c20 */ /* 0x000fe20008410000 */
[----:B------:R-:W-:Y:S01]  /*6e60*/  FMUL.FTZ R12, R12, R4 ;  /* 0x000000040c0c7220 */ /* 0x000fe20000410000 */
[----:B------:R-:W-:Y:S01]  /*6e70*/  FFMA.FTZ R5, -R209, R209, 1 ;  /* 0x3f800000d1057423 */ /* 0x000fe200000101d1 */
[----:B------:R-:W-:Y:S01]  /*6e80*/  FADD.FTZ R45, -R110, R45 ;  /* 0x0000002d6e2d7221 */ /* 0x000fe20000010100 */
[----:B------:R-:W-:Y:S01]  /*6e90*/  FFMA.FTZ R3, -R186, R186, 1 ;  /* 0x3f800000ba037423 */ /* 0x000fe200000101ba */
[----:B------:R-:W-:Y:S01]  /*6ea0*/  FADD.FTZ R28, -R110, R28 ;  /* 0x0000001c6e1c7221 */ /* 0x000fe20000010100 */
[----:B------:R-:W-:Y:S01]  /*6eb0*/  FFMA.FTZ R4, -R206, R206, 1 ;  /* 0x3f800000ce047423 */ /* 0x000fe200000101ce */
[----:B------:R-:W-:Y:S01]  /*6ec0*/  FMUL.FTZ R24, R24, R6 ;  /* 0x0000000618187220 */ /* 0x000fe20000410000 */
[----:B------:R-:W-:Y:S01]  /*6ed0*/  FMUL.FTZ R5, R5, UR14 ;  /* 0x0000000e05057c20 */ /* 0x000fe20008410000 */
[----:B------:R-:W-:Y:S01]  /*6ee0*/  FADD.FTZ R40, -R110, R40 ;  /* 0x000000286e287221 */ /* 0x000fe20000010100 */
[----:B------:R-:W-:Y:S01]  /*6ef0*/  FMUL.FTZ R45, R211, R45 ;  /* 0x0000002dd32d7220 */ /* 0x000fe20000410000 */
[----:B------:R-:W-:Y:S01]  /*6f00*/  FFMA.FTZ R6, -R194, R194, 1 ;  /* 0x3f800000c2067423 */ /* 0x000fe200000101c2 */
[----:B------:R-:W-:Y:S01]  /*6f10*/  FMUL.FTZ R3, R3, UR14 ;  /* 0x0000000e03037c20 */ /* 0x000fe20008410000 */
[----:B------:R-:W-:Y:S01]  /*6f20*/  FMUL.FTZ R28, R237, R28 ;  /* 0x0000001ced1c7220 */ /* 0x000fe20000410000 */
[----:B------:R-:W-:Y:S01]  /*6f30*/  FMUL.FTZ R4, R4, UR14 ;  /* 0x0000000e04047c20 */ /* 0x000fe20008410000 */
[----:B------:R-:W-:Y:S01]  /*6f40*/  F2FP.F16.F32.PACK_AB R19, R13, R12 ;  /* 0x0000000c0d13723e */ /* 0x000fe200000000ff */
[----:B------:R-:W-:Y:S01]  /*6f50*/  FMUL.FTZ R18, R25, R5 ;  /* 0x0000000519127220 */ /* 0x000fe20000410000 */
[----:B------:R-:W-:Y:S01]  /*6f60*/  FMUL.FTZ R40, R225, R40 ;  /* 0x00000028e1287220 */ /* 0x000fe20000410000 */
[----:B------:R-:W-:Y:S01]  /*6f70*/  FMUL.FTZ R6, R6, UR14 ;  /* 0x0000000e06067c20 */ /* 0x000fe20008410000 */
[----:B------:R-:W-:Y:S01]  /*6f80*/  FMUL.FTZ R13, R45, R3 ;  /* 0x000000032d0d7220 */ /* 0x000fe20000410000 */
[----:B------:R-:W-:Y:S01]  /*6f90*/  FMUL.FTZ R28, R28, R4 ;  /* 0x000000041c1c7220 */ /* 0x000fe20000410000 */
[C---:B------:R-:W-:Y:S01]  /*6fa0*/  FADD.FTZ R41, -R110.reuse, R41 ;  /* 0x000000296e297221 */ /* 0x040fe20000010100 */
[----:B------:R-:W-:Y:S01]  /*6fb0*/  FFMA.FTZ R5, -R193, R193, 1 ;  /* 0x3f800000c1057423 */ /* 0x000fe200000101c1 */
[----:B------:R-:W-:Y:S01]  /*6fc0*/  FFMA.FTZ R3, -R181, R181, 1 ;  /* 0x3f800000b5037423 */ /* 0x000fe200000101b5 */
[----:B------:R-:W-:Y:S01]  /*6fd0*/  FADD.FTZ R44, -R110, R44 ;  /* 0x0000002c6e2c7221 */ /* 0x000fe20000010100 */
[----:B------:R-:W-:Y:S01]  /*6fe0*/  FFMA.FTZ R4, -R187, R187, 1 ;  /* 0x3f800000bb047423 */ /* 0x000fe200000101bb */
[----:B------:R-:W-:Y:S01]  /*6ff0*/  FMUL.FTZ R40, R40, R6 ;  /* 0x0000000628287220 */ /* 0x000fe20000410000 */
[----:B------:R-:W-:Y:S01]  /*7000*/  FMUL.FTZ R41, R224, R41 ;  /* 0x00000029e0297220 */ /* 0x000fe20000410000 */
[----:B------:R-:W-:Y:S01]  /*7010*/  FMUL.FTZ R5, R5, UR14 ;  /* 0x0000000e05057c20 */ /* 0x000fe20008410000 */
[----:B------:R-:W-:Y:S01]  /*7020*/  FMUL.FTZ R6, R3, UR14 ;  /* 0x0000000e03067c20 */ /* 0x000fe20008410000 */
[----:B------:R-:W-:Y:S01]  /*7030*/  FMUL.FTZ R44, R212, R44 ;  /* 0x0000002cd42c7220 */ /* 0x000fe20000410000 */
[----:B------:R-:W-:Y:S01]  /*7040*/  FMUL.FTZ R4, R4, UR14 ;  /* 0x0000000e04047c20 */ /* 0x000fe20008410000 */
[----:B------:R-:W-:Y:S01]  /*7050*/  FADD.FTZ R61, -R110, R61 ;  /* 0x0000003d6e3d7221 */ /* 0x000fe20000010100 */
[----:B------:R-:W-:Y:S01]  /*7060*/  FFMA.FTZ R3, -R173, R173, 1 ;  /* 0x3f800000ad037423 */ /* 0x000fe200000101ad */
[----:B------:R-:W-:Y:S01]  /*7070*/  FMUL.FTZ R12, R41, R5 ;  /* 0x00000005290c7220 */ /* 0x000fe20000410000 */
[----:B------:R-:W-:Y:S01]  /*7080*/  FMUL.FTZ R44, R44, R4 ;  /* 0x000000042c2c7220 */ /* 0x000fe20000410000 */
[----:B------:R-:W-:Y:S01]  /*7090*/  FMUL.FTZ R61, R197, R61 ;  /* 0x0000003dc53d7220 */ /* 0x000fe20000410000 */
[----:B------:R-:W-:Y:S01]  /*70a0*/  FMUL.FTZ R3, R3, UR14 ;  /* 0x0000000e03037c20 */ /* 0x000fe20008410000 */
[----:B------:R-:W-:Y:S01]  /*70b0*/  FADD.FTZ R57, -R110, R57 ;  /* 0x000000396e397221 */ /* 0x000fe20000010100 */
[----:B------:R-:W-:Y:S01]  /*70c0*/  FFMA.FTZ R5, -R182, R182, 1 ;  /* 0x3f800000b6057423 */ /* 0x000fe200000101b6 */
[----:B------:R-:W-:Y:S01]  /*70d0*/  FADD.FTZ R60, -R110, R60 ;  /* 0x0000003c6e3c7221 */ /* 0x000fe20000010100 */
[----:B------:R-:W-:Y:S01]  /*70e0*/  FFMA.FTZ R4, -R175, R175, 1 ;  /* 0x3f800000af047423 */ /* 0x000fe200000101af */
[----:B-1----:R-:W-:Y:S01]  /*70f0*/  FMUL.FTZ R16, R61, R3 ;  /* 0x000000033d107220 */ /* 0x002fe20000410000 */
[----:B------:R-:W-:Y:S01]  /*7100*/  FMUL.FTZ R57, R203, R57 ;  /* 0x00000039cb397220 */ /* 0x000fe20000410000 */
[----:B------:R-:W-:Y:S01]  /*7110*/  FMUL.FTZ R5, R5, UR14 ;  /* 0x0000000e05057c20 */ /* 0x000fe20008410000 */
[----:B------:R-:W-:Y:S01]  /*7120*/  FMUL.FTZ R60, R200, R60 ;  /* 0x0000003cc83c7220 */ /* 0x000fe20000410000 */
[----:B------:R-:W-:Y:S01]  /*7130*/  FMUL.FTZ R4, R4, UR14 ;  /* 0x0000000e04047c20 */ /* 0x000fe20008410000 */
[----:B------:R-:W-:Y:S01]  /*7140*/  FFMA.FTZ R3, -R239, R239, 1 ;  /* 0x3f800000ef037423 */ /* 0x000fe200000101ef */
[----:B------:R-:W-:Y:S01]  /*7150*/  FFMA.FTZ R0, -R238, R238, 1 ;  /* 0x3f800000ee007423 */ /* 0x000fe200000101ee */
[----:B------:R-:W-:Y:S01]  /*7160*/  FMUL.FTZ R17, R57, R5 ;  /* 0x0000000539117220 */ /* 0x000fe20000410000 */
[----:B------:R-:W-:Y:S01]  /*7170*/  FMUL.FTZ R60, R60, R4 ;  /* 0x000000043c3c7220 */ /* 0x000fe20000410000 */
[----:B------:R-:W-:Y:S01]  /*7180*/  FMUL.FTZ R5, R3, UR14 ;  /* 0x0000000e03057c20 */ /* 0x000fe20008410000 */
[----:B------:R-:W-:Y:S01]  /*7190*/  FMUL.FTZ R4, R0, UR14 ;  /* 0x0000000e00047c20 */ /* 0x000fe20008410000 */
[C---:B------:R-:W-:Y:S01]  /*71a0*/  FADD.FTZ R14, -R109.reuse, R14 ;  /* 0x0000000e6d0e7221 */ /* 0x040fe20000010100 */
[----:B------:R-:W-:Y:S01]  /*71b0*/  FFMA.FTZ R3, -R236, R236, 1 ;  /* 0x3f800000ec037423 */ /* 0x000fe200000101ec */
[----:B------:R-:W-:Y:S01]  /*71c0*/  FADD.FTZ R15, -R109, R15 ;  /* 0x0000000f6d0f7221 */ /* 0x000fe20000010100 */
[----:B------:R-:W-:Y:S01]  /*71d0*/  FFMA.FTZ R0, -R235, R235, 1 ;  /* 0x3f800000eb007423 */ /* 0x000fe200000101eb */
[----:B------:R-:W-:Y:S01]  /*71e0*/  FADD.FTZ R11, -R109, R11 ;  /* 0x0000000b6d0b7221 */ /* 0x000fe20000010100 */
[----:B------:R-:W-:Y:S01]  /*71f0*/  FMUL.FTZ R3, R3, UR14 ;  /* 0x0000000e03037c20 */ /* 0x000fe20008410000 */
[C---:B------:R-:W-:Y:S01]  /*7200*/  FADD.FTZ R10, -R109.reuse, R10 ;  /* 0x0000000a6d0a7221 */ /* 0x040fe20000010100 */
[----:B------:R-:W-:Y:S01]  /*7210*/  FMUL.FTZ R0, R0, UR14 ;  /* 0x0000000e00007c20 */ /* 0x000fe20008410000 */
[C---:B------:R-:W-:Y:S01]  /*7220*/  FADD.FTZ R26, -R109.reuse, R26 ;  /* 0x0000001a6d1a7221 */ /* 0x040fe20000010100 */
[----:B------:R-:W-:Y:S01]  /*7230*/  FADD.FTZ R31, -R109, R31 ;  /* 0x0000001f6d1f7221 */ /* 0x000fe20000010100 */
[----:B------:R-:W-:Y:S01]  /*7240*/  FADD.FTZ R35, -R111, R35 ;  /* 0x000000236f237221 */ /* 0x000fe20000010100 */
[C---:B------:R-:W-:Y:S01]  /*7250*/  FADD.FTZ R47, -R109.reuse, R47 ;  /* 0x0000002f6d2f7221 */ /* 0x040fe20000010100 */
[----:B------:R-:W-:Y:S01]  /*7260*/  FADD.FTZ R27, -R109, R27 ;  /* 0x0000001b6d1b7221 */ /* 0x000fe20000010100 */
[----:B------:R-:W-:Y:S01]  /*7270*/  FMUL.FTZ R31, R248, R31 ;  /* 0x0000001ff81f7220 */ /* 0x000fe20000410000 */
[----:B------:R-:W-:Y:S01]  /*7280*/  FMUL.FTZ R35, R201, R35 ;  /* 0x00000023c9237220 */ /* 0x000fe20000410000 */
[----:B------:R-:W-:Y:S01]  /*7290*/  FADD.FTZ R56, -R110, R56 ;  /* 0x000000386e387221 */ /* 0x000fe20000010100 */
[----:B------:R-:W-:Y:S01]  /*72a0*/  FMUL.FTZ R47, R240, R47 ;  /* 0x0000002ff02f7220 */ /* 0x000fe20000410000 */
[----:B------:R-:W-:Y:S01]  /*72b0*/  FADD.FTZ R30, -R109, R30 ;  /* 0x0000001e6d1e7221 */ /* 0x000fe20000010100 */
[----:B------:R-:W-:Y:S01]  /*72c0*/  FMUL.FTZ R33, R35, R33 ;  /* 0x0000002123217220 */ /* 0x000fe20000410000 */
[----:B------:R-:W-:Y:S01]  /*72d0*/  FMUL.FTZ R56, R204, R56 ;  /* 0x00000038cc387220 */ /* 0x000fe20000410000 */
[----:B------:R-:W-:Y:S01]  /*72e0*/  FADD.FTZ R54, -R111, R54 ;  /* 0x000000366f367221 */ /* 0x000fe20000010100 */
[----:B------:R-:W-:Y:S01]  /*72f0*/  FFMA.FTZ R7, -R170, R170, 1 ;  /* 0x3f800000aa077423 */ /* 0x000fe200000101aa */
[----:B------:R-:W-:Y:S01]  /*7300*/  FMUL.FTZ R30, R249, R30 ;  /* 0x0000001ef91e7220 */ /* 0x000fe20000410000 */
[----:B------:R-:W-:Y:S01]  /*7310*/  FADD.FTZ R63, -R109, R63 ;  /* 0x0000003f6d3f7221 */ /* 0x000fe20000010100 */
[----:B------:R-:W-:Y:S01]  /*7320*/  F2FP.F16.F32.PACK_AB R33, R33, R34 ;  /* 0x000000222121723e */ /* 0x000fe200000000ff */
[----:B------:R-:W-:Y:S01]  /*7330*/  FMUL.FTZ R56, R56, R6 ;  /* 0x0000000638387220 */ /* 0x000fe20000410000 */
[----:B------:R-:W-:Y:S01]  /*7340*/  FADD.FTZ R42, -R109, R42 ;  /* 0x0000002a6d2a7221 */ /* 0x000fe20000010100 */
[----:B------:R-:W-:Y:S01]  /*7350*/  FFMA.FTZ R6, -R214, R214, 1 ;  /* 0x3f800000d6067423 */ /* 0x000fe200000101d6 */
[----:B------:R-:W-:Y:S01]  /*7360*/  FMUL.FTZ R54, R176, R54 ;  /* 0x00000036b0367220 */ /* 0x000fe20000410000 */
[----:B------:R-:W-:Y:S01]  /*7370*/  FMUL.FTZ R7, R7, UR14 ;  /* 0x0000000e07077c20 */ /* 0x000fe20008410000 */
[----:B------:R-:W-:Y:S01]  /*7380*/  FADD.FTZ R43, -R109, R43 ;  /* 0x0000002b6d2b7221 */ /* 0x000fe20000010100 */
[----:B------:R-:W-:Y:S01]  /*7390*/  FMUL.FTZ R63, R217, R63 ;  /* 0x0000003fd93f7220 */ /* 0x000fe20000410000 */
[----:B------:R-:W-:Y:S01]  /*73a0*/  F2FP.F16.F32.PACK_AB R18, R18, R24 ;  /* 0x000000181212723e */ /* 0x000fe200000000ff */
[----:B------:R-:W-:Y:S01]  /*73b0*/  FMUL.FTZ R42, R245, R42 ;  /* 0x0000002af52a7220 */ /* 0x000fe20000410000 */
[----:B------:R-:W-:Y:S01]  /*73c0*/  FMUL.FTZ R6, R6, UR14 ;  /* 0x0000000e06067c20 */ /* 0x000fe20008410000 */
[----:B------:R-:W-:Y:S01]  /*73d0*/  FMUL.FTZ R54, R54, R7 ;  /* 0x0000000736367220 */ /* 0x000fe20000410000 */
[----:B------:R-:W-:Y:S01]  /*73e0*/  FMUL.FTZ R43, R244, R43 ;  /* 0x0000002bf42b7220 */ /* 0x000fe20000410000 */
[C---:B------:R-:W-:Y:S01]  /*73f0*/  FADD.FTZ R46, -R109.reuse, R46 ;  /* 0x0000002e6d2e7221 */ /* 0x040fe20000010100 */
[----:B------:R-:W-:Y:S01]  /*7400*/  F2FP.F16.F32.PACK_AB R20, R20, R28 ;  /* 0x0000001c1414723e */ /* 0x000fe200000000ff */
[----:B------:R-:W-:Y:S01]  /*7410*/  FMUL.FTZ R42, R42, R6 ;  /* 0x000000062a2a7220 */ /* 0x000fe20000410000 */
[----:B------:R-:W-:Y:S01]  /*7420*/  FADD.FTZ R58, -R109, R58 ;  /* 0x0000003a6d3a7221 */ /* 0x000fe20000010100 */
[----:B------:R-:W-:Y:S01]  /*7430*/  FMUL.FTZ R46, R241, R46 ;  /* 0x0000002ef12e7220 */ /* 0x000fe20000410000 */
[----:B------:R-:W-:Y:S01]  /*7440*/  FFMA.FTZ R6, -R199, R199, 1 ;  /* 0x3f800000c7067423 */ /* 0x000fe200000101c7 */
[----:B------:R-:W-:Y:S01]  /*7450*/  FADD.FTZ R59, -R109, R59 ;  /* 0x0000003b6d3b7221 */ /* 0x000fe20000010100 */
[----:B------:R-:W-:Y:S01]  /*7460*/  F2FP.F16.F32.PACK_AB R21, R21, R38 ;  /* 0x000000261515723e */ /* 0x000fe200000000ff */
[----:B------:R-:W-:Y:S01]  /*7470*/  FMUL.FTZ R58, R233, R58 ;  /* 0x0000003ae93a7220 */ /* 0x000fe20000410000 */
[----:B------:R-:W-:Y:S01]  /*7480*/  FMUL.FTZ R6, R6, UR14 ;  /* 0x0000000e06067c20 */ /* 0x000fe20008410000 */
[----:B------:R-:W-:Y:S01]  /*7490*/  FMUL.FTZ R59, R232, R59 ;  /* 0x0000003be83b7220 */ /* 0x000fe20000410000 */
[----:B------:R-:W-:Y:S01]  /*74a0*/  FADD.FTZ R62, -R109, R62 ;  /* 0x0000003e6d3e7221 */ /* 0x000fe20000010100 */
[----:B------:R-:W-:Y:S01]  /*74b0*/  F2FP.F16.F32.PACK_AB R22, R22, R50 ;  /* 0x000000321616723e */ /* 0x000fe200000000ff */
[----:B------:R-:W-:Y:S01]  /*74c0*/  FMUL.FTZ R58, R58, R6 ;  /* 0x000000063a3a7220 */ /* 0x000fe20000410000 */
[----:B------:R-:W-:Y:S01]  /*74d0*/  F2FP.F16.F32.PACK_AB R12, R12, R40 ;  /* 0x000000280c0c723e */ /* 0x000fe200000000ff */
[----:B------:R-:W-:Y:S01]  /*74e0*/  FMUL.FTZ R62, R220, R62 ;  /* 0x0000003edc3e7220 */ /* 0x000fe20000410000 */
[----:B------:R-:W-:Y:S01]  /*74f0*/  F2FP.F16.F32.PACK_AB R13, R13, R44 ;  /* 0x0000002c0d0d723e */ /* 0x000fe200000000ff */
[----:B------:R-:W4:Y:S01]  /*7500*/  LDL.LU.64 R40, [R1+0x20] ;  /* 0x0000200001287983 */ /* 0x000f220000300a00 */
[----:B------:R-:W-:Y:S01]  /*7510*/  F2FP.F16.F32.PACK_AB R32, R32, R54 ;  /* 0x000000362020723e */ /* 0x000fe200000000ff */
[----:B------:R-:W1:Y:S01]  /*7520*/  LDC R44, c[0x0][0x44c] ;  /* 0x00011300ff2c7b82 */ /* 0x000e620000000800 */
[----:B------:R-:W-:Y:S02]  /*7530*/  F2FP.F16.F32.PACK_AB R23, R23, R66 ;  /* 0x000000421717723e */ /* 0x000fe400000000ff */
[----:B------:R-:W-:Y:S02]  /*7540*/  F2FP.F16.F32.PACK_AB R17, R17, R56 ;  /* 0x000000381111723e */ /* 0x000fe400000000ff */
[----:B------:R-:W-:Y:S02]  /*7550*/  F2FP.F16.F32.PACK_AB R16, R16, R60 ;  /* 0x0000003c1010723e */ /* 0x000fe400000000ff */
[----:B------:R-:W-:Y:S01]  /*7560*/  SHF.L.U32 R60, R157, 0x2, RZ ;  /* 0x000000029d3c7819 */ /* 0x000fe200000006ff */
[----:B--2---:R-:W-:Y:S01]  /*7570*/  FMUL.FTZ R10, R106, R10 ;  /* 0x0000000a6a0a7220 */ /* 0x004fe20000410000 */
[----:B---3--:R-:W-:Y:S03]  /*7580*/  FMUL.FTZ R11, R105, R11 ;  /* 0x0000000b690b7220 */ /* 0x008fe60000410000 */
[----:B------:R-:W-:Y:S01]  /*7590*/  FMUL.FTZ R5, R10, R5 ;  /* 0x000000050a057220 */ /* 0x000fe20000410000 */
[----:B----4-:R-:W-:Y:S01]  /*75a0*/  FMUL.FTZ R14, R102, R14 ;  /* 0x0000000e660e7220 */ /* 0x010fe20000410000 */
[----:B------:R-:W-:Y:S01]  /*75b0*/  FMUL.FTZ R8, R11, R4 ;  /* 0x000000040b087220 */ /* 0x000fe20000410000 */
[----:B-1----:R-:W-:Y:S02]  /*75c0*/  IMAD R102, R44, UR8, RZ ;  /* 0x000000082c667c24 */ /* 0x002fe4000f8e02ff */
[----:B------:R-:W-:Y:S01]  /*75d0*/  FMUL.FTZ R15, R101, R15 ;  /* 0x0000000f650f7220 */ /* 0x000fe20000410000 */
[----:B------:R-:W-:Y:S01]  /*75e0*/  FMUL.FTZ R14, R14, R3 ;  /* 0x000000030e0e7220 */ /* 0x000fe20000410000 */
[----:B------:R-:W-:Y:S01]  /*75f0*/  FFMA.FTZ R3, -R231, R231, 1 ;  /* 0x3f800000e7037423 */ /* 0x000fe200000101e7 */
[----:B------:R-:W-:Y:S01]  /*7600*/  F2FP.F16.F32.PACK_AB R8, R8, R5 ;  /* 0x000000050808723e */ /* 0x000fe200000000ff */
[----:B------:R-:W-:Y:S01]  /*7610*/  FMUL.FTZ R15, R15, R0 ;  /* 0x000000000f0f7220 */ /* 0x000fe20000410000 */
[----:B------:R-:W-:Y:S01]  /*7620*/  FFMA.FTZ R0, -R230, R230, 1 ;  /* 0x3f800000e6007423 */ /* 0x000fe200000101e6 */
[----:B------:R-:W-:Y:S01]  /*7630*/  FMUL.FTZ R26, R65, R26 ;  /* 0x0000001a411a7220 */ /* 0x000fe20000410000 */
[----:B------:R-:W-:Y:S01]  /*7640*/  FMUL.FTZ R4, R3, UR14 ;  /* 0x0000000e03047c20 */ /* 0x000fe20008410000 */
[----:B------:R-:W-:Y:S01]  /*7650*/  FFMA.FTZ R3, -R229, R229, 1 ;  /* 0x3f800000e5037423 */ /* 0x000fe200000101e5 */
[----:B------:R-:W-:Y:S01]  /*7660*/  FMUL.FTZ R9, R0, UR14 ;  /* 0x0000000e00097c20 */ /* 0x000fe20008410000 */
[----:B------:R-:W-:Y:S01]  /*7670*/  FFMA.FTZ R0, -R228, R228, 1 ;  /* 0x3f800000e4007423 */ /* 0x000fe200000101e4 */
[----:B------:R-:W-:Y:S01]  /*7680*/  FMUL.FTZ R26, R26, R4 ;  /* 0x000000041a1a7220 */ /* 0x000fe20000410000 */
[----:B------:R-:W-:Y:S01]  /*7690*/  FMUL.FTZ R4, R3, UR14 ;  /* 0x0000000e03047c20 */ /* 0x000fe20008410000 */
[----:B------:R-:W-:Y:S01]  /*76a0*/  STS [R113+0xa400], R8 ;  /* 0x00a4000871007388 */ /* 0x000fe20000000800 */
[----:B------:R-:W-:Y:S01]  /*76b0*/  FMUL.FTZ R3, R0, UR14 ;  /* 0x0000000e00037c20 */ /* 0x000fe20008410000 */
[----:B------:R-:W-:Y:S01]  /*76c0*/  F2FP.F16.F32.PACK_AB R0, R15, R14 ;  /* 0x0000000e0f00723e */ /* 0x000fe200000000ff */
[----:B------:R-:W-:Y:S01]  /*76d0*/  FMUL.FTZ R27, R64, R27 ;  /* 0x0000001b401b7220 */ /* 0x000fe20000410000 */
[----:B------:R-:W-:Y:S01]  /*76e0*/  STS [R164+0xa000], R19 ;  /* 0x00a00013a4007388 */ /* 0x000fe20000000800 */
[----:B------:R-:W-:Y:S01]  /*76f0*/  FMUL.FTZ R31, R31, R3 ;  /* 0x000000031f1f7220 */ /* 0x000fe20000410000 */
[----:B------:R-:W-:Y:S01]  /*7700*/  FFMA.FTZ R3, -R207, R207, 1 ;  /* 0x3f800000cf037423 */ /* 0x000fe200000101cf */
[----:B------:R-:W-:Y:S01]  /*7710*/  FMUL.FTZ R9, R27, R9 ;  /* 0x000000091b097220 */ /* 0x000fe20000410000 */
[----:B------:R1:W-:Y:S01]  /*7720*/  STS [R164+0xa400], R0 ;  /* 0x00a40000a4007388 */ /* 0x0003e20000000800 */
[----:B------:R-:W-:Y:S01]  /*7730*/  FFMA.FTZ R5, -R213, R213, 1 ;  /* 0x3f800000d5057423 */ /* 0x000fe200000101d5 */
[----:B------:R-:W-:Y:S01]  /*7740*/  FMUL.FTZ R3, R3, UR14 ;  /* 0x0000000e03037c20 */ /* 0x000fe20008410000 */
[----:B------:R-:W-:Y:S01]  /*7750*/  FMUL.FTZ R30, R30, R4 ;  /* 0x000000041e1e7220 */ /* 0x000fe20000410000 */
[----:B------:R-:W-:Y:S01]  /*7760*/  STS [R115+0x8000], R100 ;  /* 0x0080006473007388 */ /* 0x000fe20000000800 */
[----:B------:R-:W-:Y:S01]  /*7770*/  F2FP.F16.F32.PACK_AB R9, R9, R26 ;  /* 0x0000001a0909723e */ /* 0x000fe200000000ff */
[----:B------:R-:W-:Y:S01]  /*7780*/  FMUL.FTZ R47, R47, R3 ;  /* 0x000000032f2f7220 */ /* 0x000fe20000410000 */
[----:B------:R-:W-:Y:S01]  /*7790*/  FFMA.FTZ R3, -R185, R185, 1 ;  /* 0x3f800000b9037423 */ /* 0x000fe200000101b9 */
[----:B------:R-:W-:Y:S01]  /*77a0*/  STS [R115+0x8400], R36 ;  /* 0x0084002473007388 */ /* 0x000fe20000000800 */
[----:B------:R-:W-:Y:S01]  /*77b0*/  FMUL.FTZ R5, R5, UR14 ;  /* 0x0000000e05057c20 */ /* 0x000fe20008410000 */
[----:B------:R-:W-:Y:S01]  /*77c0*/  FFMA.FTZ R4, -R208, R208, 1 ;  /* 0x3f800000d0047423 */ /* 0x000fe200000101d0 */
[----:B------:R-:W-:Y:S01]  /*77d0*/  FMUL.FTZ R3, R3, UR14 ;  /* 0x0000000e03037c20 */ /* 0x000fe20008410000 */
[----:B------:R-:W-:Y:S01]  /*77e0*/  STS [R161+0x8000], R53 ;  /* 0x00800035a1007388 */ /* 0x000fe20000000800 */
[----:B------:R-:W-:Y:S01]  /*77f0*/  FMUL.FTZ R43, R43, R5 ;  /* 0x000000052b2b7220 */ /* 0x000fe20000410000 */
[----:B------:R-:W-:Y:S01]  /*7800*/  FMUL.FTZ R4, R4, UR14 ;  /* 0x0000000e04047c20 */ /* 0x000fe20008410000 */
[----:B------:R-:W-:Y:S01]  /*7810*/  FMUL.FTZ R7, R63, R3 ;  /* 0x000000033f077220 */ /* 0x000fe20000410000 */
[----:B------:R-:W-:Y:S01]  /*7820*/  STS [R161+0x8400], R33 ;  /* 0x00840021a1007388 */ /* 0x000fe20000000800 */
[----:B------:R-:W-:Y:S01]  /*7830*/  F2FP.F16.F32.PACK_AB R3, R31, R30 ;  /* 0x0000001e1f03723e */ /* 0x000fe200000000ff */
[----:B------:R-:W-:Y:S01]  /*7840*/  FFMA.FTZ R5, -R198, R198, 1 ;  /* 0x3f800000c6057423 */ /* 0x000fe200000101c6 */
[----:B------:R-:W-:Y:S01]  /*7850*/  FMUL.FTZ R46, R46, R4 ;  /* 0x000000042e2e7220 */ /* 0x000fe20000410000 */
[----:B------:R-:W-:Y:S01]  /*7860*/  STS [R115+0xa000], R18 ;  /* 0x00a0001273007388 */ /* 0x000fe20000000800 */
[----:B------:R-:W-:Y:S01]  /*7870*/  FFMA.FTZ R4, -R190, R190, 1 ;  /* 0x3f800000be047423 */ /* 0x000fe200000101be */
[----:B------:R-:W-:Y:S02]  /*7880*/  FMUL.FTZ R5, R5, UR14 ;  /* 0x0000000e05057c20 */ /* 0x000fe40008410000 */
[----:B------:R-:W-:Y:S01]  /*7890*/  STS [R115+0xa400], R9 ;  /* 0x00a4000973007388 */ /* 0x000fe20000000800 */
[----:B------:R-:W-:Y:S01]  /*78a0*/  FMUL.FTZ R4, R4, UR14 ;  /* 0x0000000e04047c20 */ /* 0x000fe20008410000 */
[----:B------:R-:W-:Y:S01]  /*78b0*/  FMUL.FTZ R6, R59, R5 ;  /* 0x000000053b067220 */ /* 0x000fe20000410000 */
[----:B------:R-:W-:Y:S01]  /*78c0*/  F2FP.F16.F32.PACK_AB R5, R43, R42 ;  /* 0x0000002a2b05723e */ /* 0x000fe200000000ff */
[----:B------:R-:W-:Y:S01]  /*78d0*/  STS [R161+0xa000], R20 ;  /* 0x00a00014a1007388 */ /* 0x000fe20000000800 */
[----:B------:R-:W-:Y:S01]  /*78e0*/  FMUL.FTZ R62, R62, R4 ;  /* 0x000000043e3e7220 */ /* 0x000fe20000410000 */
[----:B------:R-:W-:Y:S02]  /*78f0*/  F2FP.F16.F32.PACK_AB R4, R47, R46 ;  /* 0x0000002e2f04723e */ /* 0x000fe400000000ff */
[----:B------:R2:W-:Y:S01]  /*7900*/  STS [R161+0xa400], R3 ;  /* 0x00a40003a1007388 */ /* 0x0005e20000000800 */
[----:B------:R-:W-:Y:S02]  /*7910*/  F2FP.F16.F32.PACK_AB R6, R6, R58 ;  /* 0x0000003a0606723e */ /* 0x000fe400000000ff */
[----:B------:R-:W-:Y:S01]  /*7920*/  F2FP.F16.F32.PACK_AB R7, R7, R62 ;  /* 0x0000003e0707723e */ /* 0x000fe200000000ff */
[----:B------:R-:W-:Y:S01]  /*7930*/  STS [R114+-0x8000], R52 ;  /* 0xff80003472007388 */ /* 0x000fe20000000800 */
[--C-:B-1----:R-:W-:Y:S03]  /*7940*/  SHF.R.U32.HI R0, RZ, 0x4, R157.reuse ;  /* 0x00000004ff007819 */ /* 0x102fe6000001169d */
[----:B------:R-:W-:Y:S01]  /*7950*/  STS [R114+-0x7c00], R21 ;  /* 0xff84001572007388 */ /* 0x000fe20000000800 */
[----:B------:R-:W-:Y:S02]  /*7960*/  LOP3.LUT R59, R0, 0x8, RZ, 0xc0, !PT ;  /* 0x00000008003b7812 */ /* 0x000fe400078ec0ff */
[----:B------:R-:W-:Y:S01]  /*7970*/  LEA R0, -R102, RZ, 0x7 ;  /* 0x000000ff66007211 */ /* 0x000fe200078e39ff */
[----:B------:R-:W-:Y:S04]  /*7980*/  STS [R162+-0x8000], R49 ;  /* 0xff800031a2007388 */ /* 0x000fe80000000800 */
[----:B------:R-:W-:Y:S04]  /*7990*/  STS [R162+-0x7c00], R22 ;  /* 0xff840016a2007388 */ /* 0x000fe80000000800 */
[----:B------:R-:W-:Y:S04]  /*79a0*/  STS [R114+-0x6000], R12 ;  /* 0xffa0000c72007388 */ /* 0x000fe80000000800 */
[----:B------:R-:W-:Y:S01]  /*79b0*/  STS [R114+-0x5c00], R5 ;  /* 0xffa4000572007388 */ /* 0x000fe20000000800 */
[----:B--2---:R-:W-:Y:S03]  /*79c0*/  LOP3.LUT R3, R59, 0x10, R157, 0xf8, !PT ;  /* 0x000000103b037812 */ /* 0x004fe600078ef89d */
[----:B------:R-:W-:Y:S01]  /*79d0*/  STS [R162+-0x6000], R13 ;  /* 0xffa0000da2007388 */ /* 0x000fe20000000800 */
[--C-:B------:R-:W-:Y:S03]  /*79e0*/  LOP3.LUT R3, R3, 0xc0, R159.reuse, 0xf8, !PT ;  /* 0x000000c003037812 */ /* 0x100fe600078ef89f */
        /* <DEDUP_REMOVED lines=66> */
[----:B------:R-:W-:Y:S02]  /*7e10*/  LEA R6, P0, R0, R40, 0x2 ;  /* 0x0000002800067211 */ /* 0x000fe400078010ff */
[----:B------:R-:W-:Y:S02]  /*7e20*/  LOP3.LUT R4, R156, 0xd8, RZ, 0xc0, !PT ;  /* 0x000000d89c047812 */ /* 0x000fe400078ec0ff */
[-C--:B--2---:R-:W-:Y:S05]  /*7e30*/  HMMA.16816.F32 R68, R16, R20.reuse, R68 ;  /* 0x000000141044723c */ /* 0x084fea0000001844 */
[----:B------:R-:W-:Y:S02]  /*7e40*/  MOV R106, R6 ;  /* 0x00000006006a7202 */ /* 0x000fe40000000f00 */
[----:B------:R-:W-:Y:S01]  /*7e50*/  LOP3.LUT R4, R4, 0x18, R157, 0x78, !PT ;  /* 0x0000001804047812 */ /* 0x000fe200078e789d */
[C---:B------:R-:W-:Y:S04]  /*7e60*/  HMMA.16816.F32 R72, R24.reuse, R20, R72 ;  /* 0x000000141848723c */ /* 0x040fe80000001848 */
[----:B------:R-:W-:Y:S02]  /*7e70*/  LOP3.LUT R5, R4, 0x1f20, R156, 0xf8, !PT ;  /* 0x00001f2004057812 */ /* 0x000fe400078ef89c */
[----:B------:R-:W-:Y:S02]  /*7e80*/  LEA.HI.X.SX32 R4, R0, R41, 0x2, P0 ;  /* 0x0000002900047211 */ /* 0x000fe400000f16ff */
[-C--:B------:R-:W-:Y:S03]  /*7e90*/  HMMA.16816.F32 R76, R24, R22.reuse, R76 ;  /* 0x00000016184c723c */ /* 0x080fe6000000184c */
[----:B------:R-:W-:Y:S02]  /*7ea0*/  MOV R107, R4 ;  /* 0x00000004006b7202 */ /* 0x000fe40000000f00 */
[----:B------:R-:W-:Y:S02]  /*7eb0*/  LOP3.LUT R0, R158, 0x1c0, RZ, 0xc0, !PT ;  /* 0x000001c09e007812 */ /* 0x000fe400078ec0ff */
[----:B------:R-:W-:Y:S01]  /*7ec0*/  LEA R61, R5, UR4, 0x1 ;  /* 0x00000004053d7c11 */ /* 0x000fe2000f8e08ff */
[----:B------:R-:W-:Y:S01]  /*7ed0*/  HMMA.16816.F32 R80, R16, R22, R80 ;  /* 0x000000161050723c */ /* 0x000fe20000001850 */
[----:B------:R1:W-:Y:S01]  /*7ee0*/  STL.64 [R1+0x20], R106 ;  /* 0x0000206a01007387 */ /* 0x0003e20000100a00 */
[----:B------:R-:W-:Y:S07]  /*7ef0*/  @!UPT UIADD3 URZ, UPT, UPT, URZ, URZ, URZ ;  /* 0x000000fffffff290 */ /* 0x000fee000fffe0ff */
[----:B------:R-:W-:Y:S11]  /*7f00*/  BRA.U !UP0, `(.L_x_266) ;  /* 0x0000000108747547 */ /* 0x000ff6000b800000 */
[----:B------:R-:W2:Y:S01]  /*7f10*/  LDL.LU R41, [R1+0x38] ;  /* 0x0000380001297983 */ /* 0x000ea20000300800 */
[C---:B------:R-:W-:Y:S01]  /*7f20*/  ISETP.GE.AND P2, PT, R103.reuse, UR5, PT ;  /* 0x0000000567007c0c */ /* 0x040fe2000bf46270 */
[----:B------:R-:W-:Y:S01]  /*7f30*/  IMAD.U32 R7, RZ, RZ, UR50 ;  /* 0x00000032ff077e24 */ /* 0x000fe2000f8e00ff */
[----:B------:R-:W-:Y:S01]  /*7f40*/  ISETP.GE.AND P3, PT, R103, UR5, PT ;  /* 0x0000000567007c0c */ /* 0x000fe2000bf66270 */
[----:B------:R-:W3:Y:S01]  /*7f50*/  LDL.LU R40, [R1+0x3c] ;  /* 0x00003c0001287983 */ /* 0x000ee20000300800 */
[----:B------:R-:W-:Y:S01]  /*7f60*/  IADD3 R5, P0, PT, RZ, -UR32, RZ ;  /* 0x80000020ff057c10 */ /* 0x000fe2000ff1e0ff */
[----:B------:R-:W-:Y:S04]  /*7f70*/  IMAD.U32 R6, RZ, RZ, UR49 ;  /* 0x00000031ff067e24 */ /* 0x000fe8000f8e00ff */
[----:B------:R-:W-:Y:S05]  /*7f80*/  IMAD.X R4, RZ, RZ, ~UR15, P0 ;  /* 0x8000000fff047e24 */ /* 0x000fea00080e06ff */
[----:B------:R-:W-:Y:S04]  /*7f90*/  SHF.R.S64 R5, R5, 0x1f, R4 ;  /* 0x0000001f05057819 */ /* 0x000fe80000001004 */
[----:B---3--:R-:W-:Y:S01]  /*7fa0*/  IADD3 R40, P0, PT, R5, R40, RZ ;  /* 0x0000002805287210 */ /* 0x008fe20007f1e0ff */
[----:B------:R-:W-:Y:S03]  /*7fb0*/  IMAD.U32 R5, RZ, RZ, UR50 ;  /* 0x00000032ff057e24 */ /* 0x000fe6000f8e00ff */
[----:B--2---:R-:W-:Y:S01]  /*7fc0*/  LEA.HI.X.SX32 R41, R4, R41, 0x1, P0 ;  /* 0x0000002904297211 */ /* 0x004fe200000f0eff */
[----:B------:R2:W-:Y:S01]  /*7fd0*/  STL [R1+0x3c], R40 ;  /* 0x00003c2801007387 */ /* 0x0005e20000100800 */
[----:B------:R-:W-:Y:S03]  /*7fe0*/  @!P2 LEA R4, P0, R5, R40, 0x1 ;  /* 0x000000280504a211 */ /* 0x000fe600078008ff */
[----:B------:R2:W-:Y:S01]  /*7ff0*/  STL [R1+0x38], R41 ;  /* 0x0000382901007387 */ /* 0x0005e20000100800 */
        /* <DEDUP_REMOVED lines=14> */
.L_x_266:
[----:B------:R-:W3:Y:S01]  /*80e0*/  LDL R112, [R1+0x28] ;  /* 0x0000280001707983 */ /* 0x000ee20000100800 */
[----:B------:R-:W-:Y:S01]  /*80f0*/  LOP3.LUT R0, R0, 0x38, R156, 0xf8, !PT ;  /* 0x0000003800007812 */ /* 0x000fe200078ef89c */
[----:B------:R-:W-:Y:S01]  /*8100*/  IMAD.U32 R100, RZ, RZ, UR48 ;  /* 0x00000030ff647e24 */ /* 0x000fe2000f8e00ff */
[----:B------:R-:W-:Y:S01]  /*8110*/  PLOP3.LUT P3, PT, PT, PT, UP0, 0x80, 0x8 ;  /* 0x000000000008781c */ /* 0x000fe20003f6f008 */
[----:B------:R-:W4:Y:S01]  /*8120*/  LDL R111, [R1+0x4c] ;  /* 0x00004c00016f7983 */ /* 0x000f220000100800 */
[----:B------:R-:W-:Y:S01]  /*8130*/  LOP3.LUT R0, R0, 0x8, R108, 0x78, !PT ;  /* 0x0000000800007812 */ /* 0x000fe200078e786c */
[----:B------:R-:W-:Y:S01]  /*8140*/  IMAD.MOV.U32 R113, RZ, RZ, 0x4 ;  /* 0x00000004ff717424 */ /* 0x000fe200078e00ff */
[----:B------:R-:W-:Y:S01]  /*8150*/  LEA R100, P0, R100, R106, 0x2 ;  /* 0x0000006a64647211 */ /* 0x000fe200078010ff */
[----:B------:R-:W5:Y:S01]  /*8160*/  LDL R110, [R1+0x48] ;  /* 0x00004800016e7983 */ /* 0x000f620000100800 */
[----:B------:R-:W-:Y:S01]  /*8170*/  LOP3.LUT R0, R154, R0, RZ, 0xfc, !PT ;  /* 0x000000009a007212 */ /* 0x000fe200078efcff */
[----:B------:R-:W-:Y:S01]  /*8180*/  @UP0 UIADD3 UR18, UP1, UPT, UR54, -0x200, URZ ;  /* 0xfffffe0036120890 */ /* 0x000fe2000ff3e0ff */
[----:B------:R-:W-:Y:S01]  /*8190*/  VIADD R221, R221, 0xffffff80 ;  /* 0xffffff80dddd7836 */ /* 0x000fe20000000000 */
[----:B------:R-:W5:Y:S01]  /*81a0*/  LDL R109, [R1+0x44] ;  /* 0x00004400016d7983 */ /* 0x000f620000100800 */
[----:B------:R-:W-:Y:S01]  /*81b0*/  LEA R0, R0, UR4, 0x1 ;  /* 0x0000000400007c11 */ /* 0x000fe2000f8e08ff */
[----:B------:R-:W-:Y:S02]  /*81c0*/  @UP0 UIADD3.X UR17, UPT, UPT, UR55, -0x1, URZ, UP1, !UPT ;  /* 0xffffffff37110890 */ /* 0x000fe40008ffe4ff */
[----:B------:R-:W5:Y:S01]  /*81d0*/  LDL R105, [R1+0x40] ;  /* 0x0000400001697983 */ /* 0x000f620000100800 */
[----:B------:R-:W-:Y:S01]  /*81e0*/  @UP0 UIADD3 UR10, UP1, UPT, UR10, -0x200, URZ ;  /* 0xfffffe000a0a0890 */ /* 0x000fe2000ff3e0ff */
[C---:B------:R-:W-:Y:S01]  /*81f0*/  IMAD.IADD R57, R0.reuse, 0x1, R152 ;  /* 0x0000000100397824 */ /* 0x040fe200078e0298 */
[----:B------:R-:W-:Y:S01]  /*8200*/  ULOP3.LUT UR16, UR42, 0x1, URZ, 0xc0, !UPT ;  /* 0x000000012a107892 */ /* 0x000fe2000f8ec0ff */
[----:B------:R-:W-:Y:S01]  /*8210*/  LDSM.16.MT88.4 R20, [R3+0x6000] ;  /* 0x006000000314783b */ /* 0x000fe20000004200 */
[C---:B------:R-:W-:Y:S01]  /*8220*/  VIADD R8, R0.reuse, 0x8000 ;  /* 0x0000800000087836 */ /* 0x040fe20000000000 */
[----:B------:R-:W-:Y:S01]  /*8230*/  @UP0 UIADD3.X UR11, UPT, UPT, UR11, -0x1, URZ, UP1, !UPT ;  /* 0xffffffff0b0b0890 */ /* 0x000fe20008ffe4ff */
[----:B------:R-:W-:Y:S01]  /*8240*/  VIADD R56, R0, 0x8040 ;  /* 0x0000804000387836 */ /* 0x000fe20000000000 */
[----:B------:R-:W1:Y:S01]  /*8250*/  LDSM.16.M88.4 R16, [R0+0x8000] ;  /* 0x008000000010783b */ /* 0x000e620000000200 */
[----:B------:R-:W-:Y:S01]  /*8260*/  @P1 VIADD R56, R8, 0xffffffc0 ;  /* 0xffffffc008381836 */ /* 0x000fe20000000000 */
[----:B------:R-:W-:Y:S02]  /*8270*/  UISETP.NE.U32.AND UP1, UPT, UR16, 0x1, UPT ;  /* 0x000000011000788c */ /* 0x000fe4000bf25070 */
[----:B------:R-:W1:Y:S01]  /*8280*/  LDSM.16.M88.4 R12, [R0+0xa000] ;  /* 0x00a00000000c783b */ /* 0x000e620000000200 */
[----:B------:R-:W-:Y:S03]  /*8290*/  IMAD.IADD R58, R152, 0x1, R56 ;  /* 0x00000001983a7824 */ /* 0x000fe600078e0238 */
[----:B------:R-:W-:Y:S01]  /*82a0*/  LDSM.16.MT88.4 R28, [R3+0x6400] ;  /* 0x00640000031c783b */ /* 0x000fe20000004200 */
[----:B------:R-:W-:Y:S03]  /*82b0*/  PLOP3.LUT P2, PT, PT, PT, UP1, 0x80, 0x8 ;  /* 0x000000000008781c */ /* 0x000fe60003f4f018 */
[----:B------:R-:W1:Y:S04]  /*82c0*/  LDSM.16.M88.4 R24, [R57+0x8000] ;  /* 0x008000003918783b */ /* 0x000e680000000200 */
[----:B------:R-:W1:Y:S04]  /*82d0*/  LDSM.16.M88.4 R32, [R57+0xa000] ;  /* 0x00a000003920783b */ /* 0x000e680000000200 */
[----:B--2---:R-:W-:Y:S04]  /*82e0*/  LDSM.16.MT88.4 R40, [R3+0x6800] ;  /* 0x006800000328783b */ /* 0x004fe80000004200 */
[----:B------:R-:W2:Y:S04]  /*82f0*/  LDSM.16.M88.4 R36, [R56] ;  /* 0x000000003824783b */ /* 0x000ea80000000200 */
[----:B------:R-:W2:Y:S04]  /*8300*/  LDSM.16.M88.4 R44, [R56+0x2000] ;  /* 0x00200000382c783b */ /* 0x000ea80000000200 */
[----:B------:R-:W-:Y:S04]  /*8310*/  LDSM.16.MT88.4 R48, [R3+0x6c00] ;  /* 0x006c00000330783b */ /* 0x000fe80000004200 */
[----:B------:R-:W-:Y:S01]  /*8320*/  LDSM.16.M88.4 R52, [R58+0x2000] ;  /* 0x002000003a34783b */ /* 0x000fe20000000200 */
[-C--:B-1----:R-:W-:Y:S08]  /*8330*/  HMMA.16816.F32 R4, R16, R20.reuse, RZ ;  /* 0x000000141004723c */ /* 0x082ff000000018ff */
[C---:B------:R-:W-:Y:S08]  /*8340*/  HMMA.16816.F32 R8, R12.reuse, R20, RZ ;  /* 0x000000140c08723c */ /* 0x040ff000000018ff */
[-C--:B------:R-:W-:Y:S08]  /*8350*/  HMMA.16816.F32 R12, R12, R22.reuse, RZ ;  /* 0x000000160c0c723c */ /* 0x080ff000000018ff */
[----:B------:R-:W-:Y:S01]  /*8360*/  HMMA.16816.F32 R16, R16, R22, RZ ;  /* 0x000000161010723c */ /* 0x000fe200000018ff */
[----:B------:R-:W1:Y:S07]  /*8370*/  LDSM.16.M88.4 R20, [R58] ;  /* 0x000000003a14783b */ /* 0x000e6e0000000200 */
[-C--:B------:R-:W-:Y:S08]  /*8380*/  HMMA.16816.F32 R4, R24, R28.reuse, R4 ;  /* 0x0000001c1804723c */ /* 0x080ff00000001804 */
[C---:B------:R-:W-:Y:S08]  /*8390*/  HMMA.16816.F32 R8, R32.reuse, R28, R8 ;  /* 0x0000001c2008723c */ /* 0x040ff00000001808 */
[-C--:B------:R-:W-:Y:S01]  /*83a0*/  HMMA.16816.F32 R12, R32, R30.reuse, R12 ;  /* 0x0000001e200c723c */ /* 0x080fe2000000180c */
[----:B------:R-:W-:Y:S07]  /*83b0*/  LDSM.16.M88.4 R32, [R0+0xe000] ;  /* 0x00e000000020783b */ /* 0x000fee0000000200 */
[----:B------:R-:W-:Y:S01]  /*83c0*/  HMMA.16816.F32 R16, R24, R30, R16 ;  /* 0x0000001e1810723c */ /* 0x000fe20000001810 */
[----:B------:R-:W-:Y:S04]  /*83d0*/  LDSM.16.MT88.4 R28, [R3+0x7000] ;  /* 0x00700000031c783b */ /* 0x000fe80000004200 */
[----:B------:R1:W1:Y:S03]  /*83e0*/  LDSM.16.M88.4 R24, [R0+0xc000] ;  /* 0x00c000000018783b */ /* 0x0002660000000200 */
[-C--:B--2---:R-:W-:Y:S08]  /*83f0*/  HMMA.16816.F32 R4, R36, R40.reuse, R4 ;  /* 0x000000282404723c */ /* 0x084ff00000001804 */
[C---:B------:R-:W-:Y:S08]  /*8400*/  HMMA.16816.F32 R8, R44.reuse, R40, R8 ;  /* 0x000000282c08723c */ /* 0x040ff00000001808 */
[-C--:B------:R-:W-:Y:S01]  /*8410*/  HMMA.16816.F32 R12, R44, R42.reuse, R12 ;  /* 0x0000002a2c0c723c */ /* 0x080fe2000000180c */
[----:B------:R-:W-:Y:S01]  /*8420*/  LDSM.16.MT88.4 R44, [R3+0x7800] ;  /* 0x00780000032c783b */ /* 0x000fe20000004200 */
[----:B-1----:R-:W-:Y:S06]  /*8430*/  IMAD.U32 R0, RZ, RZ, UR48 ;  /* 0x00000030ff007e24 */ /* 0x002fec000f8e00ff */
[----:B------:R-:W-:Y:S01]  /*8440*/  HMMA.16816.F32 R16, R36, R42, R16 ;  /* 0x0000002a2410723c */ /* 0x000fe20000001810 */
[----:B------:R-:W-:Y:S03]  /*8450*/  LDSM.16.MT88.4 R40, [R3+0x7400] ;  /* 0x007400000328783b */ /* 0x000fe60000004200 */
[----:B------:R-:W-:Y:S01]  /*8460*/  LEA.HI.X.SX32 R101, R0, R107, 0x2, P0 ;  /* 0x0000006b00657211 */ /* 0x000fe200000f16ff */
[----:B------:R-:W1:Y:S01]  /*8470*/  LDSM.16.M88.4 R36, [R57+0xc000] ;  /* 0x00c000003924783b */ /* 0x000e620000000200 */
[C---:B------:R-:W-:Y:S02]  /*8480*/  LEA R66, P0, R102.reuse, R100, 0x5 ;  /* 0x0000006466427211 */ /* 0x040fe400078028ff */
[-C--:B------:R-:W-:Y:S05]  /*8490*/  HMMA.16816.F32 R4, R20, R48.reuse, R4 ;  /* 0x000000301404723c */ /* 0x080fea0000001804 */
[C---:B------:R-:W-:Y:S02]  /*84a0*/  LEA.HI.X.SX32 R67, R102.reuse, R101, 0x5, P0 ;  /* 0x0000006566437211 */ /* 0x040fe400000f2eff */
[C---:B------:R-:W-:Y:S01]  /*84b0*/  LEA R64, P0, R102.reuse, R66, 0x5 ;  /* 0x0000004266407211 */ /* 0x040fe200078028ff */
[C---:B------:R-:W-:Y:S04]  /*84c0*/  HMMA.16816.F32 R8, R52.reuse, R48, R8 ;  /* 0x000000303408723c */ /* 0x040fe80000001808 */
[C---:B------:R-:W-:Y:S02]  /*84d0*/  LEA.HI.X.SX32 R65, R102.reuse, R67, 0x5, P0 ;  /* 0x0000004366417211 */ /* 0x040fe400000f2eff */
[C---:B------:R-:W-:Y:S02]  /*84e0*/  LEA R62, P0, R102.reuse, R64, 0x5 ;  /* 0x00000040663e7211 */ /* 0x040fe400078028ff */
[-C--:B------:R-:W-:Y:S03]  /*84f0*/  HMMA.16816.F32 R12, R52, R50.reuse, R12 ;  /* 0x00000032340c723c */ /* 0x080fe6000000180c */
[C---:B------:R-:W-:Y:S02]  /*8500*/  LEA.HI.X.SX32 R63, R102.reuse, R65, 0x5, P0 ;  /* 0x00000041663f7211 */ /* 0x040fe400000f2eff */
[C---:B------:R-:W-:Y:S02]  /*8510*/  LEA R54, P0, R102.reuse, R62, 0x5 ;  /* 0x0000003e66367211 */ /* 0x040fe400078028ff */
[----:B------:R-:W-:Y:S01]  /*8520*/  @P3 SHF.R.U32.HI R0, RZ, 0x2, R157 ;  /* 0x00000002ff003819 */ /* 0x000fe2000001169d */
[----:B------:R-:W-:Y:S01]  /*8530*/  HMMA.16816.F32 R16, R20, R50, R16 ;  /* 0x000000321410723c */ /* 0x000fe20000001810 */
[----:B------:R-:W2:Y:S03]  /*8540*/  LDSM.16.M88.4 R20, [R57+0xe000] ;  /* 0x00e000003914783b */ /* 0x000ea60000000200 */
[C---:B------:R-:W-:Y:S02]  /*8550*/  LEA.HI.X.SX32 R55, R102.reuse, R63, 0x5, P0 ;  /* 0x0000003f66377211 */ /* 0x040fe400000f2eff */
[C---:B------:R-:W-:Y:S02]  /*8560*/  LEA R52, P0, R102.reuse, R54, 0x5 ;  /* 0x0000003666347211 */ /* 0x040fe400078028ff */
[-C--:B------:R-:W-:Y:S05]  /*8570*/  HMMA.16816.F32 R4, R24, R28.reuse, R4 ;  /* 0x0000001c1804723c */ /* 0x080fea0000001804 */
        /* <DEDUP_REMOVED lines=9> */
[----:B------:R-:W2:Y:S04]  /*8610*/  LDSM.16.M88.4 R24, [R56+0x6000] ;  /* 0x006000003818783b */ /* 0x000ea80000000200 */
[----:B------:R-:W-:Y:S03]  /*8620*/  LDSM.16.MT88.4 R28, [R3+0x7c00] ;  /* 0x007c0000031c783b */ /* 0x000fe60000004200 */
[-C--:B-1----:R-:W-:Y:S08]  /*8630*/  HMMA.16816.F32 R4, R36, R40.reuse, R4 ;  /* 0x000000282404723c */ /* 0x082ff00000001804 */
[C---:B--2---:R-:W-:Y:S08]  /*8640*/  HMMA.16816.F32 R8, R20.reuse, R40, R8 ;  /* 0x000000281408723c */ /* 0x044ff00000001808 */
[-C--:B------:R-:W-:Y:S01]  /*8650*/  HMMA.16816.F32 R12, R20, R42.reuse, R12 ;  /* 0x0000002a140c723c */ /* 0x080fe2000000180c */
[----:B------:R-:W1:Y:S07]  /*8660*/  LDSM.16.M88.4 R20, [R58+0x4000] ;  /* 0x004000003a14783b */ /* 0x000e6e0000000200 */
[----:B------:R-:W-:Y:S01]  /*8670*/  HMMA.16816.F32 R16, R36, R42, R16 ;  /* 0x0000002a2410723c */ /* 0x000fe20000001810 */
[----:B------:R-:W2:Y:S03]  /*8680*/  LDSM.16.M88.4 R36, [R58+0x6000] ;  /* 0x006000003a24783b */ /* 0x000ea60000000200 */
[C---:B------:R-:W-:Y:S04]  /*8690*/  LEA R42, P0, R102.reuse, R48, 0x5 ;  /* 0x00000030662a7211 */ /* 0x040fe800078028ff */
[-C--:B------:R-:W-:Y:S05]  /*86a0*/  HMMA.16816.F32 R4, R32, R44.reuse, R4 ;  /* 0x0000002c2004723c */ /* 0x080fea0000001804 */
[C---:B------:R-:W-:Y:S02]  /*86b0*/  LEA.HI.X.SX32 R43, R102.reuse, R49, 0x5, P0 ;  /* 0x00000031662b7211 */ /* 0x040fe400000f2eff */
[C---:B------:R-:W-:Y:S01]  /*86c0*/  LEA R40, P0, R102.reuse, R42, 0x5 ;  /* 0x0000002a66287211 */ /* 0x040fe200078028ff */
[C---:B------:R-:W-:Y:S04]  /*86d0*/  HMMA.16816.F32 R8, R24.reuse, R44, R8 ;  /* 0x0000002c1808723c */ /* 0x040fe80000001808 */
[C---:B------:R-:W-:Y:S04]  /*86e0*/  LEA.HI.X.SX32 R41, R102.reuse, R43, 0x5, P0 ;  /* 0x0000002b66297211 */ /* 0x040fe800000f2eff */
[-C--:B------:R-:W-:Y:S08]  /*86f0*/  HMMA.16816.F32 R12, R24, R46.reuse, R12 ;  /* 0x0000002e180c723c */ /* 0x080ff0000000180c */
[----:B------:R-:W-:Y:S04]  /*8700*/  HMMA.16816.F32 R16, R32, R46, R16 ;  /* 0x0000002e2010723c */ /* 0x000fe80000001810 */
[C---:B------:R-:W-:Y:S04]  /*8710*/  LEA R32, P0, R102.reuse, R40, 0x5 ;  /* 0x0000002866207211 */ /* 0x040fe800078028ff */
[-C--:B-1----:R-:W-:Y:S05]  /*8720*/  HMMA.16816.F32 R4, R20, R28.reuse, R4 ;  /* 0x0000001c1404723c */ /* 0x082fea0000001804 */
[----:B------:R-:W-:Y:S03]  /*8730*/  LEA.HI.X.SX32 R33, R102, R41, 0x5, P0 ;  /* 0x0000002966217211 */ /* 0x000fe600000f2eff */
[C---:B--2---:R-:W-:Y:S04]  /*8740*/  HMMA.16816.F32 R8, R36.reuse, R28, R8 ;  /* 0x0000001c2408723c */ /* 0x044fe80000001808 */
[----:B---3--:R-:W-:Y:S01]  /*8750*/  @P3 LOP3.LUT R112, R104, 0x7, R0, 0xf8, !PT ;  /* 0x0000000768703812 */ /* 0x008fe200078ef800 */
[----:B------:R-:W-:Y:S01]  /*8760*/  VIADD R0, R148, 0xffffe000 ;  /* 0xffffe00094007836 */ /* 0x000fe20000000000 */
[----:B------:R-:W-:Y:S01]  /*8770*/  LEA R28, P0, R102, R32, 0x5 ;  /* 0x00000020661c7211 */ /* 0x000fe200078028ff */
[----:B------:R-:W-:Y:S01]  /*8780*/  @P2 VIADD R0, R148, 0x2000 ;  /* 0x0000200094002836 */ /* 0x000fe20000000000 */
[-C--:B------:R-:W-:Y:S01]  /*8790*/  HMMA.16816.F32 R12, R36, R30.reuse, R12 ;  /* 0x0000001e240c723c */ /* 0x080fe2000000180c */
[----:B------:R-:W-:Y:S02]  /*87a0*/  LDSM.16.MT88.4 R36, [R2+UR4+0xd000] ;  /* 0x00d000040224783b */ /* 0x000fe40008004200 */
[----:B------:R-:W-:Y:S01]  /*87b0*/  @P3 IMAD.WIDE.U32 R24, R112, R113, UR54 ;  /* 0x0000003670183e25 */ /* 0x000fe2000f8e0071 */
[C---:B------:R-:W-:Y:S01]  /*87c0*/  LEA.HI.X.SX32 R29, R102.reuse, R33, 0x5, P0 ;  /* 0x00000021661d7211 */ /* 0x040fe200000f2eff */
[----:B------:R-:W-:Y:S01]  /*87d0*/  @P3 STL [R1+0x28], R112 ;  /* 0x0000287001003387 */ /* 0x000fe20000100800 */
[C---:B------:R-:W-:Y:S01]  /*87e0*/  LEA R26, P0, R102.reuse, R28, 0x5 ;  /* 0x0000001c661a7211 */ /* 0x040fe200078028ff */
[----:B------:R-:W-:Y:S01]  /*87f0*/  @UP0 UMOV UR54, UR18 ;  /* 0x0000001200360c82 */ /* 0x000fe20008000000 */
[----:B------:R-:W-:Y:S01]  /*8800*/  HMMA.16816.F32 R16, R20, R30, R16 ;  /* 0x0000001e1410723c */ /* 0x000fe20000001810 */
[----:B----4-:R-:W2:Y:S01]  /*8810*/  @P3 LDG.E R111, desc[UR34][R24.64+-0x200] ;  /* 0xfffe0022186f3981 */ /* 0x010ea2000c1e1900 */
[----:B------:R-:W-:Y:S01]  /*8820*/  @UP0 UMOV UR55, UR17 ;  /* 0x0000001100370c82 */ /* 0x000fe20008000000 */
[----:B------:R-:W-:Y:S01]  /*8830*/  UISETP.GT.AND UP0, UPT, UR42, UR45, UPT ;  /* 0x0000002d2a00728c */ /* 0x000fe2000bf04270 */
[C---:B------:R-:W-:Y:S01]  /*8840*/  LEA.HI.X.SX32 R27, R102.reuse, R29, 0x5, P0 ;  /* 0x0000001d661b7211 */ /* 0x040fe200000f2eff */
[----:B-----5:R-:W3:Y:S04]  /*8850*/  @P3 LDG.E R110, desc[UR34][R24.64+-0x1e0] ;  /* 0xfffe2022186e3981 */ /* 0x020ee8000c1e1900 */
[----:B------:R-:W4:Y:S04]  /*8860*/  @P3 LDG.E R109, desc[UR34][R24.64+-0x100] ;  /* 0xffff0022186d3981 */ /* 0x000f28000c1e1900 */
[----:B------:R1:W5:Y:S04]  /*8870*/  @P3 LDG.E R105, desc[UR34][R24.64+-0xe0] ;  /* 0xffff202218693981 */ /* 0x000368000c1e1900 */
[----:B------:R1:W-:Y:S04]  /*8880*/  REDG.E.ADD.F32.FTZ.RN.STRONG.GPU desc[UR34][R106.64], R4 ;  /* 0x000000046a0079a6 */ /* 0x0003e8000c12f322 */
[----:B------:R1:W-:Y:S04]  /*8890*/  REDG.E.ADD.F32.FTZ.RN.STRONG.GPU desc[UR34][R100.64], R5 ;  /* 0x00000005640079a6 */ /* 0x0003e8000c12f322 */
[----:B------:R1:W-:Y:S04]  /*88a0*/  REDG.E.ADD.F32.FTZ.RN.STRONG.GPU desc[UR34][R66.64], R6 ;  /* 0x00000006420079a6 */ /* 0x0003e8000c12f322 */
[----:B------:R1:W-:Y:S04]  /*88b0*/  REDG.E.ADD.F32.FTZ.RN.STRONG.GPU desc[UR34][R64.64], R7 ;  /* 0x00000007400079a6 */ /* 0x0003e8000c12f322 */
[----:B------:R-:W-:Y:S04]  /*88c0*/  REDG.E.ADD.F32.FTZ.RN.STRONG.GPU desc[UR34][R62.64], R8 ;  /* 0x000000083e0079a6 */ /* 0x000fe8000c12f322 */
[----:B------:R-:W-:Y:S04]  /*88d0*/  REDG.E.ADD.F32.FTZ.RN.STRONG.GPU desc[UR34][R54.64], R9 ;  /* 0x00000009360079a6 */ /* 0x000fe8000c12f322 */
[----:B------:R-:W-:Y:S01]  /*88e0*/  REDG.E.ADD.F32.FTZ.RN.STRONG.GPU desc[UR34][R52.64], R10 ;  /* 0x0000000a340079a6 */ /* 0x000fe2000c12f322 */
[C---:B-1----:R-:W-:Y:S03]  /*88f0*/  LEA R4, P0, R102.reuse, R26, 0x5 ;  /* 0x0000001a66047211 */ /* 0x042fe600078028ff */
[----:B------:R-:W-:Y:S01]  /*8900*/  REDG.E.ADD.F32.FTZ.RN.STRONG.GPU desc[UR34][R50.64], R11 ;  /* 0x0000000b320079a6 */ /* 0x000fe2000c12f322 */
[C---:B------:R-:W-:Y:S03]  /*8910*/  LEA.HI.X.SX32 R5, R102.reuse, R27, 0x5, P0 ;  /* 0x0000001b66057211 */ /* 0x040fe600000f2eff */
[----:B------:R-:W-:Y:S01]  /*8920*/  REDG.E.ADD.F32.FTZ.RN.STRONG.GPU desc[UR34][R48.64], R16 ;  /* 0x00000010300079a6 */ /* 0x000fe2000c12f322 */
[C---:B------:R-:W-:Y:S03]  /*8930*/  LEA R6, P0, R102.reuse, R4, 0x5 ;  /* 0x0000000466067211 */ /* 0x040fe600078028ff */
[----:B------:R-:W-:Y:S01]  /*8940*/  REDG.E.ADD.F32.FTZ.RN.STRONG.GPU desc[UR34][R42.64], R17 ;  /* 0x000000112a0079a6 */ /* 0x000fe2000c12f322 */
[----:B------:R-:W-:Y:S03]  /*8950*/  LEA.HI.X.SX32 R7, R102, R5, 0x5, P0 ;  /* 0x0000000566077211 */ /* 0x000fe600000f2eff */
        /* <DEDUP_REMOVED lines=8> */
[----:B------:R-:W1:Y:S04]  /*89e0*/  LDSM.16.MT88.4 R12, [R2+UR4+0xc000] ;  /* 0x00c00004020c783b */ /* 0x000e680008004200 */
[----:B------:R-:W-:Y:S04]  /*89f0*/  LDSM.16.MT88.4 R16, [R2+UR4+0x8800] ;  /* 0x008800040210783b */ /* 0x000fe80008004200 */
[----:B------:R-:W1:Y:S04]  /*8a00*/  LDSM.16.MT88.4 R20, [R148+0x400] ;  /* 0x000400009414783b */ /* 0x000e680000004200 */
[----:B------:R-:W1:Y:S04]  /*8a10*/  LDSM.16.MT88.4 R24, [R2+UR4+0xc800] ;  /* 0x00c800040218783b */ /* 0x000e680008004200 */
[----:B------:R-:W-:Y:S04]  /*8a20*/  LDSM.16.MT88.4 R28, [R2+UR4+0x9000] ;  /* 0x00900004021c783b */ /* 0x000fe80008004200 */
[----:B------:R-:W1:Y:S02]  /*8a30*/  LDSM.16.MT88.4 R32, [R148+0x800] ;  /* 0x000800009420783b */ /* 0x000e640000004200 */
[-C--:B-1----:R-:W-:Y:S08]  /*8a40*/  HMMA.16816.F32 R84, R4, R8.reuse, R84 ;  /* 0x000000080454723c */ /* 0x082ff00000001854 */
[C---:B------:R-:W-:Y:S08]  /*8a50*/  HMMA.16816.F32 R88, R12.reuse, R8, R88 ;  /* 0x000000080c58723c */ /* 0x040ff00000001858 */
        /* <DEDUP_REMOVED lines=14> */
[-C--:B------:R-:W-:Y:S08]  /*8b40*/  HMMA.16816.F32 R92, R36, R34.reuse, R92 ;  /* 0x00000022245c723c */ /* 0x080ff0000000185c */
[----:B------:R-:W-:Y:S01]  /*8b50*/  HMMA.16816.F32 R96, R28, R34, R96 ;  /* 0x000000221c60723c */ /* 0x000fe20000001860 */
[----:B------:R-:W-:Y:S04]  /*8b60*/  LDSM.16.MT88.4 R28, [R148+0x1400] ;  /* 0x00140000941c783b */ /* 0x000fe80000004200 */
[----:B------:R-:W-:Y:S03]  /*8b70*/  LDSM.16.MT88.4 R32, [R2+UR4+0xe800] ;  /* 0x00e800040220783b */ /* 0x000fe60008004200 */
[-C--:B-1----:R-:W-:Y:S08]  /*8b80*/  HMMA.16816.F32 R84, R4, R8.reuse, R84 ;  /* 0x000000080454723c */ /* 0x082ff00000001854 */
[C---:B------:R-:W-:Y:S08]  /*8b90*/  HMMA.16816.F32 R88, R12.reuse, R8, R88 ;  /* 0x000000080c58723c */ /* 0x040ff00000001858 */
[-C--:B------:R-:W-:Y:S01]  /*8ba0*/  HMMA.16816.F32 R92, R12, R10.reuse, R92 ;  /* 0x0000000a0c5c723c */ /* 0x080fe2000000185c */
[----:B------:R-:W1:Y:S07]  /*8bb0*/  LDSM.16.MT88.4 R12, [R2+UR4+0xa800] ;  /* 0x00a80004020c783b */ /* 0x000e6e0008004200 */
[----:B------:R-:W-:Y:S01]  /*8bc0*/  HMMA.16816.F32 R96, R4, R10, R96 ;  /* 0x0000000a0460723c */ /* 0x000fe20000001860 */
[----:B------:R-:W-:Y:S04]  /*8bd0*/  LDSM.16.MT88.4 R4, [R2+UR4+0xb000] ;  /* 0x00b000040204783b */ /* 0x000fe80008004200 */
[----:B------:R-:W4:Y:S03]  /*8be0*/  LDSM.16.MT88.4 R8, [R148+0x1800] ;  /* 0x001800009408783b */ /* 0x000f260000004200 */
[-C--:B------:R-:W-:Y:S08]  /*8bf0*/  HMMA.16816.F32 R84, R16, R20.reuse, R84 ;  /* 0x000000141054723c */ /* 0x080ff00000001854 */
[C---:B------:R-:W-:Y:S08]  /*8c00*/  HMMA.16816.F32 R88, R24.reuse, R20, R88 ;  /* 0x000000141858723c */ /* 0x040ff00000001858 */
[-C--:B------:R-:W-:Y:S01]  /*8c10*/  HMMA.16816.F32 R92, R24, R22.reuse, R92 ;  /* 0x00000016185c723c */ /* 0x080fe2000000185c */
[----:B------:R-:W5:Y:S07]  /*8c20*/  LDSM.16.MT88.4 R24, [R2+UR4+0xf000] ;  /* 0x00f000040218783b */ /* 0x000f6e0008004200 */
[----:B------:R-:W-:Y:S01]  /*8c30*/  HMMA.16816.F32 R96, R16, R22, R96 ;  /* 0x000000161060723c */ /* 0x000fe20000001860 */
[----:B------:R-:W-:Y:S04]  /*8c40*/  LDSM.16.MT88.4 R16, [R2+UR4+0xb800] ;  /* 0x00b800040210783b */ /* 0x000fe80008004200 */
[----:B------:R2:W5:Y:S03]  /*8c50*/  LDSM.16.MT88.4 R20, [R148+0x1c00] ;  /* 0x001c00009414783b */ /* 0x0005660000004200 */
[-C--:B-1----:R-:W-:Y:S08]  /*8c60*/  HMMA.16816.F32 R84, R12, R28.reuse, R84 ;  /* 0x0000001c0c54723c */ /* 0x082ff00000001854 */
[C---:B------:R-:W-:Y:S08]  /*8c70*/  HMMA.16816.F32 R88, R32.reuse, R28, R88 ;  /* 0x0000001c2058723c */ /* 0x040ff00000001858 */
[-C--:B------:R-:W-:Y:S01]  /*8c80*/  HMMA.16816.F32 R92, R32, R30.reuse, R92 ;  /* 0x0000001e205c723c */ /* 0x080fe2000000185c */
[----:B------:R-:W1:Y:S02]  /*8c90*/  LDSM.16.MT88.4 R32, [R2+UR4+0xf800] ;  /* 0x00f800040220783b */ /* 0x000e640008004200 */
[----:B--2---:R-:W-:Y:S02]  /*8ca0*/  IMAD.MOV.U32 R148, RZ, RZ, R0 ;  /* 0x000000ffff947224 */ /* 0x004fe400078e0000 */
[----:B------:R2:W-:Y:S03]  /*8cb0*/  @P3 STL [R1+0x4c], R111 ;  /* 0x00004c6f01003387 */ /* 0x0005e60000100800 */
[----:B------:R-:W-:Y:S01]  /*8cc0*/  HMMA.16816.F32 R96, R12, R30, R96 ;  /* 0x0000001e0c60723c */ /* 0x000fe20000001860 */
[----:B---3--:R2:W-:Y:S04]  /*8cd0*/  @P3 STL [R1+0x48], R110 ;  /* 0x0000486e01003387 */ /* 0x0085e80000100800 */
[----:B----4-:R2:W-:Y:S03]  /*8ce0*/  @P3 STL [R1+0x44], R109 ;  /* 0x0000446d01003387 */ /* 0x0105e60000100800 */
[-C--:B------:R-:W-:Y:S01]  /*8cf0*/  HMMA.16816.F32 R84, R4, R8.reuse, R84 ;  /* 0x000000080454723c */ /* 0x080fe20000001854 */
[----:B-----5:R2:W-:Y:S07]  /*8d00*/  @P3 STL [R1+0x40], R105 ;  /* 0x0000406901003387 */ /* 0x0205ee0000100800 */
[C---:B------:R-:W-:Y:S08]  /*8d10*/  HMMA.16816.F32 R88, R24.reuse, R8, R88 ;  /* 0x000000081858723c */ /* 0x040ff00000001858 */
[-C--:B------:R-:W-:Y:S08]  /*8d20*/  HMMA.16816.F32 R92, R24, R10.reuse, R92 ;  /* 0x0000000a185c723c */ /* 0x080ff0000000185c */
[----:B------:R-:W-:Y:S08]  /*8d30*/  HMMA.16816.F32 R96, R4, R10, R96 ;  /* 0x0000000a0460723c */ /* 0x000ff00000001860 */
[-C--:B------:R-:W-:Y:S08]  /*8d40*/  HMMA.16816.F32 R84, R16, R20.reuse, R84 ;  /* 0x000000141054723c */ /* 0x080ff00000001854 */
[C---:B-1----:R-:W-:Y:S08]  /*8d50*/  HMMA.16816.F32 R88, R32.reuse, R20, R88 ;  /* 0x000000142058723c */ /* 0x042ff00000001858 */
[-C--:B------:R-:W-:Y:S08]  /*8d60*/  HMMA.16816.F32 R92, R32, R22.reuse, R92 ;  /* 0x00000016205c723c */ /* 0x080ff0000000185c */
[----:B------:R-:W-:Y:S01]  /*8d70*/  HMMA.16816.F32 R96, R16, R22, R96 ;  /* 0x000000161060723c */ /* 0x000fe20000001860 */
[----:B------:R-:W-:Y:S08]  /*8d80*/  @!UPT UIADD3 URZ, UPT, UPT, URZ, URZ, URZ ;  /* 0x000000fffffff290 */ /* 0x000ff0000fffe0ff */
[----:B--2---:R-:W-:Y:S11]  /*8d90*/  BRA.U UP0, `(.L_x_267) ;  /* 0xffffffa100887547 */ /* 0x004ff6000b83ffff */
[C---:B------:R-:W-:Y:S01]  /*8da0*/  IMAD.SHL.U32 R2, R157.reuse, 0x10, RZ ;  /* 0x000000109d027824 */ /* 0x040fe200078e00ff */
[----:B------:R-:W1:Y:S01]  /*8db0*/  LDCU UR5, c[0x0][0x500] ;  /* 0x0000a000ff0577ac */ /* 0x000e620008000800 */
[----:B------:R-:W-:Y:S01]  /*8dc0*/  IMAD.SHL.U32 R105, R157, 0x2, RZ ;  /* 0x000000029d697824 */ /* 0x000fe200078e00ff */
[----:B------:R-:W-:Y:S02]  /*8dd0*/  LOP3.LUT R0, R156, 0xc0, RZ, 0xc0, !PT ;  /* 0x000000c09c007812 */ /* 0x000fe400078ec0ff */
[----:B------:R-:W-:Y:S01]  /*8de0*/  LOP3.LUT R2, R2, 0x600, RZ, 0xc0, !PT ;  /* 0x0000060002027812 */ /* 0x000fe200078ec0ff */
[----:B------:R-:W-:Y:S01]  /*8df0*/  UISETP.NE.AND UP0, UPT, UR40, -0x1, UPT ;  /* 0xffffffff2800788c */ /* 0x000fe2000bf05270 */
[----:B------:R-:W-:Y:S01]  /*8e00*/  LOP3.LUT R0, R0, 0x18, R157, 0xf8, !PT ;  /* 0x0000001800007812 */ /* 0x000fe200078ef89d */
[----:B------:R-:W-:Y:S01]  /*8e10*/  UMOV UR41, UR7 ;  /* 0x0000000700297c82 */ /* 0x000fe20008000000 */
[----:B------:R-:W-:Y:S02]  /*8e20*/  LOP3.LUT R2, R2, 0x6, R105, 0xf8, !PT ;  /* 0x0000000602027812 */ /* 0x000fe400078ef869 */
[----:B------:R-:W-:-:S02]  /*8e30*/  F2FP.F16.F32.PACK_AB R68, R69, R68 ;  /* 0x000000444544723e */ /* 0x000fc400000000ff */
        /* <DEDUP_REMOVED lines=65> */
.L_x_268:
[----:B------:R-:W2:Y:S01]  /*9250*/  LDCU.64 UR10, c[0x0][0x5c0] ;  /* 0x0000b800ff0a77ac */ /* 0x000ea20008000a00 */
[----:B------:R-:W-:-:S04]  /*9260*/  UIADD3 UR5, UPT, UPT, UR36, UR40, URZ ;  /* 0x0000002824057290 */ /* 0x000fc8000fffe0ff */
[----:B--2---:R-:W-:Y:S02]  /*9270*/  UIMAD.WIDE.U32 UR18, UR5, UR10, URZ ;  /* 0x0000000a051272a5 */ /* 0x004fe4000f8e00ff */
[----:B------:R-:W-:-:S04]  /*9280*/  UIMAD UR5, UR5, UR11, URZ ;  /* 0x0000000b050572a4 */ /* 0x000fc8000f8e02ff */
[----:B------:R-:W-:-:S06]  /*9290*/  UIADD3 UR5, UPT, UPT, UR19, UR5, URZ ;  /* 0x0000000513057290 */ /* 0x000fcc000fffe0ff */
[----:B-1----:R-:W-:Y:S02]  /*92a0*/  MOV R0, UR5 ;  /* 0x0000000500007c02 */ /* 0x002fe40008000f00 */
.L_x_269:
        /* <DEDUP_REMOVED lines=13> */
.L_x_270:
[----:B------:R-:W1:Y:S01]  /*9380*/  LDCU.64 UR8, c[0x0][0x5c8] ;  /* 0x0000b900ff0877ac */ /* 0x000e620008000a00 */
[----:B------:R-:W-:-:S04]  /*9390*/  UIADD3 UR5, UPT, UPT, UR36, UR40, URZ ;  /* 0x0000002824057290 */ /* 0x000fc8000fffe0ff */
[----:B-1----:R-:W-:Y:S02]  /*93a0*/  UIMAD.WIDE.U32 UR14, UR5, UR8, URZ ;  /* 0x00000008050e72a5 */ /* 0x002fe4000f8e00ff */
[----:B------:R-:W-:-:S04]  /*93b0*/  UIMAD UR5, UR5, UR9, URZ ;  /* 0x00000009050572a4 */ /* 0x000fc8000f8e02ff */
[----:B------:R-:W-:Y:S01]  /*93c0*/  UIADD3 UR5, UPT, UPT, UR15, UR5, URZ ;  /* 0x000000050f057290 */ /* 0x000fe2000fffe0ff */
[----:B------:R-:W-:-:S05]  /*93d0*/  UMOV UR36, UR14 ;  /* 0x0000000e00247c82 */ /* 0x000fca0008000000 */
[----:B------:R-:W-:-:S07]  /*93e0*/  MOV R18, UR5 ;  /* 0x0000000500127c02 */ /* 0x000fce0008000f00 */
.L_x_271:
[----:B------:R-:W-:Y:S01]  /*93f0*/  BAR.SYNC.DEFER_BLOCKING 0x0 ;  /* 0x0000000000007b1d */ /* 0x000fe20000010000 */
[----:B------:R-:W-:Y:S01]  /*9400*/  USHF.L.U32 UR5, UR37, 0x7, URZ ;  /* 0x0000000725057899 */ /* 0x000fe200080006ff */
[----:B------:R-:W-:Y:S01]  /*9410*/  SHF.R.U32.HI R157, RZ, 0x2, R157 ;  /* 0x00000002ff9d7819 */ /* 0x000fe2000001169d */
[----:B------:R-:W-:Y:S01]  /*9420*/  USHF.L.U32 UR17, UR37, 0x7, URZ ;  /* 0x0000000725117899 */ /* 0x000fe200080006ff */
[----:B------:R-:W-:Y:S01]  /*9430*/  IMAD.MOV.U32 R5, RZ, RZ, RZ ;  /* 0x000000ffff057224 */ /* 0x000fe200078e00ff */
[----:B------:R-:W-:-:S03]  /*9440*/  UIMAD.WIDE.U32 UR42, UR5, UR10, URZ ;  /* 0x0000000a052a72a5 */ /* 0x000fc6000f8e00ff */
[----:B------:R-:W1:Y:S01]  /*9450*/  LDC.64 R6, c[0x0][0x5d8] ;  /* 0x00017600ff067b82 */ /* 0x000e620000000a00 */
[----:B------:R-:W2:Y:S01]  /*9460*/  LDCU UR14, c[0x0][0x440] ;  /* 0x00008800ff0e77ac */ /* 0x000ea20008000800 */
[----:B------:R-:W-:Y:S01]  /*9470*/  VIADD R4, R157, 0x40 ;  /* 0x000000409d047836 */ /* 0x000fe20000000000 */
        /* <DEDUP_REMOVED lines=12> */
[----:B------:R-:W-:Y:S02]  /*9540*/  MOV R3, UR15 ;  /* 0x0000000f00037c02 */ /* 0x000fe40008000f00 */
[----:B------:R-:W-:Y:S02]  /*9550*/  ISETP.GE.OR P1, PT, R4, UR33, P2 ;  /* 0x0000002104007c0c */ /* 0x000fe40009726670 */
[----:B------:R-:W-:-:S02]  /*9560*/  ISETP.GE.OR P2, PT, R157, UR33, P2 ;  /* 0x000000219d007c0c */ /* 0x000fc40009746670 */
[----:B------:R-:W-:Y:S01]  /*9570*/  IADD3.X R3, PT, PT, R0, UR43, R3, P0, !PT ;  /* 0x0000002b00037c10 */ /* 0x000fe200087fe403 */
[----:B------:R-:W-:Y:S01]  /*9580*/  IMAD.U32 R0, RZ, RZ, UR8 ;  /* 0x00000008ff007e24 */ /* 0x000fe2000f8e00ff */
[----:B------:R-:W-:Y:S02]  /*9590*/  MOV R4, R103 ;  /* 0x0000006700047202 */ /* 0x000fe40000000f00 */
        /* <DEDUP_REMOVED lines=15> */
.L_x_273:
[----:B------:R-:W-:Y:S05]  /*9690*/  BSYNC.RECONVERGENT B0 ;  /* 0x0000000000007941 */ /* 0x000fea0003800200 */
.L_x_272:
        /* <DEDUP_REMOVED lines=11> */
.L_x_275:
[----:B------:R-:W-:Y:S05]  /*9750*/  BSYNC.RECONVERGENT B0 ;  /* 0x0000000000007941 */ /* 0x000fea0003800200 */
.L_x_274:
[----:B------:R-:W4:Y:S01]  /*9760*/  LDS.128 R12, [R61+0x8000] ;  /* 0x008000003d0c7984 */ /* 0x000f220000000c00 */
[----:B------:R-:W-:Y:S01]  /*9770*/  UIMAD UR16, UR16, UR8, URZ ;  /* 0x00000008101072a4 */ /* 0x000fe2000f8e02ff */
[----:B--2---:R-:W-:Y:S01]  /*9780*/  IADD3 R2, P0, PT, R16, UR36, RZ ;  /* 0x0000002410027c10 */ /* 0x004fe2000ff1e0ff */
[----:B-1----:R-:W1:Y:S02]  /*9790*/  @!P2 LDC.64 R8, c[0x0][0x568] ;  /* 0x00015a00ff08ab82 */ /* 0x002e640000000a00 */
[----:B------:R-:W-:-:S06]  /*97a0*/  UIMAD UR16, UR5, UR9, UR16 ;  /* 0x00000009051072a4 */ /* 0x000fcc000f8e0210 */
[----:B------:R-:W-:Y:S02]  /*97b0*/  IADD3.X R3, PT, PT, R18, UR16, R17, P0, !PT ;  /* 0x0000001012037c10 */ /* 0x000fe400087fe411 */
[----:B------:R2:W2:Y:S01]  /*97c0*/  LDS.128 R16, [R61+0x9000] ;  /* 0x009000003d107984 */ /* 0x0004a20000000c00 */
[----:B---3--:R-:W-:-:S04]  /*97d0*/  IMAD.WIDE.U32 R4, R22, UR21, R2 ;  /* 0x0000001516047c25 */ /* 0x008fc8000f8e0002 */
[----:B------:R-:W-:Y:S01]  /*97e0*/  IMAD R3, R23, UR21, R5 ;  /* 0x0000001517037c24 */ /* 0x000fe2000f8e0205 */
[----:B------:R-:W-:-:S05]  /*97f0*/  @!P2 MOV R2, R4 ;  /* 0x000000040002a202 */ /* 0x000fca0000000f00 */
[----:B------:R-:W-:-:S04]  /*9800*/  @!P2 IMAD.WIDE.U32 R6, R157, UR8, R2 ;  /* 0x000000089d06ac25 */ /* 0x000fc8000f8e0002 */
[----:B------:R-:W-:Y:S01]  /*9810*/  @!P2 IMAD R0, R157, UR9, R7 ;  /* 0x000000099d00ac24 */ /* 0x000fe2000f8e0207 */
[----:B-1----:R-:W-:-:S04]  /*9820*/  @!P2 LEA R8, P0, R6, R8, 0x1 ;  /* 0x000000080608a211 */ /* 0x002fc800078008ff */
[----:B------:R-:W-:-:S05]  /*9830*/  @!P2 LEA.HI.X R9, R6, R9, R0, 0x1, P0 ;  /* 0x000000090609a211 */ /* 0x000fca00000f0c00 */
[----:B----4-:R1:W-:Y:S01]  /*9840*/  @!P2 STG.E.128 desc[UR34][R8.64], R12 ;  /* 0x0000000c0800a986 */ /* 0x0103e2000c101d22 */
[----:B--2---:R-:W-:Y:S05]  /*9850*/  @P1 BRA `(.L_x_240) ;  /* 0x0000000000241947 */ /* 0x004fea0003800000 */
        /* <DEDUP_REMOVED lines=9> */
.L_x_240:
[----:B------:R-:W-:Y:S05]  /*98f0*/  BSYNC.RECONVERGENT B1 ;  /* 0x0000000000017941 */ /* 0x000fea0003800200 */
.L_x_222:
[----:B------:R-:W5:Y:S01]  /*9900*/  LDCU UR8, c[0x0][0x438] ;  /* 0x00008700ff0877ac */ /* 0x000f620008000800 */
[----:B------:R-:W3:Y:S01]  /*9910*/  LDCU UR9, c[0x0][0x370] ;  /* 0x00006e00ff0977ac */ /* 0x000ee20008000800 */
[----:B------:R-:W-:Y:S01]  /*9920*/  UMOV UR10, UR20 ;  /* 0x00000014000a7c82 */ /* 0x000fe20008000000 */
        /* <DEDUP_REMOVED lines=8> */
.L_x_277:
        /* <DEDUP_REMOVED lines=13> */
.L_x_818:


//--------------------- .text._ZN5flash44flash_bwd_dq_dk_dv_loop_seqk_parallel_kernelI23Flash_bwd_kernel_traitsILi32ELi128ELi128ELi8ELi4ELi4ELi4ELb1ELb0EN7cutlass6half_tE19Flash_kernel_traitsILi32ELi128ELi128ELi8ES3_EELb1ELb1ELb0ELb0ELb1ELb1ELb0EEEvNS_16Flash_bwd_paramsE --------------------------
	.section	.text._ZN5flash44flash_bwd_dq_dk_dv_loop_seqk_parallel_kernelI23Flash_bwd_kernel_traitsILi32ELi128ELi128ELi8ELi4ELi4ELi4ELb1ELb0EN7cutlass6half_tE19Flash_kernel_traitsILi32ELi128ELi128ELi8ES3_EELb1ELb1ELb0ELb0ELb1ELb1ELb0EEEvNS_16Flash_bwd_paramsE,"ax",@progbits
	.align	128
        .global         _ZN5flash44flash_bwd_dq_dk_dv_loop_seqk_parallel_kernelI23Flash_bwd_kernel_traitsILi32ELi128ELi128ELi8ELi4ELi4ELi4ELb1ELb0EN7cutlass6half_tE19Flash_kernel_traitsILi32ELi128ELi128ELi8ES3_EELb1ELb1ELb0ELb0ELb1ELb1ELb0EEEvNS_16Flash_bwd_paramsE
        .type           _ZN5flash44flash_bwd_dq_dk_dv_loop_seqk_parallel_kernelI23Flash_bwd_kernel_traitsILi32ELi128ELi128ELi8ELi4ELi4ELi4ELb1ELb0EN7cutlass6half_tE19Flash_kernel_traitsILi32ELi128ELi128ELi8ES3_EELb1ELb1ELb0ELb0ELb1ELb1ELb0EEEvNS_16Flash_bwd_paramsE,@function
        .size           _ZN5flash44flash_bwd_dq_dk_dv_loop_seqk_parallel_kernelI23Flash_bwd_kernel_traitsILi32ELi128ELi128ELi8ELi4ELi4ELi4ELb1ELb0EN7cutlass6half_tE19Flash_kernel_traitsILi32ELi128ELi128ELi8ES3_EELb1ELb1ELb0ELb0ELb1ELb1ELb0EEEvNS_16Flash_bwd_paramsE,(.L_x_819 - _ZN5flash44flash_bwd_dq_dk_dv_loop_seqk_parallel_kernelI23Flash_bwd_kernel_traitsILi32ELi128ELi128ELi8ELi4ELi4ELi4ELb1ELb0EN7cutlass6half_tE19Flash_kernel_traitsILi32ELi128ELi128ELi8ES3_EELb1ELb1ELb0ELb0ELb1ELb1ELb0EEEvNS_16Flash_bwd_paramsE)
        .other          _ZN5flash44flash_bwd_dq_dk_dv_loop_seqk_parallel_kernelI23Flash_bwd_kernel_traitsILi32ELi128ELi128ELi8ELi4ELi4ELi4ELb1ELb0EN7cutlass6half_tE19Flash_kernel_traitsILi32ELi128ELi128ELi8ES3_EELb1ELb1ELb0ELb0ELb1ELb1ELb0EEEvNS_16Flash_bwd_paramsE,@"STO_CUDA_ENTRY STV_DEFAULT"
_ZN5flash44flash_bwd_dq_dk_dv_loop_seqk_parallel_kernelI23Flash_bwd_kernel_traitsILi32ELi128ELi128ELi8ELi4ELi4ELi4ELb1ELb0EN7cutlass6half_tE19Flash_kernel_traitsILi32ELi128ELi128ELi8ES3_EELb1ELb1ELb0ELb0ELb1ELb1ELb0EEEvNS_16Flash_bwd_paramsE:
.text._ZN5flash44flash_bwd_dq_dk_dv_loop_seqk_parallel_kernelI23Flash_bwd_kernel_traitsILi32ELi128ELi128ELi8ELi4ELi4ELi4ELb1ELb0EN7cutlass6half_tE19Flash_kernel_traitsILi32ELi128ELi128ELi8ES3_EELb1ELb1ELb0ELb0ELb1ELb1ELb0EEEvNS_16Flash_bwd_paramsE:
        /* <DEDUP_REMOVED lines=15> */
[----:B------:R-:W4:Y:S01]  /*00f0*/  S2UR UR14, SR_CgaCtaId ;  /* 0x00000000000e79c3 */ /* 0x000f220000008800 */
[----:B------:R-:W-:Y:S01]  /*0100*/  UMOV UR17, 0xffffe000 ;  /* 0xffffe00000117882 */ /* 0x000fe20000000000 */
[----:B------:R-:W-:-:S06]  /*0110*/  UMOV UR19, URZ ;  /* 0x000000ff00137c82 */ /* 0x000fcc0008000000 */
[----:B------:R-:W3:Y:S01]  /*0120*/  S2UR UR16, SR_CTAID.Y ;  /* 0x00000000001079c3 */ /* 0x000ee20000002600 */
        /* <DEDUP_REMOVED lines=12> */
[----:B------:R-:W-:Y:S01]  /*01f0*/  IMAD.SHL.U32 R10, R152, 0x8, RZ ;  /* 0x00000008980a7824 */ /* 0x000fe200078e00ff */
[----:B------:R-:W-:Y:S01]  /*0200*/  LOP3.LUT R2, R2, 0x38, R0, 0xf8, !PT ;  /* 0x0000003802027812 */ /* 0x000fe200078ef800 */
[----:B------:R-:W-:Y:S01]  /*0210*/  IMAD.SHL.U32 R148, R152, 0x4, RZ ;  /* 0x0000000498947824 */ /* 0x000fe200078e00ff */
[----:B------:R-:W-:Y:S01]  /*0220*/  LOP3.LUT R0, R0, 0xe006, R8, 0xc8, !PT ;  /* 0x0000e00600007812 */ /* 0x000fe200078ec808 */
[----:B----4-:R-:W-:Y:S01]  /*0230*/  ULEA UR14, UR14, UR6, 0x18 ;  /* 0x000000060e0e7291 */ /* 0x010fe2000f8ec0ff */
[----:B------:R-:W-:-:S02]  /*0240*/  LOP3.LUT R9, R7, 0x120, RZ, 0xc0, !PT ;  /* 0x0000012007097812 */ /* 0x000fc400078ec0ff */
[----:B------:R-:W-:Y:S02]  /*0250*/  LOP3.LUT R0, R0, 0xc00, R7, 0xf8, !PT ;  /* 0x00000c0000007812 */ /* 0x000fe400078ef807 */
[----:B------:R-:W-:Y:S02]  /*0260*/  LOP3.LUT R3, R5, R3, RZ, 0xfc, !PT ;  /* 0x0000000305037212 */ /* 0x000fe400078efcff */
[----:B------:R-:W-:Y:S02]  /*0270*/  LOP3.LUT R217, R0, R2, RZ, 0xfc, !PT ;  /* 0x0000000200d97212 */ /* 0x000fe400078efcff */
[----:B------:R-:W-:Y:S02]  /*0280*/  LOP3.LUT R0, R8, 0x1c0, RZ, 0xc0, !PT ;  /* 0x000001c008007812 */ /* 0x000fe400078ec0ff */
[----:B------:R-:W-:Y:S02]  /*0290*/  LOP3.LUT R5, R9, 0x600, R6, 0xf8, !PT ;  /* 0x0000060009057812 */ /* 0x000fe400078ef806 */
[----:B------:R-:W-:-:S02]  /*02a0*/  SHF.R.U32.HI R9, RZ, 0x1, R152 ;  /* 0x00000001ff097819 */ /* 0x000fc40000011698 */
[----:B------:R-:W-:Y:S02]  /*02b0*/  LOP3.LUT R0, R0, 0x38, R10, 0xf8, !PT ;  /* 0x0000003800007812 */ /* 0x000fe400078ef80a */
[----:B------:R-:W-:Y:S02]  /*02c0*/  LOP3.LUT R4, R7, 0x20, RZ, 0xc0, !PT ;  /* 0x0000002007047812 */ /* 0x000fe400078ec0ff */
[----:B------:R-:W-:Y:S02]  /*02d0*/  LOP3.LUT R2, R3, 0xc0, R7, 0xf8, !PT ;  /* 0x000000c003027812 */ /* 0x000fe400078ef807 */
[----:B------:R-:W-:Y:S02]  /*02e0*/  LOP3.LUT R3, R0, 0x8, R9, 0x78, !PT ;  /* 0x0000000800037812 */ /* 0x000fe400078e7809 */
[----:B------:R-:W-:Y:S02]  /*02f0*/  LOP3.LUT R4, R4, 0x3800, R6, 0xf8, !PT ;  /* 0x0000380004047812 */ /* 0x000fe400078ef806 */
[----:B------:R-:W-:-:S02]  /*0300*/  LOP3.LUT R0, R8, 0x200, RZ, 0xc0, !PT ;  /* 0x0000020008007812 */ /* 0x000fc400078ec0ff */
[----:B------:R-:W-:Y:S02]  /*0310*/  LOP3.LUT R6, R4, 0x100, R6, 0xf8, !PT ;  /* 0x0000010004067812 */ /* 0x000fe400078ef806 */
[----:B------:R-:W-:Y:S02]  /*0320*/  LOP3.LUT R0, R0, 0xc00, R7, 0xf8, !PT ;  /* 0x00000c0000007812 */ /* 0x000fe400078ef807 */
[----:B------:R-:W-:Y:S02]  /*0330*/  LOP3.LUT P2, RZ, R152, 0x4, RZ, 0xc0, !PT ;  /* 0x0000000498ff7812 */ /* 0x000fe4000784c0ff */
[----:B------:R-:W-:Y:S02]  /*0340*/  SHF.R.U32.HI R240, RZ, 0x2, R152 ;  /* 0x00000002fff07819 */ /* 0x000fe40000011698 */
[----:B------:R-:W-:Y:S02]  /*0350*/  LOP3.LUT R4, R9, 0x30, RZ, 0xc0, !PT ;  /* 0x0000003009047812 */ /* 0x000fe400078ec0ff */
[----:B------:R-:W-:-:S02]  /*0360*/  LOP3.LUT R148, R148, 0x18, RZ, 0xc0, !PT ;  /* 0x0000001894947812 */ /* 0x000fc400078ec0ff */
[----:B------:R-:W-:Y:S02]  /*0370*/  LOP3.LUT R0, R0, R3, RZ, 0xfc, !PT ;  /* 0x0000000300007212 */ /* 0x000fe400078efcff */
[----:B------:R-:W-:Y:S02]  /*0380*/  LOP3.LUT R241, R10, 0xd8, RZ, 0xc0, !PT ;  /* 0x000000d80af17812 */ /* 0x000fe400078ec0ff */
[----:B------:R-:W-:Y:S02]  /*0390*/  LOP3.LUT R240, R4, 0x7, R240, 0xf8, !PT ;  /* 0x0000000704f07812 */ /* 0x000fe400078ef8f0 */
[----:B------:R-:W-:Y:S02]  /*03a0*/  LOP3.LUT P3, RZ, R152, 0x2, RZ, 0xc0, !PT ;  /* 0x0000000298ff7812 */ /* 0x000fe4000786c0ff */
[----:B------:R-:W-:Y:S02]  /*03b0*/  LOP3.LUT R155, R148, 0xc0, R7, 0xf8, !PT ;  /* 0x000000c0949b7812 */ /* 0x000fe400078ef807 */
[----:B------:R-:W-:-:S02]  /*03c0*/  LOP3.LUT R4, R4, 0x8, R152, 0xf8, !PT ;  /* 0x0000000804047812 */ /* 0x000fc400078ef898 */
[----:B------:R-:W-:Y:S02]  /*03d0*/  LEA R150, R0, UR4, 0x1 ;  /* 0x0000000400967c11 */ /* 0x000fe4000f8e08ff */
[----:B------:R-:W-:Y:S02]  /*03e0*/  LOP3.LUT P1, RZ, R152, 0x8, RZ, 0xc0, !PT ;  /* 0x0000000898ff7812 */ /* 0x000fe4000782c0ff */
[--C-:B------:R-:W-:Y:S01]  /*03f0*/  LOP3.LUT R241, R241, 0x18, R152.reuse, 0x78, !PT ;  /* 0x00000018f1f17812 */ /* 0x100fe200078e7898 */
[----:B------:R-:W-:Y:S01]  /*0400*/  VIADD R3, R150, 0x40 ;  /* 0x0000004096037836 */ /* 0x000fe20000000000 */
[----:B------:R-:W-:Y:S01]  /*0410*/  LOP3.LUT R148, R2, R148, RZ, 0x3c, !PT ;  /* 0x0000009402947212 */ /* 0x000fe200078e3cff */
[----:B------:R-:W-:Y:S01]  /*0420*/  @P2 VIADD R3, R150, 0xffffffc0 ;  /* 0xffffffc096032836 */ /* 0x000fe20000000000 */
[----:B------:R-:W-:Y:S02]  /*0430*/  LEA R217, R217, UR7, 0x1 ;  /* 0x00000007d9d97c11 */ /* 0x000fe4000f8e08ff */
[----:B------:R-:W-:Y:S01]  /*0440*/  LOP3.LUT R152, R155, 0x8, R152, 0x78, !PT ;  /* 0x000000089b987812 */ /* 0x000fe200078e7898 */
[----:B------:R-:W-:Y:S01]  /*0450*/  VIADD R154, R3, 0x20 ;  /* 0x00000020039a7836 */ /* 0x000fe20000000000 */
[----:B------:R-:W-:Y:S01]  /*0460*/  LOP3.LUT R2, R4, 0x1c0, R8, 0xf8, !PT ;  /* 0x000001c004027812 */ /* 0x000fe200078ef808 */
[----:B------:R-:W-:Y:S01]  /*0470*/  VIADD R219, R217, 0x40 ;  /* 0x00000040d9db7836 */ /* 0x000fe20000000000 */
[----:B------:R-:W-:Y:S01]  /*0480*/  LOP3.LUT R155, R155, 0x8, R9, 0x78, !PT ;  /* 0x000000089b9b7812 */ /* 0x000fe200078e7809 */
[----:B------:R-:W-:Y:S01]  /*0490*/  @P0 VIADD R219, R217, 0xffffffc0 ;  /* 0xffffffc0d9db0836 */ /* 0x000fe20000000000 */
        /* <DEDUP_REMOVED lines=9> */
[----:B------:R-:W-:Y:S02]  /*0530*/  LOP3.LUT R148, R148, 0x120, R7, 0xf8, !PT ;  /* 0x0000012094947812 */ /* 0x000fe400078ef807 */
[----:B------:R-:W-:Y:S02]  /*0540*/  LOP3.LUT R152, R6, R152, RZ, 0xfc, !PT ;  /* 0x0000009806987212 */ /* 0x000fe400078efcff */
[----:B------:R-:W-:-:S02]  /*0550*/  LEA R241, R241, UR5, 0x1 ;  /* 0x00000005f1f17c11 */ /* 0x000fc4000f8e08ff */
[----:B------:R-:W-:Y:S02]  /*0560*/  LEA R155, R155, UR5, 0x1 ;  /* 0x000000059b9b7c11 */ /* 0x000fe4000f8e08ff */
[----:B------:R-:W-:Y:S02]  /*0570*/  LEA R148, R148, UR5, 0x1 ;  /* 0x0000000594947c11 */ /* 0x000fe4000f8e08ff */
[----:B------:R-:W-:Y:S01]  /*0580*/  LEA R152, R152, UR4, 0x1 ;  /* 0x0000000498987c11 */ /* 0x000fe2000f8e08ff */
[----:B--23--:R-:W-:-:S06]  /*0590*/  UMOV UR4, URZ ;  /* 0x000000ff00047c82 */ /* 0x00cfcc0008000000 */
.L_x_285:
[----:B------:R-:W1:Y:S01]  /*05a0*/  LDC.64 R4, c[0x0][0x470] ;  /* 0x00011c00ff047b82 */ /* 0x000e620000000a00 */
[----:B------:R-:W2:Y:S01]  /*05b0*/  S2R R26, SR_CTAID.Y ;  /* 0x00000000001a7919 */ /* 0x000ea20000002600 */
[----:B------:R-:W-:-:S06]  /*05c0*/  IMAD.MOV.U32 R250, RZ, RZ, RZ ;  /* 0x000000fffffa7224 */ /* 0x000fcc00078e00ff */
[----:B------:R-:W3:Y:S01]  /*05d0*/  LDC.64 R2, c[0x0][0x478] ;  /* 0x00011e00ff027b82 */ /* 0x000ee20000000a00 */
[----:B-1----:R-:W-:-:S04]  /*05e0*/  ISETP.NE.U32.AND P3, PT, R4, RZ, PT ;  /* 0x000000ff0400720c */ /* 0x002fc80003f65070 */
[----:B------:R-:W-:Y:S02]  /*05f0*/  ISETP.NE.AND.EX P3, PT, R5, RZ, PT, P3 ;  /* 0x000000ff0500720c */ /* 0x000fe40003f65330 */
[----:B---3--:R-:W-:-:S04]  /*0600*/  ISETP.NE.U32.AND P2, PT, R2, RZ, PT ;  /* 0x000000ff0200720c */ /* 0x008fc80003f45070 */
[----:B------:R-:W-:-:S07]  /*0610*/  ISETP.NE.AND.EX P2, PT, R3, RZ, PT, P2 ;  /* 0x000000ff0300720c */ /* 0x000fce0003f45320 */
[----:B--2---:R-:W-:-:S04]  /*0620*/  @P3 LEA R4, P1, R26, R4, 0x2 ;  /* 0x000000041a043211 */ /* 0x004fc800078210ff */
[C---:B------:R-:W-:Y:S02]  /*0630*/  @P3 LEA.HI.X R5, R26.reuse, R5, RZ, 0x2, P1 ;  /* 0x000000051a053211 */ /* 0x040fe400008f14ff */
[----:B------:R-:W-:-:S03]  /*0640*/  @P2 LEA R2, P0, R26, R2, 0x2 ;  /* 0x000000021a022211 */ /* 0x000fc600078010ff */
[----:B------:R1:W2:Y:S01]  /*0650*/  @P3 LDG.E R250, desc[UR20][R4.64] ;  /* 0x0000001404fa3981 */ /* 0x0002a2000c1e1900 */
[----:B------:R-:W-:-:S05]  /*0660*/  @P2 LEA.HI.X R3, R26, R3, RZ, 0x2, P0 ;  /* 0x000000031a032211 */ /* 0x000fca00000f14ff */
[----:B------:R-:W3:Y:S01]  /*0670*/  @P2 LDG.E R6, desc[UR20][R2.64] ;  /* 0x0000001402062981 */ /* 0x000ee2000c1e1900 */
[----:B-1----:R-:W1:Y:S08]  /*0680*/  @!P2 LDC.64 R4, c[0x0][0x438] ;  /* 0x00010e00ff04ab82 */ /* 0x002e700000000a00 */
[----:B------:R-:W4:Y:S01]  /*0690*/  @!P2 LDC.64 R2, c[0x0][0x488] ;  /* 0x00012200ff02ab82 */ /* 0x000f220000000a00 */
[----:B------:R-:W-:Y:S01]  /*06a0*/  USHF.L.U32 UR22, UR18, 0x7, URZ ;  /* 0x0000000712167899 */ /* 0x000fe200080006ff */
[----:B----4-:R-:W-:-:S04]  /*06b0*/  @!P2 ISETP.NE.U32.AND P0, PT, R2, RZ, PT ;  /* 0x000000ff0200a20c */ /* 0x010fc80003f05070 */
[----:B------:R-:W-:-:S04]  /*06c0*/  @!P2 ISETP.NE.AND.EX P0, PT, R3, RZ, PT, P0 ;  /* 0x000000ff0300a20c */ /* 0x000fc80003f05300 */
[----:B-1----:R-:W-:-:S04]  /*06d0*/  @!P2 SEL R2, R5, RZ, P0 ;  /* 0x000000ff0502a207 */ /* 0x002fc80000000000 */
[--C-:B--2---:R-:W-:Y:S01]  /*06e0*/  @!P2 IADD3 R2, PT, PT, R2, R4, -R250.reuse ;  /* 0x000000040202a210 */ /* 0x104fe20007ffe8fa */
[----:B---3--:R-:W-:-:S05]  /*06f0*/  @P2 IMAD.IADD R3, R6, 0x1, -R250 ;  /* 0x0000000106032824 */ /* 0x008fca00078e0afa */
[----:B------:R-:W-:Y:S02]  /*0700*/  @P2 R2UR UR31, R3 ;  /* 0x00000000031f22ca */ /* 0x000fe400000e0000 */
[----:B------:R-:W-:Y:S01]  /*0710*/  @!P2 R2UR UR31, R2 ;  /* 0x00000000021fa2ca */ /* 0x000fe200000e0000 */
[----:B------:R-:W-:-:S12]  /*0720*/  IMAD.U32 R2, RZ, RZ, UR22 ;  /* 0x00000016ff027e24 */ /* 0x000fd8000f8e00ff */
[----:B------:R-:W-:-:S13]  /*0730*/  ISETP.GE.AND P0, PT, R2, UR31, PT ;  /* 0x0000001f02007c0c */ /* 0x000fda000bf06270 */
[----:B-----5:R-:W-:Y:S05]  /*0740*/  @P0 BRA `(.L_x_278) ;  /* 0x0000007400400947 */ /* 0x020fea0003800000 */
[----:B------:R-:W1:Y:S01]  /*0750*/  LDC R7, c[0x0][0x3e8] ;  /* 0x0000fa00ff077b82 */ /* 0x000e620000000800 */
[----:B------:R-:W2:Y:S01]  /*0760*/  S2R R28, SR_CTAID.Z ;  /* 0x00000000001c7919 */ /* 0x000ea20000002700 */
[----:B------:R-:W3:Y:S01]  /*0770*/  LDCU UR24, c[0x0][0x434] ;  /* 0x00008680ff1877ac */ /* 0x000ee20008000800 */
[----:B------:R-:W-:Y:S01]  /*0780*/  SHF.L.U32 R29, R26, 0x7, RZ ;  /* 0x000000071a1d7819 */ /* 0x000fe200000006ff */
[----:B------:R-:W4:Y:S04]  /*0790*/  LDCU.U8 UR23, c[0x0][0x5f0] ;  /* 0x0000be00ff1777ac */ /* 0x000f280008000000 */
[----:B------:R-:W5:Y:S01]  /*07a0*/  LDC.U8 R8, c[0x0][0x548] ;  /* 0x00015200ff087b82 */ /* 0x000f620000000000 */
[----:B---3--:R-:W-:Y:S01]  /*07b0*/  UIADD3 UR7, UPT, UPT, UR24, 0x7f, URZ ;  /* 0x0000007f18077890 */ /* 0x008fe2000fffe0ff */
[----:B-1----:R-:W-:-:S03]  /*07c0*/  IABS R6, R7 ;  /* 0x0000000700067213 */ /* 0x002fc60000000000 */
[----:B------:R-:W-:Y:S01]  /*07d0*/  USHF.R.S32.HI UR6, URZ, 0x1f, UR7 ;  /* 0x0000001fff067899 */ /* 0x000fe20008011407 */
[----:B------:R-:W-:Y:S01]  /*07e0*/  ISETP.NE.AND P3, PT, R7, RZ, PT ;  /* 0x000000ff0700720c */ /* 0x000fe20003f65270 */
[----:B------:R-:W1:Y:S02]  /*07f0*/  I2F.RP R2, R6 ;  /* 0x0000000600027306 */ /* 0x000e640000209400 */
[----:B------:R-:W-:Y:S01]  /*0800*/  ULEA.HI UR6, UR6, UR7, URZ, 0x7 ;  /* 0x0000000706067291 */ /* 0x000fe2000f8f38ff */
[----:B-----5:R-:W-:-:S03]  /*0810*/  ISETP.NE.AND P0, PT, R8, RZ, PT ;  /* 0x000000ff0800720c */ /* 0x020fc60003f05270 */
[----:B------:R-:W-:Y:S01]  /*0820*/  USHF.R.S32.HI UR30, URZ, 0x7, UR6 ;  /* 0x00000007ff1e7899 */ /* 0x000fe20008011406 */
[----:B--2---:R-:W-:Y:S01]  /*0830*/  IABS R5, R28 ;  /* 0x0000001c00057213 */ /* 0x004fe20000000000 */
[----:B-1----:R-:W1:Y:S02]  /*0840*/  MUFU.RCP R2, R2 ;  /* 0x0000000200027308 */ /* 0x002e640000001000 */
[----:B-1----:R-:W-:-:S06]  /*0850*/  VIADD R2, R2, 0xffffffe ;  /* 0x0ffffffe02027836 */ /* 0x002fcc0000000000 */
[----:B------:R-:W1:Y:S02]  /*0860*/  F2I.FTZ.U32.TRUNC.NTZ R3, R2 ;  /* 0x0000000200037305 */ /* 0x000e64000021f000 */
[----:B-1----:R-:W-:-:S04]  /*0870*/  IMAD.MOV R2, RZ, RZ, -R3 ;  /* 0x000000ffff027224 */ /* 0x002fc800078e0a03 */
[----:B------:R-:W-:Y:S01]  /*0880*/  IMAD R4, R2, R6, RZ ;  /* 0x0000000602047224 */ /* 0x000fe200078e02ff */
[----:B------:R-:W-:-:S05]  /*0890*/  MOV R2, RZ ;  /* 0x000000ff00027202 */ /* 0x000fca0000000f00 */
[----:B------:R-:W-:-:S04]  /*08a0*/  IMAD.HI.U32 R2, R3, R4, R2 ;  /* 0x0000000403027227 */ /* 0x000fc800078e0002 */
[----:B------:R-:W-:Y:S02]  /*08b0*/  IMAD.MOV.U32 R4, RZ, RZ, R5 ;  /* 0x000000ffff047224 */ /* 0x000fe400078e0005 */
[----:B------:R-:W1:Y:S02]  /*08c0*/  @!P0 LDC R5, c[0x0][0x3e0] ;  /* 0x0000f800ff058b82 */ /* 0x000e640000000800 */
[----:B------:R-:W-:-:S05]  /*08d0*/  IMAD.HI.U32 R2, R2, R4, RZ ;  /* 0x0000000402027227 */ /* 0x000fca00078e00ff */
[----:B------:R-:W-:-:S05]  /*08e0*/  IADD3 R3, PT, PT, -R2, RZ, RZ ;  /* 0x000000ff02037210 */ /* 0x000fca0007ffe1ff */
[C---:B------:R-:W-:Y:S02]  /*08f0*/  IMAD R3, R6.reuse, R3, R4 ;  /* 0x0000000306037224 */ /* 0x040fe400078e0204 */
[----:B------:R-:W2:Y:S03]  /*0900*/  @P0 LDC R4, c[0x0][0x454] ;  /* 0x00011500ff040b82 */ /* 0x000ea60000000800 */
[----:B------:R-:W-:-:S13]  /*0910*/  ISETP.GT.U32.AND P2, PT, R6, R3, PT ;  /* 0x000000030600720c */ /* 0x000fda0003f44070 */
[----:B------:R-:W-:Y:S01]  /*0920*/  @!P2 IMAD.IADD R3, R3, 0x1, -R6 ;  /* 0x000000010303a824 */ /* 0x000fe200078e0a06 */
[----:B------:R-:W-:-:S04]  /*0930*/  @!P2 IADD3 R2, PT, PT, R2, 0x1, RZ ;  /* 0x000000010202a810 */ /* 0x000fc80007ffe0ff */
[----:B------:R-:W-:Y:S02]  /*0940*/  ISETP.GE.U32.AND P4, PT, R3, R6, PT ;  /* 0x000000060300720c */ /* 0x000fe40003f86070 */
[C---:B------:R-:W-:Y:S01]  /*0950*/  LOP3.LUT R3, R28.reuse, R7, RZ, 0x3c, !PT ;  /* 0x000000071c037212 */ /* 0x040fe200078e3cff */
[----:B--2---:R-:W-:-:S03]  /*0960*/  @P0 IMAD R4, R28, R4, RZ ;  /* 0x000000041c040224 */ /* 0x004fc600078e02ff */
[----:B------:R-:W-:Y:S01]  /*0970*/  ISETP.GE.AND P1, PT, R3, RZ, PT ;  /* 0x000000ff0300720c */ /* 0x000fe20003f26270 */
[C---:B-1----:R-:W-:Y:S02]  /*0980*/  @!P0 IMAD R3, R26.reuse, R5, R28 ;  /* 0x000000051a038224 */ /* 0x042fe400078e021c */
[----:B------:R-:W-:Y:S02]  /*0990*/  @P0 IMAD R4, R26, UR24, R4 ;  /* 0x000000181a040c24 */ /* 0x000fe4000f8e0204 */
[----:B------:R-:W-:Y:S02]  /*09a0*/  @!P0 IMAD R3, R3, UR24, RZ ;  /* 0x0000001803038c24 */ /* 0x000fe4000f8e02ff */
[----:B------:R-:W-:Y:S01]  /*09b0*/  @P4 VIADD R2, R2, 0x1 ;  /* 0x0000000102024836 */ /* 0x000fe20000000000 */
[----:B------:R-:W-:Y:S02]  /*09c0*/  @P0 R2UR UR29, R4 ;  /* 0x00000000041d02ca */ /* 0x000fe400000e0000 */
[----:B------:R-:W-:-:S02]  /*09d0*/  @!P0 R2UR UR29, R3 ;  /* 0x00000000031d82ca */ /* 0x000fc400000e0000 */
[----:B------:R-:W-:-:S05]  /*09e0*/  MOV R12, R2 ;  /* 0x00000002000c7202 */ /* 0x000fca0000000f00 */
[----:B------:R-:W-:Y:S01]  /*09f0*/  @!P1 IMAD.MOV R12, RZ, RZ, -R12 ;  /* 0x000000ffff0c9224 */ /* 0x000fe200078e0a0c */
[----:B------:R-:W-:-:S04]  /*0a00*/  @!P3 LOP3.LUT R12, RZ, R7, RZ, 0x33, !PT ;  /* 0x00000007ff0cb212 */ /* 0x000fc800078e33ff */
[----:B------:R-:W-:Y:S01]  /*0a10*/  SHF.R.S32.HI R14, RZ, 0x1f, R12 ;  /* 0x0000001fff0e7819 */ /* 0x000fe2000001140c */
[----:B----4-:R-:W-:Y:S06]  /*0a20*/  @!P0 BRA `(.L_x_279) ;  /* 0x0000000000208947 */ /* 0x010fec0003800000 */
[----:B------:R-:W1:Y:S08]  /*0a30*/  LDC R3, c[0x0][0x430] ;  /* 0x00010c00ff037b82 */ /* 0x000e700000000800 */
[----:B------:R-:W1:Y:S08]  /*0a40*/  LDC R2, c[0x0][0x454] ;  /* 0x00011500ff027b82 */ /* 0x000e700000000800 */
[----:B------:R-:W2:Y:S01]  /*0a50*/  LDC R27, c[0x0][0x444] ;  /* 0x00011100ff1b7b82 */ /* 0x000ea20000000800 */
[----:B-1----:R-:W-:Y:S01]  /*0a60*/  LEA R2, R3, R2, 0x7 ;  /* 0x0000000203027211 */ /* 0x002fe200078e38ff */
[----:B--2---:R-:W-:-:S04]  /*0a70*/  IMAD R3, R26, R27, R29 ;  /* 0x0000001b1a037224 */ /* 0x004fc800078e021d */
[----:B------:R-:W-:-:S05]  /*0a80*/  IMAD R2, R2, R28, R3 ;  /* 0x0000001c02027224 */ /* 0x000fca00078e0203 */
[----:B------:R-:W-:Y:S01]  /*0a90*/  R2UR UR28, R2 ;  /* 0x00000000021c72ca */ /* 0x000fe200000e0000 */
[----:B------:R-:W-:-:S14]  /*0aa0*/  BRA `(.L_x_280) ;  /* 0x0000000000147947 */ /* 0x000fdc0003800000 */
.L_x_279:
[----:B------:R-:W1:Y:S08]  /*0ab0*/  LDC R2, c[0x0][0x3e0] ;  /* 0x0000f800ff027b82 */ /* 0x000e700000000800 */
[----:B------:R-:W2:Y:S01]  /*0ac0*/  LDC R27, c[0x0][0x444] ;  /* 0x00011100ff1b7b82 */ /* 0x000ea20000000800 */
[----:B-1----:R-:W-:-:S04]  /*0ad0*/  IMAD R2, R26, R2, R28 ;  /* 0x000000021a027224 */ /* 0x002fc800078e021c */
[----:B--2---:R-:W-:-:S05]  /*0ae0*/  IMAD R2, R2, R27, RZ ;  /* 0x0000001b02027224 */ /* 0x004fca00078e02ff */
[----:B------:R-:W-:-:S15]  /*0af0*/  R2UR UR28, R2 ;  /* 0x00000000021c72ca */ /* 0x000fde00000e0000 */
.L_x_280:
[----:B------:R-:W1:Y:S01]  /*0b00*/  S2R R252, SR_TID.X ;  /* 0x0000000000fc7919 */ /* 0x000e620000002100 */
[----:B------:R-:W2:Y:S01]  /*0b10*/  LDC.64 R18, c[0x0][0x3b0] ;  /* 0x0000ec00ff127b82 */ /* 0x000ea20000000a00 */
[----:B------:R-:W3:Y:S01]  /*0b20*/  LDCU.64 UR8, c[0x0][0x588] ;  /* 0x0000b100ff0877ac */ /* 0x000ee20008000a00 */
[----:B------:R-:W-:Y:S01]  /*0b30*/  IMAD.MOV.U32 R3, RZ, RZ, RZ ;  /* 0x000000ffff037224 */ /* 0x000fe200078e00ff */
[----:B------:R-:W-:Y:S01]  /*0b40*/  SHF.R.S32.HI R6, RZ, 0x1f, R250 ;  /* 0x0000001fff067819 */ /* 0x000fe200000114fa */
[----:B------:R-:W-:Y:S01]  /*0b50*/  UIADD3 UR27, UPT, UPT, UR30, -0x1, URZ ;  /* 0xffffffff1e1b7890 */ /* 0x000fe2000fffe0ff */
[----:B------:R-:W-:Y:S01]  /*0b60*/  IADD3 R22, P0, PT, R250, UR22, RZ ;  /* 0x00000016fa167c10 */ /* 0x000fe2000ff1e0ff */
[----:B------:R-:W4:Y:S02]  /*0b70*/  LDCU.64 UR10, c[0x0][0x3a8] ;  /* 0x00007500ff0a77ac */ /* 0x000f240008000a00 */
[----:B------:R-:W4:Y:S01]  /*0b80*/  LDC.64 R20, c[0x0][0x590] ;  /* 0x00016400ff147b82 */ /* 0x000f220000000a00 */
[----:B------:R-:W-:Y:S01]  /*0b90*/  R2UR UR32, R6 ;  /* 0x00000000062072ca */ /* 0x000fe200000e0000 */
[----:B------:R-:W-:Y:S01]  /*0ba0*/  USHF.L.U32 UR26, UR27, 0x7, URZ ;  /* 0x000000071b1a7899 */ /* 0x000fe200080006ff */
[----:B------:R-:W-:Y:S01]  /*0bb0*/  ISETP.NE.AND P3, PT, RZ, UR23, PT ;  /* 0x00000017ff007c0c */ /* 0x000fe2000bf65270 */
[----:B------:R-:W4:Y:S04]  /*0bc0*/  LDCU.64 UR6, c[0x0][0x3a0] ;  /* 0x00007400ff0677ac */ /* 0x000f280008000a00 */
[----:B------:R-:W4:Y:S01]  /*0bd0*/  LDC.64 R24, c[0x0][0x598] ;  /* 0x00016600ff187b82 */ /* 0x000f220000000a00 */
[----:B------:R-:W-:Y:S01]  /*0be0*/  USHF.R.S32.HI UR25, URZ, 0x1f, UR26 ;  /* 0x0000001fff197899 */ /* 0x000fe2000801141a */
[----:B------:R-:W4:Y:S01]  /*0bf0*/  LDCU.64 UR12, c[0x0][0x398] ;  /* 0x00007300ff0c77ac */ /* 0x000f220008000a00 */
[----:B------:R-:W-:-:S04]  /*0c00*/  VOTEU.ANY UP0, P0 ;  /* 0x0000000000ff7886 */ /* 0x000fc80000000100 */
[C---:B--2---:R-:W-:Y:S01]  /*0c10*/  IMAD R8, R18.reuse, UR25, RZ ;  /* 0x0000001912087c24 */ /* 0x044fe2000f8e02ff */
[----:B------:R-:W2:Y:S01]  /*0c20*/  LDC.64 R16, c[0x0][0x3c0] ;  /* 0x0000f000ff107b82 */ /* 0x000ea20000000a00 */
[----:B------:R-:W-:Y:S01]  /*0c30*/  IMAD.WIDE.U32 R6, R18, UR26, RZ ;  /* 0x0000001a12067c25 */ /* 0x000fe2000f8e00ff */
[----:B------:R-:W-:Y:S02]  /*0c40*/  ULEA.HI.X.SX32 UR32, UR22, UR32, 0x1, UP0 ;  /* 0x0000002016207291 */ /* 0x000fe400080f0eff */
[----:B------:R-:W-:Y:S01]  /*0c50*/  ULOP3.LUT UR27, UR27, 0x80000001, URZ, 0xc0, !UPT ;  /* 0x800000011b1b7892 */ /* 0x000fe2000f8ec0ff */
[----:B------:R-:W-:Y:S01]  /*0c60*/  IMAD R10, R19, UR26, R8 ;  /* 0x0000001a130a7c24 */ /* 0x000fe2000f8e0208 */
[----:B------:R-:W-:Y:S01]  /*0c70*/  UIADD3 UR29, UPT, UPT, UR26, UR29, URZ ;  /* 0x0000001d1a1d7290 */ /* 0x000fe2000fffe0ff */
[----:B-1----:R-:W-:Y:S01]  /*0c80*/  IMAD.SHL.U32 R2, R252, 0x8, RZ ;  /* 0x00000008fc027824 */ /* 0x002fe200078e00ff */
[----:B------:R-:W-:Y:S02]  /*0c90*/  UISETP.NE.AND UP0, UPT, UR27, 0x1, UPT ;  /* 0x000000011b00788c */ /* 0x000fe4000bf05270 */
[----:B------:R-:W-:Y:S01]  /*0ca0*/  IADD3 R7, PT, PT, R7, R10, RZ ;  /* 0x0000000a07077210 */ /* 0x000fe20007ffe0ff */
[----:B------:R-:W1:Y:S01]  /*0cb0*/  LDCU.64 UR34, c[0x0][0x5e8] ;  /* 0x0000bd00ff2277ac */ /* 0x000e620008000a00 */
[----:B------:R-:W-:-:S04]  /*0cc0*/  LOP3.LUT R2, R2, 0x18, RZ, 0xc0, !PT ;  /* 0x0000001802027812 */ /* 0x000fc800078ec0ff */
[----:B------:R-:W-:Y:S01]  /*0cd0*/  LOP3.LUT R6, R6, R2, RZ, 0xfc, !PT ;  /* 0x0000000206067212 */ /* 0x000fe200078efcff */
[----:B---3--:R-:W-:-:S04]  /*0ce0*/  IMAD.WIDE.U32 R4, R26, UR8, R2 ;  /* 0x000000081a047c25 */ /* 0x008fc8000f8e0002 */
[----:B----4-:R-:W-:-:S04]  /*0cf0*/  IMAD.WIDE.U32 R8, R26, UR10, R2 ;  /* 0x0000000a1a087c25 */ /* 0x010fc8000f8e0002 */
[C---:B------:R-:W-:Y:S01]  /*0d00*/  IMAD R5, R26.reuse, UR9, R5 ;  /* 0x000000091a057c24 */ /* 0x040fe2000f8e0205 */
[----:B------:R-:W3:Y:S01]  /*0d10*/  LDCU.64 UR8, c[0x0][0x3d8] ;  /* 0x00007b00ff0877ac */ /* 0x000ee20008000a00 */
[C---:B------:R-:W-:Y:S02]  /*0d20*/  IMAD R9, R26.reuse, UR11, R9 ;  /* 0x0000000b1a097c24 */ /* 0x040fe4000f8e0209 */
[C---:B------:R-:W-:Y:S01]  /*0d30*/  IMAD.WIDE.U32 R10, R26.reuse, UR6, R2 ;  /* 0x000000061a0a7c25 */ /* 0x040fe2000f8e0002 */
[----:B------:R-:W4:Y:S03]  /*0d40*/  LDCU.64 UR10, c[0x0][0x3c8] ;  /* 0x00007900ff0a77ac */ /* 0x000f260008000a00 */
[----:B------:R-:W-:Y:S01]  /*0d50*/  IMAD R11, R26, UR7, R11 ;  /* 0x000000071a0b7c24 */ /* 0x000fe2000f8e020b */
[----:B------:R-:W1:Y:S01]  /*0d60*/  LDCU.64 UR6, c[0x0][0x3d0] ;  /* 0x00007a00ff0677ac */ /* 0x000e620008000a00 */
[----:B------:R-:W-:-:S02]  /*0d70*/  IMAD R2, R20, UR25, RZ ;  /* 0x0000001914027c24 */ /* 0x000fc4000f8e02ff */
[----:B------:R-:W-:-:S04]  /*0d80*/  IMAD.WIDE.U32 R6, R26, UR12, R6 ;  /* 0x0000000c1a067c25 */ /* 0x000fc8000f8e0006 */
[----:B------:R-:W-:Y:S02]  /*0d90*/  IMAD R13, R21, UR26, R2 ;  /* 0x0000001a150d7c24 */ /* 0x000fe4000f8e0202 */
[----:B------:R-:W-:-:S04]  /*0da0*/  IMAD.WIDE.U32 R2, R20, UR26, R4 ;  /* 0x0000001a14027c25 */ /* 0x000fc8000f8e0004 */
[----:B------:R-:W-:Y:S02]  /*0db0*/  IMAD R5, R26, UR13, R7 ;  /* 0x0000000d1a057c24 */ /* 0x000fe4000f8e0207 */
[----:B------:R-:W-:Y:S02]  /*0dc0*/  IMAD.IADD R3, R3, 0x1, R13 ;  /* 0x0000000103037824 */ /* 0x000fe400078e020d */
[----:B------:R-:W-:Y:S02]  /*0dd0*/  IMAD.MOV.U32 R4, RZ, RZ, R6 ;  /* 0x000000ffff047224 */ /* 0x000fe400078e0006 */
[----:B---3--:R-:W-:Y:S02]  /*0de0*/  IMAD R13, R14, UR8, RZ ;  /* 0x000000080e0d7c24 */ /* 0x008fe4000f8e02ff */
[----:B------:R-:W-:-:S04]  /*0df0*/  IMAD.WIDE.U32 R6, R28, R24, R2 ;  /* 0x000000181c067225 */ /* 0x000fc800078e0002 */
[----:B----4-:R-:W-:-:S04]  /*0e00*/  IMAD.WIDE.U32 R4, R28, UR10, R4 ;  /* 0x0000000a1c047c25 */ /* 0x010fc8000f8e0004 */
[C---:B------:R-:W-:Y:S02]  /*0e10*/  IMAD R13, R12.reuse, UR9, R13 ;  /* 0x000000090c0d7c24 */ /* 0x040fe4000f8e020d */
[----:B------:R-:W-:Y:S01]  /*0e20*/  IMAD.WIDE.U32 R2, R12, UR8, R8 ;  /* 0x000000080c027c25 */ /* 0x000fe2000f8e0008 */
[----:B------:R-:W3:Y:S03]  /*0e30*/  LDCU.64 UR8, c[0x0][0x380] ;  /* 0x00007000ff0877ac */ /* 0x000ee60008000a00 */
[----:B------:R-:W-:Y:S01]  /*0e40*/  IMAD R5, R28, UR11, R5 ;  /* 0x0000000b1c057c24 */ /* 0x000fe2000f8e0205 */
[----:B------:R-:W4:Y:S01]  /*0e50*/  LDCU.64 UR10, c[0x0][0x550] ;  /* 0x0000aa00ff0a77ac */ /* 0x000f220008000a00 */
[----:B-1----:R-:W-:Y:S01]  /*0e60*/  IMAD R8, R14, UR6, RZ ;  /* 0x000000060e087c24 */ /* 0x002fe2000f8e02ff */
[----:B------:R-:W-:Y:S01]  /*0e70*/  IADD3 R3, PT, PT, R3, R13, RZ ;  /* 0x0000000d03037210 */ /* 0x000fe20007ffe0ff */
[----:B------:R-:W-:Y:S01]  /*0e80*/  IMAD R7, R28, R25, R7 ;  /* 0x000000191c077224 */ /* 0x000fe200078e0207 */
[----:B------:R-:W-:Y:S01]  /*0e90*/  SHF.R.U32.HI R25, RZ, 0x2, R252 ;  /* 0x00000002ff197819 */ /* 0x000fe200000116fc */
[----:B------:R-:W-:Y:S01]  /*0ea0*/  IMAD R24, R12, UR7, R8 ;  /* 0x000000070c187c24 */ /* 0x000fe2000f8e0208 */
[----:B------:R-:W1:Y:S01]  /*0eb0*/  LDC.64 R14, c[0x0][0x3b8] ;  /* 0x0000ee00ff0e7b82 */ /* 0x000e620000000a00 */
[----:B--2---:R-:W-:-:S02]  /*0ec0*/  IMAD R8, R16, UR32, RZ ;  /* 0x0000002010087c24 */ /* 0x004fc4000f8e02ff */
[----:B------:R-:W-:-:S04]  /*0ed0*/  IMAD.WIDE.U32 R6, R25, R20, R6 ;  /* 0x0000001419067225 */ /* 0x000fc800078e0006 */
[----:B------:R-:W-:Y:S02]  /*0ee0*/  IMAD R23, R22, R17, R8 ;  /* 0x0000001116177224 */ /* 0x000fe400078e0208 */
[----:B------:R-:W-:Y:S01]  /*0ef0*/  IMAD.WIDE.U32 R8, R25, R18, R4 ;  /* 0x0000001219087225 */ /* 0x000fe200078e0004 */
[----:B----4-:R-:W-:-:S03]  /*0f00*/  LEA R234, P0, R6, UR10, 0x1 ;  /* 0x0000000a06ea7c11 */ /* 0x010fc6000f8008ff */
[----:B------:R-:W-:Y:S01]  /*0f10*/  IMAD.WIDE.U32 R12, R12, UR6, R10 ;  /* 0x000000060c0c7c25 */ /* 0x000fe2000f8e000a */
[----:B------:R-:W2:Y:S01]  /*0f20*/  LDCU.64 UR6, c[0x0][0x390] ;  /* 0x00007200ff0677ac */ /* 0x000ea20008000a00 */
[----:B---3--:R-:W-:Y:S02]  /*0f30*/  LEA R233, P1, R8, UR8, 0x1 ;  /* 0x0000000808e97c11 */ /* 0x008fe4000f8208ff */
[C---:B------:R-:W-:Y:S01]  /*0f40*/  IMAD R4, R25.reuse, R19, R9 ;  /* 0x0000001319047224 */ /* 0x040fe200078e0209 */
[----:B------:R-:W-:Y:S01]  /*0f50*/  SHF.L.U64.HI R19, R18, 0x6, R19 ;  /* 0x0000000612137819 */ /* 0x000fe20000010213 */
[----:B------:R-:W-:Y:S01]  /*0f60*/  IMAD.WIDE.U32 R10, R22, R16, R2 ;  /* 0x00000010160a7225 */ /* 0x000fe200078e0002 */
[----:B------:R-:W-:Y:S01]  /*0f70*/  MOV R2, R12 ;  /* 0x0000000c00027202 */ /* 0x000fe20000000f00 */
[----:B------:R-:W-:Y:S01]  /*0f80*/  USEL UR8, URZ, 0x2000, UP0 ;  /* 0x00002000ff087887 */ /* 0x000fe20008000000 */
[----:B------:R-:W-:Y:S01]  /*0f90*/  LEA.HI.X R232, R8, UR9, R4, 0x1, P1 ;  /* 0x0000000908e87c11 */ /* 0x000fe200088f0c04 */
[----:B------:R-:W-:Y:S01]  /*0fa0*/  IMAD R7, R25, R21, R7 ;  /* 0x0000001519077224 */ /* 0x000fe200078e0207 */
[----:B------:R-:W-:Y:S01]  /*0fb0*/  SHF.L.U64.HI R8, R20, 0x6, R21 ;  /* 0x0000000614087819 */ /* 0x000fe20000010215 */
[----:B------:R-:W-:-:S02]  /*0fc0*/  IMAD.IADD R5, R11, 0x1, R23 ;  /* 0x000000010b057824 */ /* 0x000fc400078e0217 */
[----:B------:R-:W-:Y:S01]  /*0fd0*/  IMAD.MOV.U32 R4, RZ, RZ, R10 ;  /* 0x000000ffff047224 */ /* 0x000fe200078e000a */
[----:B------:R-:W-:Y:S01]  /*0fe0*/  LEA.HI.X R231, R6, UR11, R7, 0x1, P0 ;  /* 0x0000000b06e77c11 */ /* 0x000fe200080f0c07 */
[----:B------:R-:W-:Y:S01]  /*0ff0*/  IMAD.SHL.U32 R6, R18, 0x40, RZ ;  /* 0x0000004012067824 */ /* 0x000fe200078e00ff */
[----:B------:R-:W-:Y:S01]  /*1000*/  SHF.L.U32 R7, R20, 0x6, RZ ;  /* 0x0000000614077819 */ /* 0x000fe200000006ff */
[C---:B------:R-:W-:Y:S01]  /*1010*/  IMAD.WIDE.U32 R4, R25.reuse, R16, R4 ;  /* 0x0000001019047225 */ /* 0x040fe200078e0004 */
[----:B------:R-:W3:Y:S02]  /*1020*/  LDCU.64 UR10, c[0x0][0x420] ;  /* 0x00008400ff0a77ac */ /* 0x000ee40008000a00 */
[----:B------:R-:W-:Y:S01]  /*1030*/  LEA R12, P0, R6, R233, 0x1 ;  /* 0x000000e9060c7211 */ /* 0x000fe200078008ff */
[----:B------:R-:W-:Y:S01]  /*1040*/  IMAD R9, R25, R17, R5 ;  /* 0x0000001119097224 */ /* 0x000fe200078e0205 */
[----:B------:R-:W-:Y:S01]  /*1050*/  LEA R10, P1, R7, R234, 0x1 ;  /* 0x000000ea070a7211 */ /* 0x000fe200078208ff */
[----:B------:R-:W-:Y:S01]  /*1060*/  IMAD.IADD R3, R13, 0x1, R24 ;  /* 0x000000010d037824 */ /* 0x000fe200078e0218 */
[----:B------:R-:W-:Y:S01]  /*1070*/  LEA R5, P2, R16, R4, 0x6 ;  /* 0x0000000410057211 */ /* 0x000fe200078430ff */
[----:B------:R-:W-:Y:S01]  /*1080*/  VIADD R230, R241, UR8 ;  /* 0x00000008f1e67c36 */ /* 0x000fe20008000000 */
[----:B------:R-:W-:Y:S01]  /*1090*/  LEA.HI.X R13, R6, R232, R19, 0x1, P0 ;  /* 0x000000e8060d7211 */ /* 0x000fe200000f0c13 */
[----:B-1----:R-:W-:Y:S01]  /*10a0*/  IMAD.WIDE.U32 R2, R22, R14, R2 ;  /* 0x0000000e16027225 */ /* 0x002fe200078e0002 */
[----:B------:R-:W-:-:S02]  /*10b0*/  LEA.HI.X R11, R7, R231, R8, 0x1, P1 ;  /* 0x000000e7070b7211 */ /* 0x000fc400008f0c08 */
[----:B--2---:R-:W-:Y:S02]  /*10c0*/  LEA R8, P0, R4, UR6, 0x1 ;  /* 0x0000000604087c11 */ /* 0x004fe4000f8008ff */
[----:B------:R-:W-:Y:S01]  /*10d0*/  LEA.HI.X R17, R16, R9, R17, 0x6, P2 ;  /* 0x0000000910117211 */ /* 0x000fe200010f3411 */
[----:B------:R-:W-:Y:S01]  /*10e0*/  IMAD R16, R14, UR32, RZ ;  /* 0x000000200e107c24 */ /* 0x000fe2000f8e02ff */
[C---:B------:R-:W-:Y:S02]  /*10f0*/  LEA R6, P1, R5.reuse, UR6, 0x1 ;  /* 0x0000000605067c11 */ /* 0x040fe4000f8208ff */
[----:B------:R-:W-:Y:S01]  /*1100*/  LEA.HI.X R9, R4, UR7, R9, 0x1, P0 ;  /* 0x0000000704097c11 */ /* 0x000fe200080f0c09 */
[----:B------:R-:W-:Y:S01]  /*1110*/  @P3 BAR.SYNC.DEFER_BLOCKING 0x0 ;  /* 0x0000000000003b1d */ /* 0x000fe20000010000 */
[----:B------:R-:W-:Y:S01]  /*1120*/  LEA.HI.X R7, R5, UR7, R17, 0x1, P1 ;  /* 0x0000000705077c11 */ /* 0x000fe200088f0c11 */
[----:B------:R-:W-:Y:S01]  /*1130*/  IMAD R4, R22, R15, R16 ;  /* 0x0000000f16047224 */ /* 0x000fe200078e0210 */
[----:B------:R-:W-:Y:S01]  /*1140*/  MOV R5, R231 ;  /* 0x000000e700057202 */ /* 0x000fe20000000f00 */
[----:B---3--:R-:W-:-:S02]  /*1150*/  UIMAD.WIDE UR10, UR29, 0x4, UR10 ;  /* 0x000000041d0a78a5 */ /* 0x008fc4000f8e020a */
[----:B------:R-:W1:Y:S01]  /*1160*/  LDCU.64 UR6, c[0x0][0x388] ;  /* 0x00007100ff0677ac */ /* 0x000e620008000a00 */
[----:B------:R-:W-:Y:S02]  /*1170*/  IMAD.IADD R3, R3, 0x1, R4 ;  /* 0x0000000103037824 */ /* 0x000fe400078e0204 */
[----:B------:R-:W-:Y:S02]  /*1180*/  IMAD.MOV.U32 R4, RZ, RZ, R234 ;  /* 0x000000ffff047224 */ /* 0x000fe400078e00ea */
[C---:B------:R-:W-:Y:S01]  /*1190*/  IMAD.WIDE.U32 R2, R25.reuse, R14, R2 ;  /* 0x0000000e19027225 */ /* 0x040fe200078e0002 */
[----:B------:R-:W-:Y:S01]  /*11a0*/  @!PT LDS RZ, [RZ] ;  /* 0x00000000fffff984 */ /* 0x000fe20000000800 */
[----:B------:R-:W-:Y:S01]  /*11b0*/  @!PT LDS RZ, [RZ] ;  /* 0x00000000fffff984 */ /* 0x000fe20000000800 */
[----:B------:R-:W-:Y:S01]  /*11c0*/  @!PT LDS RZ, [RZ] ;  /* 0x00000000fffff984 */ /* 0x000fe20000000800 */
[----:B------:R2:W-:Y:S04]  /*11d0*/  LDGSTS.E.BYPASS.LTC128B.128 [R241+0x8000], desc[UR20][R8.64] ;  /* 0x0800000008f17fae */ /* 0x0005e8000b981a14 */
[----:B------:R3:W-:Y:S04]  /*11e0*/  LDGSTS.E.BYPASS.LTC128B.128 [R241+0x9000], desc[UR20][R6.64] ;  /* 0x0900000006f17fae */ /* 0x0007e8000b981a14 */
[----:B------:R-:W0:Y:S04]  /*11f0*/  LDGDEPBAR ;  /* 0x00000000000079af */ /* 0x000e280000000000 */
[----:B------:R4:W-:Y:S04]  /*1200*/  LDGSTS.E.BYPASS.LTC128B.128 [R241+0x4000], desc[UR20][R4.64] ;  /* 0x0400000004f17fae */ /* 0x0009e8000b981a14 */
[----:B------:R-:W-:Y:S01]  /*1210*/  LDGSTS.E.BYPASS.LTC128B.128 [R241+0x5000], desc[UR20][R10.64] ;  /* 0x050000000af17fae */ /* 0x000fe2000b981a14 */
[----:B--2---:R-:W2:Y:S01]  /*1220*/  LDC R9, c[0x0][0x3e0] ;  /* 0x0000f800ff097b82 */ /* 0x004ea20000000800 */
[----:B------:R-:W-:Y:S01]  /*1230*/  MOV R8, 0x4 ;  /* 0x0000000400087802 */ /* 0x000fe20000000f00 */
[----:B---3--:R-:W-:Y:S01]  /*1240*/  IMAD R7, R25, R15, R3 ;  /* 0x0000000f19077224 */ /* 0x008fe200078e0203 */
[----:B------:R-:W-:-:S02]  /*1250*/  LEA R3, P0, R14, R2, 0x6 ;  /* 0x000000020e037211 */ /* 0x000fc400078030ff */
[----:B-1----:R-:W-:Y:S02]  /*1260*/  LEA R6, P1, R2, UR6, 0x1 ;  /* 0x0000000602067c11 */ /* 0x002fe4000f8208ff */
[----:B----4-:R-:W-:Y:S01]  /*1270*/  MOV R4, R233 ;  /* 0x000000e900047202 */ /* 0x010fe20000000f00 */
[----:B------:R-:W-:-:S05]  /*1280*/  IMAD.MOV.U32 R5, RZ, RZ, R232 ;  /* 0x000000ffff057224 */ /* 0x000fca00078e00e8 */
[----:B------:R1:W-:Y:S04]  /*1290*/  LDGSTS.E.BYPASS.LTC128B.128 [R230], desc[UR20][R4.64] ;  /* 0x0000000004e67fae */ /* 0x0003e8000b981a14 */
[----:B------:R3:W-:Y:S01]  /*12a0*/  LDGSTS.E.BYPASS.LTC128B.128 [R230+0x1000], desc[UR20][R12.64] ;  /* 0x010000000ce67fae */ /* 0x0007e2000b981a14 */
[----:B-1----:R-:W-:Y:S02]  /*12b0*/  LEA.HI.X R5, R14, R7, R15, 0x6, P0 ;  /* 0x000000070e057211 */ /* 0x002fe400000f340f */
[C---:B------:R-:W-:Y:S01]  /*12c0*/  LEA R4, P0, R3.reuse, UR6, 0x1 ;  /* 0x0000000603047c11 */ /* 0x040fe2000f8008ff */
[----:B------:R-:W1:Y:S01]  /*12d0*/  LDCU UR6, c[0x0][0x44c] ;  /* 0x00008980ff0677ac */ /* 0x000e620008000800 */
[----:B------:R-:W-:Y:S01]  /*12e0*/  LEA.HI.X R7, R2, UR7, R7, 0x1, P1 ;  /* 0x0000000702077c11 */ /* 0x000fe200088f0c07 */
[----:B---3--:R-:W3:Y:S01]  /*12f0*/  LDC.64 R12, c[0x0][0x5f8] ;  /* 0x00017e00ff0c7b82 */ /* 0x008ee20000000a00 */
[----:B------:R-:W-:Y:S01]  /*1300*/  LEA.HI.X R5, R3, UR7, R5, 0x1, P0 ;  /* 0x0000000703057c11 */ /* 0x000fe200080f0c05 */
[----:B------:R-:W-:-:S02]  /*1310*/  IMAD.WIDE.U32 R2, R240, R8, UR10 ;  /* 0x0000000af0027e25 */ /* 0x000fc4000f8e0008 */
[----:B------:R4:W-:Y:S04]  /*1320*/  LDGSTS.E.BYPASS.LTC128B.128 [R241+0x6000], desc[UR20][R6.64] ;  /* 0x0600000006f17fae */ /* 0x0009e8000b981a14 */
[----:B------:R4:W-:Y:S04]  /*1330*/  LDGSTS.E.BYPASS.LTC128B.128 [R241+0x7000], desc[UR20][R4.64] ;  /* 0x0700000004f17fae */ /* 0x0009e8000b981a14 */
[----:B------:R-:W0:Y:S04]  /*1340*/  LDGDEPBAR ;  /* 0x00000000000079af */ /* 0x000e280000000000 */
[----:B------:R-:W5:Y:S04]  /*1350*/  LDG.E R238, desc[UR20][R2.64] ;  /* 0x0000001402ee7981 */ /* 0x000f68000c1e1900 */
[----:B------:R-:W5:Y:S04]  /*1360*/  LDG.E R237, desc[UR20][R2.64+0x20] ;  /* 0x0000201402ed7981 */ /* 0x000f68000c1e1900 */
[----:B------:R-:W5:Y:S04]  /*1370*/  LDG.E R236, desc[UR20][R2.64+0x100] ;  /* 0x0001001402ec7981 */ /* 0x000f68000c1e1900 */
[----:B------:R3:W5:Y:S01]  /*1380*/  LDG.E R235, desc[UR20][R2.64+0x120] ;  /* 0x0001201402eb7981 */ /* 0x000762000c1e1900 */
[----:B-1----:R-:W-:Y:S01]  /*1390*/  USHF.R.S32.HI UR7, URZ, 0x1f, UR6 ;  /* 0x0000001fff077899 */ /* 0x002fe20008011406 */
[C---:B--2---:R-:W-:Y:S01]  /*13a0*/  IMAD.WIDE R10, R9.reuse, UR6, RZ ;  /* 0x00000006090a7c25 */ /* 0x044fe2000f8e02ff */
[----:B----4-:R-:W1:Y:S01]  /*13b0*/  LDC.64 R6, c[0x0][0x460] ;  /* 0x00011800ff067b82 */ /* 0x010e620000000a00 */
[----:B------:R-:W2:Y:S01]  /*13c0*/  S2R R14, SR_CTAID.X ;  /* 0x00000000000e7919 */ /* 0x000ea20000002500 */
[----:B------:R-:W-:Y:S01]  /*13d0*/  LOP3.LUT R242, R252, 0x1f, RZ, 0xc0, !PT ;  /* 0x0000001ffcf27812 */ /* 0x000fe200078ec0ff */
[----:B------:R-:W-:Y:S01]  /*13e0*/  IMAD R244, R9, UR6, RZ ;  /* 0x0000000609f47c24 */ /* 0x000fe2000f8e02ff */
[----:B------:R-:W-:Y:S01]  /*13f0*/  SHF.R.U32.HI R15, RZ, 0x5, R252 ;  /* 0x00000005ff0f7819 */ /* 0x000fe200000116fc */
[----:B------:R-:W-:Y:S01]  /*1400*/  IMAD.WIDE.U32 R4, R26, R27, RZ ;  /* 0x0000001b1a047225 */ /* 0x000fe200078e00ff */
[----:B------:R-:W-:-:S04]  /*1410*/  DEPBAR.LE SB0, 0x1 ;  /* 0x000080400000791a */ /* 0x000fc80000000000 */
[----:B------:R-:W-:Y:S01]  /*1420*/  BAR.SYNC.DEFER_BLOCKING 0x0 ;  /* 0x0000000000007b1d */ /* 0x000fe20000010000 */
[----:B------:R-:W-:Y:S01]  /*1430*/  VIADD R144, R152, 0x20 ;  /* 0x0000002098907836 */ /* 0x000fe20000000000 */
[----:B------:R-:W-:Y:S01]  /*1440*/  UIADD3 UR28, UPT, UPT, UR26, UR28, URZ ;  /* 0x0000001c1a1c7290 */ /* 0x000fe2000fffe0ff */
[----:B------:R-:W-:Y:S02]  /*1450*/  CS2R R94, SRZ ;  /* 0x00000000005e7805 */ /* 0x000fe4000001ff00 */
[----:B------:R-:W-:Y:S02]  /*1460*/  CS2R R92, SRZ ;  /* 0x00000000005c7805 */ /* 0x000fe4000001ff00 */
[----:B------:R-:W-:Y:S02]  /*1470*/  CS2R R98, SRZ ;  /* 0x0000000000627805 */ /* 0x000fe4000001ff00 */
[----:B------:R-:W-:Y:S02]  /*1480*/  CS2R R96, SRZ ;  /* 0x0000000000607805 */ /* 0x000fe4000001ff00 */
[----:B------:R-:W-:-:S02]  /*1490*/  CS2R R90, SRZ ;  /* 0x00000000005a7805 */ /* 0x000fc4000001ff00 */
[----:B------:R-:W-:Y:S02]  /*14a0*/  CS2R R88, SRZ ;  /* 0x0000000000587805 */ /* 0x000fe4000001ff00 */
[----:B------:R-:W-:Y:S02]  /*14b0*/  CS2R R86, SRZ ;  /* 0x0000000000567805 */ /* 0x000fe4000001ff00 */
[----:B------:R-:W-:Y:S02]  /*14c0*/  CS2R R84, SRZ ;  /* 0x0000000000547805 */ /* 0x000fe4000001ff00 */
[----:B------:R-:W-:Y:S02]  /*14d0*/  CS2R R78, SRZ ;  /* 0x00000000004e7805 */ /* 0x000fe4000001ff00 */
[----:B---3--:R-:W-:Y:S02]  /*14e0*/  SHF.R.S32.HI R2, RZ, 0x1f, R27 ;  /* 0x0000001fff027819 */ /* 0x008fe4000001141b */
[----:B------:R-:W-:-:S02]  /*14f0*/  CS2R R76, SRZ ;  /* 0x00000000004c7805 */ /* 0x000fc4000001ff00 */
[----:B------:R-:W-:Y:S02]  /*1500*/  SHF.R.S32.HI R3, RZ, 0x1f, R9 ;  /* 0x0000001fff037819 */ /* 0x000fe40000011409 */
[----:B------:R-:W-:Y:S02]  /*1510*/  CS2R R82, SRZ ;  /* 0x0000000000527805 */ /* 0x000fe4000001ff00 */
[----:B-1----:R-:W-:Y:S01]  /*1520*/  ISETP.NE.U32.AND P0, PT, R6, RZ, PT ;  /* 0x000000ff0600720c */ /* 0x002fe20003f05070 */
[----:B------:R-:W-:Y:S01]  /*1530*/  IMAD R2, R2, R26, RZ ;  /* 0x0000001a02027224 */ /* 0x000fe200078e02ff */
[----:B------:R-:W-:Y:S02]  /*1540*/  CS2R R80, SRZ ;  /* 0x0000000000507805 */ /* 0x000fe4000001ff00 */
[----:B------:R-:W-:Y:S02]  /*1550*/  CS2R R74, SRZ ;  /* 0x00000000004a7805 */ /* 0x000fe4000001ff00 */
[----:B------:R-:W-:Y:S01]  /*1560*/  ISETP.NE.AND.EX P0, PT, R7, RZ, PT, P0 ;  /* 0x000000ff0700720c */ /* 0x000fe20003f05300 */
[----:B------:R-:W-:Y:S01]  /*1570*/  IMAD.IADD R2, R5, 0x1, R2 ;  /* 0x0000000105027824 */ /* 0x000fe200078e0202 */
[----:B------:R-:W-:-:S02]  /*1580*/  CS2R R72, SRZ ;  /* 0x0000000000487805 */ /* 0x000fc4000001ff00 */
[----:B------:R-:W-:Y:S02]  /*1590*/  CS2R R70, SRZ ;  /* 0x0000000000467805 */ /* 0x000fe4000001ff00 */
[----:B------:R-:W-:Y:S01]  /*15a0*/  SEL R6, R29, RZ, P0 ;  /* 0x000000ff1d067207 */ /* 0x000fe20000000000 */
[-C--:B------:R-:W-:Y:S01]  /*15b0*/  IMAD R2, R2, R9.reuse, RZ ;  /* 0x0000000902027224 */ /* 0x080fe200078e02ff */
[----:B------:R1:W3:Y:S01]  /*15c0*/  LDSM.16.M88.4 R116, [R152] ;  /* 0x000000009874783b */ /* 0x0002e20000000200 */
[----:B------:R-:W-:Y:S02]  /*15d0*/  CS2R R68, SRZ ;  /* 0x0000000000447805 */ /* 0x000fe4000001ff00 */
[----:B------:R-:W-:Y:S01]  /*15e0*/  IADD3 R6, P0, PT, R6, UR26, RZ ;  /* 0x0000001a06067c10 */ /* 0x000fe2000ff1e0ff */
[----:B------:R-:W-:Y:S01]  /*15f0*/  IMAD R3, R3, R4, R2 ;  /* 0x0000000403037224 */ /* 0x000fe200078e0202 */
[----:B------:R1:W4:Y:S01]  /*1600*/  LDSM.16.M88.4 R120, [R152+0x400] ;  /* 0x000400009878783b */ /* 0x0003220000000200 */
[----:B------:R-:W-:Y:S01]  /*1610*/  IMAD.WIDE.U32 R4, R4, R9, RZ ;  /* 0x0000000904047225 */ /* 0x000fe200078e00ff */
[----:B------:R-:W-:Y:S01]  /*1620*/  IADD3.X R7, PT, PT, RZ, UR25, RZ, P0, !PT ;  /* 0x00000019ff077c10 */ /* 0x000fe200087fe4ff */
[----:B------:R-:W-:Y:S01]  /*1630*/  UIMAD.WIDE UR34, UR28, 0x4, UR34 ;  /* 0x000000041c2278a5 */ /* 0x000fe2000f8e0222 */
[----:B------:R1:W1:Y:S01]  /*1640*/  LDSM.16.M88.4 R124, [R152+0x800] ;  /* 0x00080000987c783b */ /* 0x0002620000000200 */
[----:B------:R-:W-:Y:S01]  /*1650*/  IMAD R2, R28, UR6, RZ ;  /* 0x000000061c027c24 */ /* 0x000fe2000f8e02ff */
[----:B------:R-:W-:Y:S01]  /*1660*/  IADD3 R5, PT, PT, R5, R3, RZ ;  /* 0x0000000305057210 */ /* 0x000fe20007ffe0ff */
[----:B------:R-:W-:Y:S01]  /*1670*/  IMAD R8, R11, R6, RZ ;  /* 0x000000060b087224 */ /* 0x000fe200078e02ff */
[----:B------:R1:W1:Y:S02]  /*1680*/  LDSM.16.M88.4 R128, [R152+0xc00] ;  /* 0x000c00009880783b */ /* 0x0002640000000200 */
[----:B------:R-:W-:Y:S01]  /*1690*/  SHF.R.S32.HI R3, RZ, 0x1f, R2 ;  /* 0x0000001fff037819 */ /* 0x000fe20000011402 */
[----:B------:R-:W-:-:S02]  /*16a0*/  IMAD R5, R5, UR6, RZ ;  /* 0x0000000605057c24 */ /* 0x000fc4000f8e02ff */
[----:B------:R-:W-:Y:S02]  /*16b0*/  IMAD R7, R10, R7, R8 ;  /* 0x000000070a077224 */ /* 0x000fe400078e0208 */
[----:B------:R-:W-:-:S04]  /*16c0*/  IMAD.WIDE.U32 R2, R4, UR6, R2 ;  /* 0x0000000604027c25 */ /* 0x000fc8000f8e0002 */
[----:B------:R-:W-:Y:S01]  /*16d0*/  IMAD R4, R4, UR7, R5 ;  /* 0x0000000704047c24 */ /* 0x000fe2000f8e0205 */
[----:B------:R-:W3:Y:S03]  /*16e0*/  LDCU.64 UR6, c[0x0][0x570] ;  /* 0x0000ae00ff0677ac */ /* 0x000ee60008000a00 */
[----:B------:R-:W-:Y:S02]  /*16f0*/  IMAD.IADD R3, R3, 0x1, R4 ;  /* 0x0000000103037824 */ /* 0x000fe400078e0204 */
[----:B--2---:R-:W-:-:S04]  /*1700*/  IMAD.WIDE.U32 R4, R14, R12, RZ ;  /* 0x0000000c0e047225 */ /* 0x004fc800078e00ff */
[----:B------:R-:W-:Y:S01]  /*1710*/  IMAD.WIDE.U32 R2, R10, R6, R2 ;  /* 0x000000060a027225 */ /* 0x000fe200078e0002 */
[----:B------:R-:W-:-:S03]  /*1720*/  SEL R4, R4, RZ, P3 ;  /* 0x000000ff04047207 */ /* 0x000fc60001800000 */
[----:B------:R-:W-:Y:S02]  /*1730*/  IMAD R6, R244, R15, R242 ;  /* 0x0000000ff4067224 */ /* 0x000fe400078e02f2 */
[----:B------:R-:W-:Y:S02]  /*1740*/  IMAD R5, R14, R13, R5 ;  /* 0x0000000d0e057224 */ /* 0x000fe400078e0205 */
[----:B------:R-:W-:Y:S01]  /*1750*/  IMAD.IADD R8, R3, 0x1, R7 ;  /* 0x0000000103087824 */ /* 0x000fe200078e0207 */
[----:B------:R-:W-:Y:S02]  /*1760*/  IADD3 R7, P1, P0, R6, R2, R4 ;  /* 0x0000000206077210 */ /* 0x000fe4000783e004 */
[----:B------:R-:W-:Y:S02]  /*1770*/  SHF.R.S32.HI R4, RZ, 0x1f, R6 ;  /* 0x0000001fff047819 */ /* 0x000fe40000011406 */
[----:B------:R-:W-:Y:S02]  /*1780*/  SEL R2, R5, RZ, P3 ;  /* 0x000000ff05027207 */ /* 0x000fe40001800000 */
[----:B------:R-:W-:-:S02]  /*1790*/  SHF.L.U32 R3, R244, 0x7, RZ ;  /* 0x00000007f4037819 */ /* 0x000fc400000006ff */
[----:B------:R-:W-:Y:S02]  /*17a0*/  IADD3.X R4, PT, PT, R4, R8, R2, P1, P0 ;  /* 0x0000000804047210 */ /* 0x000fe40000fe0402 */
[----:B------:R-:W-:-:S04]  /*17b0*/  IADD3 R2, P0, PT, R3, R7, RZ ;  /* 0x0000000703027210 */ /* 0x000fc80007f1e0ff */
[----:B---3--:R-:W-:Y:S01]  /*17c0*/  LEA R220, P1, R2, UR6, 0x2 ;  /* 0x0000000602dc7c11 */ /* 0x008fe2000f8210ff */
[----:B------:R-:W2:Y:S01]  /*17d0*/  LDCU UR6, c[0x0][0x508] ;  /* 0x0000a100ff0677ac */ /* 0x000ea20008000800 */
[----:B------:R-:W-:Y:S02]  /*17e0*/  LEA.HI.X.SX32 R3, R3, R4, 0x1, P0 ;  /* 0x0000000403037211 */ /* 0x000fe400000f0eff */
[----:B------:R-:W-:Y:S02]  /*17f0*/  LOP3.LUT P0, RZ, R252, 0x4, RZ, 0xc0, !PT ;  /* 0x00000004fcff7812 */ /* 0x000fe4000780c0ff */
[----:B------:R-:W-:-:S11]  /*1800*/  LEA.HI.X R221, R2, UR7, R3, 0x2, P1 ;  /* 0x0000000702dd7c11 */ /* 0x000fd600088f1403 */
[----:B------:R-:W-:Y:S01]  /*1810*/  @P0 IADD3 R144, PT, PT, R152, -0x20, RZ ;  /* 0xffffffe098900810 */ /* 0x000fe20007ffe0ff */
[----:B--2---:R-:W-:-:S04]  /*1820*/  UIADD3 UR6, UPT, UPT, UR31, UR6, URZ ;  /* 0x000000061f067290 */ /* 0x004fc8000fffe0ff */
[----:B------:R2:W3:Y:S01]  /*1830*/  LDSM.16.M88.4 R132, [R144] ;  /* 0x000000009084783b */ /* 0x0004e20000000200 */
[----:B------:R-:W-:-:S03]  /*1840*/  UIADD3 UR22, UPT, UPT, -UR6, UR24, UR22 ;  /* 0x0000001806167290 */ /* 0x000fc6000fffe116 */
[----:B------:R2:W1:Y:S01]  /*1850*/  LDSM.16.M88.4 R136, [R144+0x400] ;  /* 0x000400009088783b */ /* 0x0004620000000200 */
[----:B------:R-:W-:-:S03]  /*1860*/  USHF.R.S32.HI UR6, URZ, 0x1f, UR22 ;  /* 0x0000001fff067899 */ /* 0x000fc60008011416 */
[----:B------:R2:W1:Y:S01]  /*1870*/  LDSM.16.M88.4 R140, [R144+0x800] ;  /* 0x00080000908c783b */ /* 0x0004620000000200 */
[----:B------:R-:W-:-:S03]  /*1880*/  ULEA.HI UR6, UR6, UR22, URZ, 0x7 ;  /* 0x0000001606067291 */ /* 0x000fc6000f8f38ff */
[----:B------:R-:W1:Y:S01]  /*1890*/  LDSM.16.M88.4 R144, [R144+0xc00] ;  /* 0x000c00009090783b */ /* 0x000e620000000200 */
[----:B------:R-:W-:-:S04]  /*18a0*/  USHF.R.S32.HI UR6, URZ, 0x7, UR6 ;  /* 0x00000007ff067899 */ /* 0x000fc80008011406 */
[----:B------:R-:W-:-:S04]  /*18b0*/  UISETP.LT.AND UP0, UPT, URZ, UR6, UPT ;  /* 0x00000006ff00728c */ /* 0x000fc8000bf01270 */
[----:B------:R-:W-:-:S04]  /*18c0*/  USEL UR6, URZ, UR6, !UP0 ;  /* 0x00000006ff067287 */ /* 0x000fc8000c000000 */
[----:B------:R-:W-:-:S09]  /*18d0*/  UISETP.GT.AND UP0, UPT, UR30, UR6, UPT ;  /* 0x000000061e00728c */ /* 0x000fd2000bf04270 */
[----:B--2-4-:R-:W-:Y:S05]  /*18e0*/  BRA.U !UP0, `(.L_x_281) ;  /* 0x0000005908b07547 */ /* 0x014fea000b800000 */
[----:B------:R-:W2:Y:S01]  /*18f0*/  LDC.64 R10, c[0x0][0x528] ;  /* 0x00014a00ff0a7b82 */ /* 0x000ea20000000a00 */
[----:B------:R-:W-:Y:S01]  /*1900*/  SHF.R.U32.HI R6, RZ, 0x6, R252 ;  /* 0x00000006ff067819 */ /* 0x000fe200000116fc */
[----:B------:R-:W-:Y:S01]  /*1910*/  IMAD.U32 R2, RZ, RZ, UR30 ;  /* 0x0000001eff027e24 */ /* 0x000fe2000f8e00ff */
[----:B------:R-:W-:Y:S01]  /*1920*/  LOP3.LUT R222, R15, 0x3, RZ, 0xc0, !PT ;  /* 0x000000030fde7812 */ /* 0x000fe200078ec0ff */
[----:B------:R-:W-:Y:S01]  /*1930*/  USHF.L.U32 UR7, UR30, 0x7, URZ ;  /* 0x000000071e077899 */ /* 0x000fe200080006ff */
[----:B------:R-:W-:Y:S02]  /*1940*/  IMAD.U32 R3, RZ, RZ, UR18 ;  /* 0x00000012ff037e24 */ /* 0x000fe4000f8e00ff */
[----:B------:R-:W-:Y:S01]  /*1950*/  IMAD R8, R26, R9, R28 ;  /* 0x000000091a087224 */ /* 0x000fe200078e021c */
[----:B------:R-:W4:Y:S01]  /*1960*/  LDC R239, c[0x0][0x44c] ;  /* 0x00011300ffef7b82 */ /* 0x000f220000000800 */
[----:B------:R-:W-:Y:S01]  /*1970*/  MOV R215, UR24 ;  /* 0x0000001800d77c02 */ /* 0x000fe20008000f00 */
[----:B------:R-:W-:Y:S01]  /*1980*/  IMAD.SHL.U32 R244, R244, 0x8, RZ ;  /* 0x00000008f4f47824 */ /* 0x000fe200078e00ff */
[----:B------:R-:W1:Y:S01]  /*1990*/  LDCU UR9, c[0x0][0x3e0] ;  /* 0x00007c00ff0977ac */ /* 0x000e620008000800 */
[----:B------:R-:W1:Y:S01]  /*19a0*/  LDCU UR13, c[0x0][0x45c] ;  /* 0x00008b80ff0d77ac */ /* 0x000e620008000800 */
[----:B------:R-:W1:Y:S01]  /*19b0*/  LDCU.U8 UR12, c[0x0][0x4f8] ;  /* 0x00009f00ff0c77ac */ /* 0x000e620008000000 */
[----:B--2---:R-:W2:Y:S04]  /*19c0*/  LDG.E.64 R4, desc[UR20][R10.64+0x8] ;  /* 0x000008140a047981 */ /* 0x004ea8000c1e1b00 */
[----:B------:R-:W3:Y:S01]  /*19d0*/  LDG.E.64 R10, desc[UR20][R10.64] ;  /* 0x000000140a0a7981 */ /* 0x000ee2000c1e1b00 */
[----:B------:R-:W-:Y:S01]  /*19e0*/  LOP3.LUT R6, R6, 0xe, RZ, 0xc0, !PT ;  /* 0x0000000e06067812 */ /* 0x000fe200078ec0ff */
[----:B------:R-:W-:Y:S01]  /*19f0*/  IMAD R222, R2, 0x8, R222 ;  /* 0x0000000802de7824 */ /* 0x000fe200078e02de */
[----:B------:R-:W-:Y:S01]  /*1a00*/  IADD3 R149, PT, PT, R148, UR8, RZ ;  /* 0x0000000894957c10 */ /* 0x000fe2000fffe0ff */
[----:B------:R-:W1:Y:S01]  /*1a10*/  S2R R252, SR_TID.X ;  /* 0x0000000000fc7919 */ /* 0x000e620000002100 */
[----:B------:R-:W-:Y:S01]  /*1a20*/  IMAD.SHL.U32 R2, R8, 0x20, RZ ;  /* 0x0000002008027824 */ /* 0x000fe200078e00ff */
[----:B------:R-:W-:Y:S01]  /*1a30*/  MOV R8, UR31 ;  /* 0x0000001f00087c02 */ /* 0x000fe20008000f00 */
[----:B------:R-:W-:Y:S01]  /*1a40*/  IMAD R3, R3, 0x4, R6 ;  /* 0x0000000403037824 */ /* 0x000fe200078e0206 */
[----:B------:R-:W-:Y:S01]  /*1a50*/  IADD3 R248, PT, PT, R155, 0x4000, RZ ;  /* 0x000040009bf87810 */ /* 0x000fe20007ffe0ff */
[----:B------:R-:W-:-:S02]  /*1a60*/  IMAD.U32 R6, RZ, RZ, UR18 ;  /* 0x00000012ff067e24 */ /* 0x000fc4000f8e00ff */
[----:B------:R-:W-:Y:S02]  /*1a70*/  IMAD.U32 R7, RZ, RZ, UR7 ;  /* 0x00000007ff077e24 */ /* 0x000fe4000f8e00ff */
[----:B------:R-:W-:Y:S01]  /*1a80*/  IMAD.MOV.U32 R156, RZ, RZ, 0x20 ;  /* 0x00000020ff9c7424 */ /* 0x000fe200078e00ff */
[----:B------:R-:W-:Y:S01]  /*1a90*/  LEA R6, R6, UR24, 0x7 ;  /* 0x0000001806067c11 */ /* 0x000fe2000f8e38ff */
[----:B------:R-:W-:Y:S01]  /*1aa0*/  VIADD R151, R155, UR8 ;  /* 0x000000089b977c36 */ /* 0x000fe20008000000 */
[----:B------:R-:W-:Y:S01]  /*1ab0*/  IADD3 R7, PT, PT, R7, UR31, R240 ;  /* 0x0000001f07077c10 */ /* 0x000fe2000fffe0f0 */
[----:B------:R-:W-:Y:S01]  /*1ac0*/  VIADD R247, R150, 0x20 ;  /* 0x0000002096f77836 */ /* 0x000fe20000000000 */
[----:B------:R-:W-:Y:S01]  /*1ad0*/  IADD3 R249, PT, PT, R6, 0x80, -R8 ;  /* 0x0000008006f97810 */ /* 0x000fe20007ffe808 */
[----:B------:R-:W-:Y:S01]  /*1ae0*/  VIADD R246, R150, 0x40 ;  /* 0x0000004096f67836 */ /* 0x000fe20000000000 */
[----:B------:R-:W-:Y:S01]  /*1af0*/  IADD3 R215, PT, PT, R7, -0x3f, -R215 ;  /* 0xffffffc107d77810 */ /* 0x000fe20007ffe8d7 */
[----:B------:R-:W-:Y:S01]  /*1b00*/  IMAD.MOV.U32 R95, RZ, RZ, RZ ;  /* 0x000000ffff5f7224 */ /* 0x000fe200078e00ff */
[----:B------:R-:W-:-:S02]  /*1b10*/  SEL R156, R156, 0xffffffe0, !P0 ;  /* 0xffffffe09c9c7807 */ /* 0x000fc40004000000 */
[----:B--2---:R-:W-:Y:S01]  /*1b20*/  IADD3 R242, P2, P1, R2, R4, R242 ;  /* 0x0000000402f27210 */ /* 0x004fe2000795e0f2 */
[----:B------:R-:W-:Y:S01]  /*1b30*/  IMAD.MOV.U32 R4, RZ, RZ, 0x10 ;  /* 0x00000010ff047424 */ /* 0x000fe200078e00ff */
[----:B------:R-:W-:-:S04]  /*1b40*/  SHF.R.S32.HI R2, RZ, 0x1f, R2 ;  /* 0x0000001fff027819 */ /* 0x000fc80000011402 */
[----:B------:R-:W-:Y:S02]  /*1b50*/  IADD3.X R245, PT, PT, R2, R5, RZ, P2, P1 ;  /* 0x0000000502f57210 */ /* 0x000fe400017e24ff */
[----:B---3--:R-:W-:Y:S02]  /*1b60*/  R2UR UR26, R11 ;  /* 0x000000000b1a72ca */ /* 0x008fe400000e0000 */
[----:B------:R-:W-:Y:S01]  /*1b70*/  R2UR UR22, R10 ;  /* 0x000000000a1672ca */ /* 0x000fe200000e0000 */
[----:B------:R-:W-:Y:S01]  /*1b80*/  VIADD R2, R3, 0x1 ;  /* 0x0000000103027836 */ /* 0x000fe20000000000 */
[----:B-1----:R-:W-:Y:S01]  /*1b90*/  LOP3.LUT P1, RZ, R252, 0x4, RZ, 0xc0, !PT ;  /* 0x00000004fcff7812 */ /* 0x002fe2000782c0ff */
[----:B------:R-:W-:-:S08]  /*1ba0*/  IMAD.WIDE.U32 R242, R242, -0x2daee0ad, RZ ;  /* 0xd2511f53f2f27825 */ /* 0x000fd000078e00ff */
[----:B------:R-:W-:Y:S01]  /*1bb0*/  LOP3.LUT R3, R3, UR26, RZ, 0x3c, !PT ;  /* 0x0000001a03037c12 */ /* 0x000fe2000f8e3cff */
[----:B------:R-:W-:Y:S01]  /*1bc0*/  UIADD3 UR33, UPT, UPT, UR26, -0x4498517b, URZ ;  /* 0xbb67ae851a217890 */ /* 0x000fe2000fffe0ff */
[----:B------:R-:W-:Y:S01]  /*1bd0*/  LOP3.LUT R2, R2, UR26, RZ, 0x3c, !PT ;  /* 0x0000001a02027c12 */ /* 0x000fe2000f8e3cff */
[----:B------:R-:W-:Y:S01]  /*1be0*/  VIADD R222, R222, 0xfffffff8 ;  /* 0xfffffff8dede7836 */ /* 0x000fe20000000000 */
[----:B------:R-:W-:Y:S01]  /*1bf0*/  SEL R251, R4, 0xfffffff0, !P1 ;  /* 0xfffffff004fb7807 */ /* 0x000fe20004800000 */
[----:B------:R-:W-:Y:S01]  /*1c00*/  IMAD.IADD R153, R152, 0x1, R156 ;  /* 0x0000000198997824 */ /* 0x000fe200078e029c */
[C---:B------:R-:W-:Y:S01]  /*1c10*/  LOP3.LUT R3, R243.reuse, R3, RZ, 0x3c, !PT ;  /* 0x00000003f3037212 */ /* 0x040fe200078e3cff */
[----:B------:R-:W-:Y:S01]  /*1c20*/  UIADD3 UR32, UPT, UPT, UR26, 0x76cf5d0a, URZ ;  /* 0x76cf5d0a1a207890 */ /* 0x000fe2000fffe0ff */
[----:B------:R-:W-:Y:S01]  /*1c30*/  LOP3.LUT R2, R243, R2, RZ, 0x3c, !PT ;  /* 0x00000002f3027212 */ /* 0x000fe200078e3cff */
[----:B------:R-:W-:Y:S01]  /*1c40*/  IMAD.IADD R228, R218, 0x1, R251 ;  /* 0x00000001dae47824 */ /* 0x000fe200078e02fb */
[----:B------:R-:W-:Y:S01]  /*1c50*/  LOP3.LUT P0, RZ, R252, 0x2, RZ, 0xc0, !PT ;  /* 0x00000002fcff7812 */ /* 0x000fe2000780c0ff */
[----:B------:R-:W-:Y:S01]  /*1c60*/  IMAD.WIDE.U32 R226, R3, -0x326172a9, RZ ;  /* 0xcd9e8d5703e27825 */ /* 0x000fe200078e00ff */
[-C--:B------:R-:W-:Y:S01]  /*1c70*/  IADD3 R229, PT, PT, R217, R251.reuse, RZ ;  /* 0x000000fbd9e57210 */ /* 0x080fe20007ffe0ff */
[----:B------:R-:W-:Y:S01]  /*1c80*/  UIADD3 UR29, UPT, UPT, UR26, 0x32370b8f, URZ ;  /* 0x32370b8f1a1d7890 */ /* 0x000fe2000fffe0ff */
[----:B------:R-:W-:Y:S01]  /*1c90*/  IADD3 R223, PT, PT, R216, R251, RZ ;  /* 0x000000fbd8df7210 */ /* 0x000fe20007ffe0ff */
[----:B------:R-:W-:Y:S01]  /*1ca0*/  IMAD.WIDE.U32 R224, R2, -0x326172a9, RZ ;  /* 0xcd9e8d5702e07825 */ /* 0x000fe200078e00ff */
[----:B------:R-:W-:-:S02]  /*1cb0*/  UIADD3 UR28, UPT, UPT, UR26, -0x126145ec, URZ ;  /* 0xed9eba141a1c7890 */ /* 0x000fc4000fffe0ff */
[----:B------:R-:W-:Y:S02]  /*1cc0*/  UIADD3 UR27, UPT, UPT, UR26, -0x56f99767, URZ ;  /* 0xa90668991a1b7890 */ /* 0x000fe4000fffe0ff */
[----:B------:R-:W-:Y:S01]  /*1cd0*/  UIADD3 UR26, UPT, UPT, UR26, 0x646e171e, URZ ;  /* 0x646e171e1a1a7890 */ /* 0x000fe2000fffe0ff */
[----:B------:R-:W-:Y:S01]  /*1ce0*/  UMOV UR8, UR34 ;  /* 0x0000002200087c82 */ /* 0x000fe20008000000 */
[----:B----4-:R-:W-:-:S10]  /*1cf0*/  UMOV UR23, UR35 ;  /* 0x0000002300177c82 */ /* 0x010fd40008000000 */
.L_x_284:
[----:B-----5:R-:W-:Y:S01]  /*1d00*/  FSETP.NEU.FTZ.AND P5, PT, R237, -INF , PT ;  /* 0xff800000ed00780b */ /* 0x020fe20003fbd000 */
[----:B------:R-:W0:Y:S01]  /*1d10*/  LDGDEPBAR ;  /* 0x00000000000079af */ /* 0x000e220000000000 */
[----:B------:R-:W-:Y:S01]  /*1d20*/  FSETP.NEU.FTZ.AND P4, PT, R236, -INF , PT ;  /* 0xff800000ec00780b */ /* 0x000fe20003f9d000 */
[----:B------:R-:W-:Y:S01]  /*1d30*/  UIADD3 UR7, UPT, UPT, UR7, -0x80, URZ ;  /* 0xffffff8007077890 */ /* 0x000fe2000fffe0ff */
[----:B------:R-:W-:Y:S01]  /*1d40*/  FSETP.NEU.FTZ.AND P6, PT, R238, -INF , PT ;  /* 0xff800000ee00780b */ /* 0x000fe20003fdd000 */
[----:B------:R-:W-:Y:S01]  /*1d50*/  UIADD3 UR24, UPT, UPT, UR22, -0x61c88647, URZ ;  /* 0x9e3779b916187890 */ /* 0x000fe2000fffe0ff */
[----:B------:R-:W-:Y:S01]  /*1d60*/  FSETP.NEU.FTZ.AND P2, PT, R235, -INF , PT ;  /* 0xff800000eb00780b */ /* 0x000fe20003f5d000 */
[----:B------:R-:W-:Y:S01]  /*1d70*/  IMAD.WIDE.U32 R52, R222, -0x326172a9, RZ ;  /* 0xcd9e8d57de347825 */ /* 0x000fe200078e00ff */
[----:B------:R-:W-:Y:S01]  /*1d80*/  UIADD3 UR25, UPT, UPT, UR22, 0x3c6ef372, URZ ;  /* 0x3c6ef37216197890 */ /* 0x000fe2000fffe0ff */
[----:B------:R-:W-:Y:S01]  /*1d90*/  ISETP.LE.AND P3, PT, R249, UR7, PT ;  /* 0x00000007f9007c0c */ /* 0x000fe2000bf63270 */
[----:B------:R-:W-:Y:S01]  /*1da0*/  UIADD3 UR30, UPT, UPT, UR30, -0x1, URZ ;  /* 0xffffffff1e1e7890 */ /* 0x000fe2000fffe0ff */
[----:B------:R-:W-:Y:S01]  /*1db0*/  IMAD.IADD R112, R151, 0x1, R156 ;  /* 0x0000000197707824 */ /* 0x000fe200078e029c */
[----:B------:R-:W-:Y:S01]  /*1dc0*/  LOP3.LUT R158, R245, UR22, R53, 0x96, !PT ;  /* 0x00000016f59e7c12 */ /* 0x000fe2000f8e9635 */
[----:B------:R-:W-:Y:S01]  /*1dd0*/  IMAD.MOV.U32 R163, RZ, RZ, 0x40 ;  /* 0x00000040ffa37424 */ /* 0x000fe200078e00ff */
[C---:B------:R-:W-:Y:S01]  /*1de0*/  LOP3.LUT R57, R52.reuse, UR24, R227, 0x96, !PT ;  /* 0x0000001834397c12 */ /* 0x040fe2000f8e96e3 */
[----:B------:R-:W-:Y:S01]  /*1df0*/  IMAD.MOV.U32 R162, RZ, RZ, 0x38 ;  /* 0x00000038ffa27424 */ /* 0x000fe200078e00ff */
[----:B------:R-:W-:Y:S01]  /*1e00*/  LOP3.LUT R56, R52, UR24, R225, 0x96, !PT ;  /* 0x0000001834387c12 */ /* 0x000fe2000f8e96e1 */
[----:B------:R-:W-:Y:S01]  /*1e10*/  VIADD R2, R222, 0x4 ;  /* 0x00000004de027836 */ /* 0x000fe20000000000 */
[----:B------:R-:W-:Y:S01]  /*1e20*/  UISETP.GT.AND UP0, UPT, UR30, UR6, UPT ;  /* 0x000000061e00728c */ /* 0x000fe2000bf04270 */
[----:B------:R-:W-:Y:S03]  /*1e30*/  IMAD.WIDE.U32 R178, R57, -0x2daee0ad, RZ ;  /* 0xd2511f5339b27825 */ /* 0x000fe600078e00ff */
[C---:B------:R-:W-:Y:S01]  /*1e40*/  @!P3 VIADDMNMX R163, R215.reuse, -R163, UR31, PT ;  /* 0x0000001fd7a3be46 */ /* 0x040fe2000b8009a3 */
[----:B------:R-:W-:Y:S01]  /*1e50*/  IMAD.WIDE.U32 R2, R2, -0x326172a9, RZ ;  /* 0xcd9e8d5702027825 */ /* 0x000fe200078e00ff */
[----:B------:R-:W-:Y:S01]  /*1e60*/  @!P3 VIADDMNMX R162, R215, -R162, UR31, PT ;  /* 0x0000001fd7a2be46 */ /* 0x000fe2000b8009a2 */
[----:B------:R-:W-:Y:S04]  /*1e70*/  DEPBAR.LE SB0, 0x0 ;  /* 0x000080000000791a */ /* 0x000fe80000000000 */
[C---:B------:R-:W-:Y:S01]  /*1e80*/  LOP3.LUT R160, R2.reuse, UR24, R227, 0x96, !PT ;  /* 0x0000001802a07c12 */ /* 0x040fe2000f8e96e3 */
[----:B------:R-:W-:Y:S01]  /*1e90*/  BAR.SYNC.DEFER_BLOCKING 0x0 ;  /* 0x0000000000007b1d */ /* 0x000fe20000010000 */
[----:B------:R-:W-:Y:S01]  /*1ea0*/  LOP3.LUT R157, R2, UR24, R225, 0x96, !PT ;  /* 0x00000018029d7c12 */ /* 0x000fe2000f8e96e1 */
[----:B------:R-:W-:Y:S01]  /*1eb0*/  IMAD.WIDE.U32 R180, R56, -0x2daee0ad, RZ ;  /* 0xd2511f5338b47825 */ /* 0x000fe200078e00ff */
[----:B------:R-:W-:Y:S01]  /*1ec0*/  LOP3.LUT R3, R245, UR22, R3, 0x96, !PT ;  /* 0x00000016f5037c12 */ /* 0x000fe2000f8e9603 */
[----:B------:R-:W-:Y:S01]  /*1ed0*/  UIADD3 UR24, UPT, UPT, UR22, -0x255992d5, URZ ;  /* 0xdaa66d2b16187890 */ /* 0x000fe2000fffe0ff */
[----:B------:R-:W-:Y:S01]  /*1ee0*/  @!P3 VIMNMX R164, PT, PT, R215, UR31, PT ;  /* 0x0000001fd7a4bc48 */ /* 0x000fe2000bfe0100 */
[----:B------:R-:W-:Y:S02]  /*1ef0*/  @!P3 IMAD.SHL.U32 R2, R252, 0x2, RZ ;  /* 0x00000002fc02b824 */ /* 0x000fe400078e00ff */
[----:B------:R-:W-:Y:S04]  /*1f00*/  IMAD.WIDE.U32 R158, R158, -0x2daee0ad, RZ ;  /* 0xd2511f539e9e7825 */ /* 0x000fe800078e00ff */
[----:B------:R-:W-:Y:S01]  /*1f10*/  IMAD.WIDE.U32 R170, R160, -0x2daee0ad, RZ ;  /* 0xd2511f53a0aa7825 */ /* 0x000fe200078e00ff */
[----:B------:R-:W-:Y:S02]  /*1f20*/  LOP3.LUT R161, R242, UR33, R159, 0x96, !PT ;  /* 0x00000021f2a17c12 */ /* 0x000fe4000f8e969f */
[C---:B------:R-:W-:Y:S01]  /*1f30*/  LOP3.LUT R159, R158.reuse, UR32, R179, 0x96, !PT ;  /* 0x000000209e9f7c12 */ /* 0x040fe2000f8e96b3 */
[----:B------:R-:W-:Y:S01]  /*1f40*/  IMAD.WIDE.U32 R176, R157, -0x2daee0ad, RZ ;  /* 0xd2511f539db07825 */ /* 0x000fe200078e00ff */
[----:B------:R-:W-:Y:S03]  /*1f50*/  LOP3.LUT R158, R158, UR32, R181, 0x96, !PT ;  /* 0x000000209e9e7c12 */ /* 0x000fe6000f8e96b5 */
[----:B------:R-:W-:Y:S04]  /*1f60*/  IMAD.WIDE.U32 R166, R159, -0x326172a9, RZ ;  /* 0xcd9e8d579fa67825 */ /* 0x000fe800078e00ff */
[----:B------:R-:W-:Y:S01]  /*1f70*/  FMUL.FTZ R159, R238, 1.4426950216293334961 ;  /* 0x3fb8aa3bee9f7820 */ /* 0x000fe20000410000 */
[----:B------:R-:W-:Y:S01]  /*1f80*/  LDSM.16.M88.4 R64, [R151] ;  /* 0x000000009740783b */ /* 0x000fe20000000200 */
[----:B------:R-:W-:Y:S03]  /*1f90*/  IMAD.WIDE.U32 R168, R158, -0x326172a9, RZ ;  /* 0xcd9e8d579ea87825 */ /* 0x000fe600078e00ff */
[----:B------:R-:W-:Y:S01]  /*1fa0*/  FSEL R159, R159, RZ, P6 ;  /* 0x000000ff9f9f7208 */ /* 0x000fe20003000000 */
[----:B------:R-:W-:Y:S01]  /*1fb0*/  FMUL.FTZ R158, R237, 1.4426950216293334961 ;  /* 0x3fb8aa3bed9e7820 */ /* 0x000fe20000410000 */
[----:B------:R-:W-:Y:S02]  /*1fc0*/  IMAD.MOV.U32 R182, RZ, RZ, 0x8 ;  /* 0x00000008ffb67424 */ /* 0x000fe400078e00ff */
[----:B------:R-:W1:Y:S02]  /*1fd0*/  LDSM.16.M88.4 R16, [R152+-0x2000] ;  /* 0xffe000009810783b */ /* 0x000e640000000200 */
[----:B------:R-:W-:Y:S06]  /*1fe0*/  FSEL R158, R158, RZ, P5 ;  /* 0x000000ff9e9e7208 */ /* 0x000fec0002800000 */
[----:B------:R-:W2:Y:S08]  /*1ff0*/  LDSM.16.M88.4 R60, [R151+0x1000] ;  /* 0x00100000973c783b */ /* 0x000eb00000000200 */
[----:B------:R-:W3:Y:S08]  /*2000*/  LDSM.16.M88.4 R32, [R152+-0x1c00] ;  /* 0xffe400009820783b */ /* 0x000ef00000000200 */
[----:B------:R-:W4:Y:S08]  /*2010*/  LDSM.16.M88.4 R48, [R152+-0x1800] ;  /* 0xffe800009830783b */ /* 0x000f300000000200 */
[----:B------:R-:W4:Y:S01]  /*2020*/  LDSM.16.M88.4 R100, [R152+-0x1400] ;  /* 0xffec00009864783b */ /* 0x000f220000000200 */
[-C--:B-1----:R-:W-:Y:S07]  /*2030*/  HMMA.16816.F32 R4, R64, R16.reuse, RZ ;  /* 0x000000104004723c */ /* 0x082fee00000018ff */
[----:B------:R-:W-:Y:S01]  /*2040*/  LDSM.16.M88.4 R104, [R112] ;  /* 0x000000007068783b */ /* 0x000fe20000000200 */
[C---:B--2---:R-:W-:Y:S07]  /*2050*/  HMMA.16816.F32 R8, R60.reuse, R16, RZ ;  /* 0x000000103c08723c */ /* 0x044fee00000018ff */
[----:B------:R-:W1:Y:S01]  /*2060*/  LDSM.16.M88.4 R108, [R153+-0x2000] ;  /* 0xffe00000996c783b */ /* 0x000e620000000200 */
        /* <DEDUP_REMOVED lines=12> */
[C---:B------:R-:W-:Y:S02]  /*2130*/  HMMA.16816.F32 R56, R60.reuse, R100, RZ ;  /* 0x000000643c38723c */ /* 0x040fe400000018ff */
[----:B------:R-:W-:Y:S01]  /*2140*/  @!P3 LOP3.LUT R100, R2, 0x6, RZ, 0xc0, !PT ;  /* 0x000000060264b812 */ /* 0x000fe200078ec0ff */
[----:B------:R-:W-:Y:S01]  /*2150*/  IMAD.WIDE.U32 R2, R3, -0x2daee0ad, RZ ;  /* 0xd2511f5303027825 */ /* 0x000fe200078e00ff */
[----:B------:R-:W-:Y:S04]  /*2160*/  @!P3 SHF.R.U32.HI R101, RZ, 0x1, R252 ;  /* 0x00000001ff65b819 */ /* 0x000fe800000116fc */
[----:B------:R-:W-:Y:S01]  /*2170*/  @!P3 LOP3.LUT R160, R100, 0x1c0, R101, 0xf8, !PT ;  /* 0x000001c064a0b812 */ /* 0x000fe200078ef865 */
[-C--:B------:R-:W-:Y:S01]  /*2180*/  HMMA.16816.F32 R60, R60, R102.reuse, RZ ;  /* 0x000000663c3c723c */ /* 0x080fe200000018ff */
[----:B------:R-:W-:Y:S01]  /*2190*/  LOP3.LUT R101, R242, UR33, R3, 0x96, !PT ;  /* 0x00000021f2657c12 */ /* 0x000fe2000f8e9603 */
[----:B------:R-:W-:Y:S01]  /*21a0*/  IMAD.U32 R100, RZ, RZ, UR18 ;  /* 0x00000012ff647e24 */ /* 0x000fe2000f8e00ff */
[C---:B------:R-:W-:Y:S02]  /*21b0*/  LOP3.LUT R157, R2.reuse, UR32, R171, 0x96, !PT ;  /* 0x00000020029d7c12 */ /* 0x040fe4000f8e96ab */
[----:B------:R-:W-:Y:S01]  /*21c0*/  LOP3.LUT R3, R2, UR32, R177, 0x96, !PT ;  /* 0x0000002002037c12 */ /* 0x000fe2000f8e96b1 */
[----:B------:R-:W-:Y:S02]  /*21d0*/  @!P3 IMAD R2, R100, 0x80, R160 ;  /* 0x000000806402b824 */ /* 0x000fe400078e02a0 */
[----:B------:R-:W-:Y:S02]  /*21e0*/  HMMA.16816.F32 R64, R64, R102, RZ ;  /* 0x000000664040723c */ /* 0x000fe400000018ff */
[----:B------:R-:W-:Y:S01]  /*21f0*/  IMAD.WIDE.U32 R102, R161, -0x326172a9, RZ ;  /* 0xcd9e8d57a1667825 */ /* 0x000fe200078e00ff */
[----:B------:R-:W-:Y:S02]  /*2200*/  @!P3 VIADDMNMX R161, R215, R182, UR31, PT ;  /* 0x0000001fd7a1be46 */ /* 0x000fe4000b8001b6 */
[----:B------:R-:W-:Y:S01]  /*2210*/  @!P3 ISETP.GE.AND P6, PT, R2, R162, PT ;  /* 0x000000a20200b20c */ /* 0x000fe20003fc6270 */
[----:B------:R-:W-:Y:S01]  /*2220*/  IMAD.WIDE.U32 R100, R101, -0x326172a9, RZ ;  /* 0xcd9e8d5765647825 */ /* 0x000fe200078e00ff */
[----:B------:R-:W-:Y:S01]  /*2230*/  LOP3.LUT R165, R102, UR24, R167, 0x96, !PT ;  /* 0x0000001866a57c12 */ /* 0x000fe2000f8e96a7 */
[-C--:B-1----:R-:W-:Y:S05]  /*2240*/  HMMA.16816.F32 R4, R104, R108.reuse, R4 ;  /* 0x0000006c6804723c */ /* 0x082fea0000001804 */
[--C-:B------:R-:W-:Y:S01]  /*2250*/  LOP3.LUT R171, R226, UR25, R103.reuse, 0x96, !PT ;  /* 0x00000019e2ab7c12 */ /* 0x100fe2000f8e9667 */
[----:B------:R-:W-:Y:S01]  /*2260*/  IMAD.WIDE.U32 R172, R157, -0x326172a9, RZ ;  /* 0xcd9e8d579dac7825 */ /* 0x000fe200078e00ff */
[----:B------:R-:W-:Y:S01]  /*2270*/  LOP3.LUT R167, R224, UR25, R103, 0x96, !PT ;  /* 0x00000019e0a77c12 */ /* 0x000fe2000f8e9667 */
[C---:B--2---:R-:W-:Y:S04]  /*2280*/  HMMA.16816.F32 R8, R112.reuse, R108, R8 ;  /* 0x0000006c7008723c */ /* 0x044fe80000001808 */
[----:B------:R-:W-:Y:S01]  /*2290*/  LOP3.LUT R169, R102, UR24, R169, 0x96, !PT ;  /* 0x0000001866a97c12 */ /* 0x000fe2000f8e96a9 */
[----:B------:R-:W-:Y:S01]  /*22a0*/  IMAD.WIDE.U32 R174, R3, -0x326172a9, RZ ;  /* 0xcd9e8d5703ae7825 */ /* 0x000fe200078e00ff */
[----:B------:R-:W-:Y:S02]  /*22b0*/  LOP3.LUT R177, R226, UR25, R101, 0x96, !PT ;  /* 0x00000019e2b17c12 */ /* 0x000fe4000f8e9665 */
[----:B------:R-:W-:Y:S01]  /*22c0*/  LOP3.LUT R173, R100, UR24, R173, 0x96, !PT ;  /* 0x0000001864ad7c12 */ /* 0x000fe2000f8e96ad */
[-C--:B------:R-:W-:Y:S03]  /*22d0*/  HMMA.16816.F32 R12, R112, R110.reuse, R12 ;  /* 0x0000006e700c723c */ /* 0x080fe6000000180c */
[----:B------:R-:W-:Y:S01]  /*22e0*/  LOP3.LUT R179, R224, UR25, R101, 0x96, !PT ;  /* 0x00000019e0b37c12 */ /* 0x000fe2000f8e9665 */
[----:B------:R-:W-:Y:S01]  /*22f0*/  @!P3 VIADD R109, R2, 0x8 ;  /* 0x00000008026db836 */ /* 0x000fe20000000000 */
[----:B------:R-:W-:Y:S01]  /*2300*/  LOP3.LUT R175, R100, UR24, R175, 0x96, !PT ;  /* 0x0000001864af7c12 */ /* 0x000fe2000f8e96af */
[----:B------:R-:W-:Y:S01]  /*2310*/  FMUL.FTZ R157, R236, 1.4426950216293334961 ;  /* 0x3fb8aa3bec9d7820 */ /* 0x000fe20000410000 */
[----:B------:R-:W-:Y:S01]  /*2320*/  @!P3 FSEL R6, R6, -INF , !P6 ;  /* 0xff8000000606b808 */ /* 0x000fe20007000000 */
[----:B------:R-:W1:Y:S01]  /*2330*/  LDSM.16.M88.4 R100, [R153+-0x1c00] ;  /* 0xffe400009964783b */ /* 0x000e620000000200 */
[C---:B------:R-:W-:Y:S01]  /*2340*/  @!P3 ISETP.GE.AND P6, PT, R2.reuse, R164, PT ;  /* 0x000000a40200b20c */ /* 0x040fe20003fc6270 */
[C---:B------:R-:W-:Y:S01]  /*2350*/  @!P3 VIADD R108, R2.reuse, 0x1 ;  /* 0x00000001026cb836 */ /* 0x040fe20000000000 */
[----:B------:R-:W-:Y:S01]  /*2360*/  FSEL R157, R157, RZ, P4 ;  /* 0x000000ff9d9d7208 */ /* 0x000fe20002000000 */
[----:B------:R-:W-:Y:S01]  /*2370*/  FMUL.FTZ R3, R235, 1.4426950216293334961 ;  /* 0x3fb8aa3beb037820 */ /* 0x000fe20000410000 */
[-C--:B------:R-:W-:Y:S01]  /*2380*/  @!P3 ISETP.GE.AND P4, PT, R2, R163.reuse, PT ;  /* 0x000000a30200b20c */ /* 0x080fe20003f86270 */
[C---:B------:R-:W-:Y:S01]  /*2390*/  HMMA.16816.F32 R16, R104.reuse, R110, R16 ;  /* 0x0000006e6810723c */ /* 0x040fe20000001810 */
[----:B------:R-:W-:Y:S02]  /*23a0*/  UIADD3 UR25, UPT, UPT, UR22, 0x78dde6e4, URZ ;  /* 0x78dde6e416197890 */ /* 0x000fe4000fffe0ff */
[----:B------:R-:W-:Y:S01]  /*23b0*/  UIADD3 UR24, UPT, UPT, UR22, 0x1715609d, URZ ;  /* 0x1715609d16187890 */ /* 0x000fe2000fffe0ff */
[----:B------:R-:W-:Y:S01]  /*23c0*/  FSEL R3, R3, RZ, P2 ;  /* 0x000000ff03037208 */ /* 0x000fe20001000000 */
[--C-:B------:R-:W-:Y:S01]  /*23d0*/  FFMA.FTZ R6, R6, UR13, -R158.reuse ;  /* 0x0000000d06067c23 */ /* 0x100fe2000801089e */
[----:B------:R-:W-:Y:S01]  /*23e0*/  @!P3 ISETP.GE.AND P5, PT, R108, R163, PT ;  /* 0x000000a36c00b20c */ /* 0x000fe20003fa6270 */
[----:B------:R-:W-:Y:S01]  /*23f0*/  @!P3 VIADD R160, R2, 0x10 ;  /* 0x0000001002a0b836 */ /* 0x000fe20000000000 */
[----:B------:R-:W-:Y:S01]  /*2400*/  @!P3 ISETP.GE.AND P2, PT, R108, R162, PT ;  /* 0x000000a26c00b20c */ /* 0x000fe20003f46270 */
[----:B------:R-:W-:Y:S01]  /*2410*/  MUFU.EX2 R205, R6 ;  /* 0x0000000600cd7308 */ /* 0x000fe20000000800 */
[----:B------:R-:W-:Y:S02]  /*2420*/  @!P3 FSEL R4, R4, -INF , !P4 ;  /* 0xff8000000404b808 */ /* 0x000fe40006000000 */
[----:B------:R-:W-:Y:S02]  /*2430*/  @!P3 FSEL R5, R5, -INF , !P5 ;  /* 0xff8000000505b808 */ /* 0x000fe40006800000 */
[CC--:B------:R-:W-:Y:S02]  /*2440*/  @!P3 ISETP.GE.AND P4, PT, R108.reuse, R164.reuse, PT ;  /* 0x000000a46c00b20c */ /* 0x0c0fe40003f86270 */
[-C--:B------:R-:W-:Y:S01]  /*2450*/  @!P3 ISETP.GE.AND P5, PT, R108, R161.reuse, PT ;  /* 0x000000a16c00b20c */ /* 0x080fe20003fa6270 */
[C---:B------:R-:W-:Y:S01]  /*2460*/  @!P3 VIADD R108, R2.reuse, 0x9 ;  /* 0x00000009026cb836 */ /* 0x040fe20000000000 */
[----:B------:R-:W-:Y:S01]  /*2470*/  @!P3 FSEL R7, R7, -INF , !P2 ;  /* 0xff8000000707b808 */ /* 0x000fe20005000000 */
[----:B------:R-:W-:Y:S01]  /*2480*/  FFMA.FTZ R5, R5, UR13, -R159 ;  /* 0x0000000d05057c23 */ /* 0x000fe2000801089f */
[-C--:B------:R-:W-:Y:S02]  /*2490*/  @!P3 ISETP.GE.AND P2, PT, R2, R161.reuse, PT ;  /* 0x000000a10200b20c */ /* 0x080fe40003f46270 */
[----:B------:R-:W-:Y:S01]  /*24a0*/  @!P3 FSEL R8, R8, -INF , !P6 ;  /* 0xff8000000808b808 */ /* 0x000fe20007000000 */
[----:B------:R-:W-:Y:S01]  /*24b0*/  MUFU.EX2 R197, R5 ;  /* 0x0000000500c57308 */ /* 0x000fe20000000800 */
[----:B------:R-:W-:Y:S02]  /*24c0*/  @!P3 FSEL R9, R9, -INF , !P4 ;  /* 0xff8000000909b808 */ /* 0x000fe40006000000 */
[----:B------:R-:W-:Y:S01]  /*24d0*/  @!P3 FSEL R10, R10, -INF , !P2 ;  /* 0xff8000000a0ab808 */ /* 0x000fe20005000000 */
[--C-:B------:R-:W-:Y:S01]  /*24e0*/  FFMA.FTZ R8, R8, UR13, -R157.reuse ;  /* 0x0000000d08087c23 */ /* 0x100fe2000801089d */
[----:B------:R-:W-:Y:S01]  /*24f0*/  @!P3 FSEL R11, R11, -INF , !P5 ;  /* 0xff8000000b0bb808 */ /* 0x000fe20006800000 */
[----:B------:R-:W-:Y:S01]  /*2500*/  FFMA.FTZ R9, R9, UR13, -R157 ;  /* 0x0000000d09097c23 */ /* 0x000fe2000801089d */
[-C--:B------:R-:W-:Y:S01]  /*2510*/  @!P3 ISETP.GE.AND P6, PT, R109, R164.reuse, PT ;  /* 0x000000a46d00b20c */ /* 0x080fe20003fc6270 */
[--C-:B------:R-:W-:Y:S01]  /*2520*/  FFMA.FTZ R10, R10, UR13, -R3.reuse ;  /* 0x0000000d0a0a7c23 */ /* 0x100fe20008010803 */
[C---:B------:R-:W-:Y:S01]  /*2530*/  @!P3 ISETP.GE.AND P4, PT, R108.reuse, R164, PT ;  /* 0x000000a46c00b20c */ /* 0x040fe20003f86270 */
[----:B------:R-:W-:Y:S01]  /*2540*/  FFMA.FTZ R11, R11, UR13, -R3 ;  /* 0x0000000d0b0b7c23 */ /* 0x000fe20008010803 */
[-C--:B------:R-:W-:Y:S01]  /*2550*/  @!P3 ISETP.GE.AND P2, PT, R109, R161.reuse, PT ;  /* 0x000000a16d00b20c */ /* 0x080fe20003f46270 */
[-C--:B-1----:R-:W-:Y:S01]  /*2560*/  HMMA.16816.F32 R20, R104, R100.reuse, R20 ;  /* 0x000000646814723c */ /* 0x082fe20000001814 */
[----:B------:R-:W-:Y:S02]  /*2570*/  MUFU.EX2 R209, R8 ;  /* 0x0000000800d17308 */ /* 0x000fe40000000800 */
[----:B------:R-:W-:Y:S02]  /*2580*/  @!P3 ISETP.GE.AND P5, PT, R108, R161, PT ;  /* 0x000000a16c00b20c */ /* 0x000fe40003fa6270 */
[----:B------:R-:W-:Y:S02]  /*2590*/  @!P3 FSEL R12, R12, -INF , !P6 ;  /* 0xff8000000c0cb808 */ /* 0x000fe40007000000 */
[----:B------:R-:W-:Y:S01]  /*25a0*/  @!P3 FSEL R13, R13, -INF , !P4 ;  /* 0xff8000000d0db808 */ /* 0x000fe20006000000 */
[C---:B------:R-:W-:Y:S03]  /*25b0*/  HMMA.16816.F32 R24, R112.reuse, R100, R24 ;  /* 0x000000647018723c */ /* 0x040fe60000001818 */
[----:B------:R-:W-:Y:S01]  /*25c0*/  MUFU.EX2 R208, R9 ;  /* 0x0000000900d07308 */ /* 0x000fe20000000800 */
[----:B------:R-:W-:Y:S01]  /*25d0*/  @!P3 FSEL R14, R14, -INF , !P2 ;  /* 0xff8000000e0eb808 */ /* 0x000fe20005000000 */
[----:B------:R-:W-:Y:S01]  /*25e0*/  FFMA.FTZ R101, R4, UR13, -R159 ;  /* 0x0000000d04657c23 */ /* 0x000fe2000801089f */
[----:B------:R-:W-:Y:S01]  /*25f0*/  @!P3 FSEL R15, R15, -INF , !P5 ;  /* 0xff8000000f0fb808 */ /* 0x000fe20006800000 */
[----:B------:R-:W-:Y:S01]  /*2600*/  @!P3 VIADD R4, R2, 0x19 ;  /* 0x000000190204b836 */ /* 0x000fe20000000000 */
[CC--:B------:R-:W-:Y:S01]  /*2610*/  @!P3 ISETP.GE.AND P6, PT, R109.reuse, R163.reuse, PT ;  /* 0x000000a36d00b20c */ /* 0x0c0fe20003fc6270 */
[-C--:B------:R-:W-:Y:S04]  /*2620*/  HMMA.16816.F32 R28, R112, R102.reuse, R28 ;  /* 0x00000066701c723c */ /* 0x080fe8000000181c */
[----:B------:R1:W2:Y:S01]  /*2630*/  MUFU.EX2 R196, R101 ;  /* 0x0000006500c47308 */ /* 0x0002a20000000800 */
[-C--:B------:R-:W-:Y:S01]  /*2640*/  @!P3 ISETP.GE.AND P4, PT, R109, R162.reuse, PT ;  /* 0x000000a26d00b20c */ /* 0x080fe20003f86270 */
[--C-:B------:R-:W-:Y:S01]  /*2650*/  FFMA.FTZ R14, R14, UR13, -R3.reuse ;  /* 0x0000000d0e0e7c23 */ /* 0x100fe20008010803 */
[CC--:B------:R-:W-:Y:S01]  /*2660*/  @!P3 ISETP.GE.AND P2, PT, R108.reuse, R163.reuse, PT ;  /* 0x000000a36c00b20c */ /* 0x0c0fe20003f46270 */
[----:B------:R-:W-:Y:S01]  /*2670*/  FFMA.FTZ R15, R15, UR13, -R3 ;  /* 0x0000000d0f0f7c23 */ /* 0x000fe20008010803 */
[-C--:B------:R-:W-:Y:S01]  /*2680*/  @!P3 ISETP.GE.AND P5, PT, R108, R162.reuse, PT ;  /* 0x000000a26c00b20c */ /* 0x080fe20003fa6270 */
[C---:B------:R-:W-:Y:S01]  /*2690*/  HMMA.16816.F32 R32, R104.reuse, R102, R32 ;  /* 0x000000666820723c */ /* 0x040fe20000001820 */
[----:B------:R-:W3:Y:S03]  /*26a0*/  LDSM.16.M88.4 R108, [R153+-0x1800] ;  /* 0xffe80000996c783b */ /* 0x000ee60000000200 */
[----:B------:R-:W-:Y:S01]  /*26b0*/  MUFU.EX2 R213, R10 ;  /* 0x0000000a00d57308 */ /* 0x000fe20000000800 */
[----:B------:R-:W-:Y:S01]  /*26c0*/  @!P3 FSEL R18, R18, -INF , !P4 ;  /* 0xff8000001212b808 */ /* 0x000fe20006000000 */
[----:B------:R-:W-:Y:S01]  /*26d0*/  @!P3 VIADD R100, R2, 0x11 ;  /* 0x000000110264b836 */ /* 0x000fe20000000000 */
[-C--:B------:R-:W-:Y:S01]  /*26e0*/  @!P3 ISETP.GE.AND P4, PT, R160, R162.reuse, PT ;  /* 0x000000a2a000b20c */ /* 0x080fe20003f86270 */
[--C-:B------:R-:W-:Y:S01]  /*26f0*/  FFMA.FTZ R102, R7, UR13, -R158.reuse ;  /* 0x0000000d07667c23 */ /* 0x100fe2000801089e */
[----:B------:R-:W-:Y:S01]  /*2700*/  @!P3 FSEL R19, R19, -INF , !P5 ;  /* 0xff8000001313b808 */ /* 0x000fe20006800000 */
[--C-:B------:R-:W-:Y:S01]  /*2710*/  FFMA.FTZ R18, R18, UR13, -R158.reuse ;  /* 0x0000000d12127c23 */ /* 0x100fe2000801089e */
[----:B------:R-:W-:Y:S01]  /*2720*/  @!P3 FSEL R17, R17, -INF , !P2 ;  /* 0xff8000001111b808 */ /* 0x000fe20005000000 */
[----:B------:R-:W-:Y:S01]  /*2730*/  FFMA.FTZ R12, R12, UR13, -R157 ;  /* 0x0000000d0c0c7c23 */ /* 0x000fe2000801089d */
[----:B------:R-:W-:Y:S01]  /*2740*/  @!P3 ISETP.GE.AND P5, PT, R100, R162, PT ;  /* 0x000000a26400b20c */ /* 0x000fe20003fa6270 */
[--C-:B------:R-:W-:Y:S01]  /*2750*/  FFMA.FTZ R19, R19, UR13, -R158.reuse ;  /* 0x0000000d13137c23 */ /* 0x100fe2000801089e */
[----:B------:R-:W-:Y:S01]  /*2760*/  @!P3 FSEL R22, R22, -INF , !P4 ;  /* 0xff8000001616b808 */ /* 0x000fe20006000000 */
[----:B------:R-:W-:Y:S01]  /*2770*/  FFMA.FTZ R17, R17, UR13, -R159 ;  /* 0x0000000d11117c23 */ /* 0x000fe2000801089f */
[C---:B------:R-:W-:Y:S01]  /*2780*/  @!P3 ISETP.GE.AND P2, PT, R100.reuse, R163, PT ;  /* 0x000000a36400b20c */ /* 0x040fe20003f46270 */
[----:B------:R-:W-:Y:S01]  /*2790*/  FFMA.FTZ R13, R13, UR13, -R157 ;  /* 0x0000000d0d0d7c23 */ /* 0x000fe2000801089d */
[-C--:B------:R-:W-:Y:S01]  /*27a0*/  @!P3 ISETP.GE.AND P4, PT, R100, R164.reuse, PT ;  /* 0x000000a46400b20c */ /* 0x080fe20003f86270 */
[----:B------:R4:W2:Y:S01]  /*27b0*/  MUFU.EX2 R203, R102 ;  /* 0x0000006600cb7308 */ /* 0x0008a20000000800 */
[----:B------:R-:W-:Y:S01]  /*27c0*/  @!P3 FSEL R23, R23, -INF , !P5 ;  /* 0xff8000001717b808 */ /* 0x000fe20006800000 */
[--C-:B------:R-:W-:Y:S01]  /*27d0*/  FFMA.FTZ R22, R22, UR13, -R158.reuse ;  /* 0x0000000d16167c23 */ /* 0x100fe2000801089e */
[----:B------:R-:W-:Y:S01]  /*27e0*/  @!P3 FSEL R21, R21, -INF , !P2 ;  /* 0xff8000001515b808 */ /* 0x000fe20005000000 */
[----:B-1----:R-:W-:Y:S01]  /*27f0*/  @!P3 VIADD R101, R2, 0x21 ;  /* 0x000000210265b836 */ /* 0x002fe20000000000 */
[-C--:B------:R-:W-:Y:S01]  /*2800*/  @!P3 ISETP.GE.AND P5, PT, R100, R161.reuse, PT ;  /* 0x000000a16400b20c */ /* 0x080fe20003fa6270 */
[--C-:B------:R-:W-:Y:S01]  /*2810*/  FFMA.FTZ R23, R23, UR13, -R158.reuse ;  /* 0x0000000d17177c23 */ /* 0x100fe2000801089e */
[----:B------:R-:W-:Y:S01]  /*2820*/  @!P3 FSEL R25, R25, -INF , !P4 ;  /* 0xff8000001919b808 */ /* 0x000fe20006000000 */
[----:B------:R-:W-:Y:S01]  /*2830*/  FFMA.FTZ R21, R21, UR13, -R159 ;  /* 0x0000000d15157c23 */ /* 0x000fe2000801089f */
[-C--:B------:R-:W-:Y:S01]  /*2840*/  @!P3 ISETP.GE.AND P2, PT, R160, R161.reuse, PT ;  /* 0x000000a1a000b20c */ /* 0x080fe20003f46270 */
[----:B------:R-:W-:Y:S01]  /*2850*/  @!P3 VIADD R100, R2, 0x18 ;  /* 0x000000180264b836 */ /* 0x000fe20000000000 */
[----:B------:R-:W-:Y:S01]  /*2860*/  @!P3 ISETP.GE.AND P4, PT, R4, R164, PT ;  /* 0x000000a40400b20c */ /* 0x000fe20003f86270 */
[----:B------:R-:W-:Y:S01]  /*2870*/  FFMA.FTZ R25, R25, UR13, -R157 ;  /* 0x0000000d19197c23 */ /* 0x000fe2000801089d */
[----:B------:R-:W-:Y:S01]  /*2880*/  @!P3 FSEL R26, R26, -INF , !P2 ;  /* 0xff8000001a1ab808 */ /* 0x000fe20005000000 */
[----:B------:R-:W-:Y:S01]  /*2890*/  MUFU.EX2 R184, R17 ;  /* 0x0000001100b87308 */ /* 0x000fe20000000800 */
[----:B------:R-:W-:Y:S01]  /*28a0*/  @!P3 FSEL R29, R29, -INF , !P4 ;  /* 0xff8000001d1db808 */ /* 0x000fe20006000000 */
[----:B------:R-:W-:Y:S01]  /*28b0*/  @!P3 VIADD R8, R2, 0x28 ;  /* 0x000000280208b836 */ /* 0x000fe20000000000 */
[-C--:B------:R-:W-:Y:S01]  /*28c0*/  @!P3 ISETP.GE.AND P2, PT, R100, R161.reuse, PT ;  /* 0x000000a16400b20c */ /* 0x080fe20003f46270 */
[----:B----4-:R-:W-:Y:S01]  /*28d0*/  IMAD.WIDE.U32 R102, R175, -0x2daee0ad, RZ ;  /* 0xd2511f53af667825 */ /* 0x010fe200078e00ff */
[----:B------:R-:W-:Y:S02]  /*28e0*/  @!P3 ISETP.GE.AND P4, PT, R4, R161, PT ;  /* 0x000000a10400b20c */ /* 0x000fe40003f86270 */
[----:B------:R-:W-:Y:S01]  /*28f0*/  @!P3 FSEL R30, R30, -INF , !P2 ;  /* 0xff8000001e1eb808 */ /* 0x000fe20005000000 */
[-C--:B---3--:R-:W-:Y:S02]  /*2900*/  HMMA.16816.F32 R36, R104, R108.reuse, R36 ;  /* 0x0000006c6824723c */ /* 0x088fe40000001824 */
[----:B------:R-:W-:Y:S01]  /*2910*/  MUFU.EX2 R212, R11 ;  /* 0x0000000b00d47308 */ /* 0x000fe20000000800 */
[----:B------:R-:W-:Y:S01]  /*2920*/  @!P3 FSEL R31, R31, -INF , !P4 ;  /* 0xff8000001f1fb808 */ /* 0x000fe20006000000 */
[--C-:B------:R-:W-:Y:S01]  /*2930*/  FFMA.FTZ R26, R26, UR13, -R3.reuse ;  /* 0x0000000d1a1a7c23 */ /* 0x100fe20008010803 */
[-C--:B------:R-:W-:Y:S01]  /*2940*/  @!P3 ISETP.GE.AND P2, PT, R4, R163.reuse, PT ;  /* 0x000000a30400b20c */ /* 0x080fe20003f46270 */
[--C-:B------:R-:W-:Y:S01]  /*2950*/  FFMA.FTZ R30, R30, UR13, -R3.reuse ;  /* 0x0000000d1e1e7c23 */ /* 0x100fe20008010803 */
[----:B------:R-:W-:Y:S01]  /*2960*/  @!P3 ISETP.GE.AND P4, PT, R4, R162, PT ;  /* 0x000000a20400b20c */ /* 0x000fe20003f86270 */
[----:B------:R-:W-:Y:S01]  /*2970*/  FFMA.FTZ R31, R31, UR13, -R3 ;  /* 0x0000000d1f1f7c23 */ /* 0x000fe20008010803 */
[----:B------:R-:W-:Y:S01]  /*2980*/  @!P3 FSEL R16, R16, -INF , !P6 ;  /* 0xff8000001010b808 */ /* 0x000fe20007000000 */
[----:B------:R-:W1:Y:S01]  /*2990*/  LDSM.16.M88.4 R4, [R153+-0x1400] ;  /* 0xffec00009904783b */ /* 0x000e620000000200 */
[-C--:B------:R-:W-:Y:S01]  /*29a0*/  @!P3 ISETP.GE.AND P6, PT, R160, R163.reuse, PT ;  /* 0x000000a3a000b20c */ /* 0x080fe20003fc6270 */
[C---:B------:R-:W-:Y:S01]  /*29b0*/  HMMA.16816.F32 R40, R112.reuse, R108, R40 ;  /* 0x0000006c7028723c */ /* 0x040fe20000001828 */
[----:B------:R-:W-:Y:S03]  /*29c0*/  MUFU.EX2 R204, R26 ;  /* 0x0000001a00cc7308 */ /* 0x000fe60000000800 */
[----:B------:R-:W-:Y:S01]  /*29d0*/  @!P3 FSEL R20, R20, -INF , !P6 ;  /* 0xff8000001414b808 */ /* 0x000fe20007000000 */
[----:B------:R-:W-:Y:S01]  /*29e0*/  FFMA.FTZ R16, R16, UR13, -R159 ;  /* 0x0000000d10107c23 */ /* 0x000fe2000801089f */
[-C--:B------:R-:W-:Y:S01]  /*29f0*/  @!P3 ISETP.GE.AND P6, PT, R160, R164.reuse, PT ;  /* 0x000000a4a000b20c */ /* 0x080fe20003fc6270 */
[----:B------:R-:W-:Y:S01]  /*2a00*/  FFMA.FTZ R29, R29, UR13, -R157 ;  /* 0x0000000d1d1d7c23 */ /* 0x000fe2000801089d */
[----:B------:R-:W-:Y:S01]  /*2a10*/  @!P3 FSEL R27, R27, -INF , !P5 ;  /* 0xff8000001b1bb808 */ /* 0x000fe20006800000 */
[-C--:B------:R-:W-:Y:S02]  /*2a20*/  HMMA.16816.F32 R44, R112, R110.reuse, R44 ;  /* 0x0000006e702c723c */ /* 0x080fe4000000182c */
[----:B------:R3:W-:Y:S01]  /*2a30*/  MUFU.EX2 R185, R16 ;  /* 0x0000001000b97308 */ /* 0x0007e20000000800 */
[----:B------:R-:W-:Y:S01]  /*2a40*/  @!P3 FSEL R24, R24, -INF , !P6 ;  /* 0xff8000001818b808 */ /* 0x000fe20007000000 */
[----:B------:R-:W-:Y:S01]  /*2a50*/  FFMA.FTZ R20, R20, UR13, -R159 ;  /* 0x0000000d14147c23 */ /* 0x000fe2000801089f */
[C---:B------:R-:W-:Y:S01]  /*2a60*/  @!P3 ISETP.GE.AND P6, PT, R100.reuse, R164, PT ;  /* 0x000000a46400b20c */ /* 0x040fe20003fc6270 */
[----:B------:R-:W-:Y:S01]  /*2a70*/  FFMA.FTZ R27, R27, UR13, -R3 ;  /* 0x0000000d1b1b7c23 */ /* 0x000fe20008010803 */
[-C--:B------:R-:W-:Y:S01]  /*2a80*/  @!P3 ISETP.GE.AND P5, PT, R100, R163.reuse, PT ;  /* 0x000000a36400b20c */ /* 0x080fe20003fa6270 */
[C---:B------:R-:W-:Y:S04]  /*2a90*/  HMMA.16816.F32 R48, R104.reuse, R110, R48 ;  /* 0x0000006e6830723c */ /* 0x040fe80000001830 */
[----:B------:R-:W-:Y:S01]  /*2aa0*/  MUFU.EX2 R201, R30 ;  /* 0x0000001e00c97308 */ /* 0x000fe20000000800 */
[----:B------:R-:W-:Y:S01]  /*2ab0*/  @!P3 FSEL R28, R28, -INF , !P6 ;  /* 0xff8000001c1cb808 */ /* 0x000fe20007000000 */
[--C-:B------:R-:W-:Y:S01]  /*2ac0*/  FFMA.FTZ R24, R24, UR13, -R157.reuse ;  /* 0x0000000d18187c23 */ /* 0x100fe2000801089d */
[-C--:B------:R-:W-:Y:S01]  /*2ad0*/  @!P3 ISETP.GE.AND P6, PT, R100, R162.reuse, PT ;  /* 0x000000a26400b20c */ /* 0x080fe20003fc6270 */
[----:B------:R-:W-:Y:S01]  /*2ae0*/  @!P3 VIADD R100, R2, 0x20 ;  /* 0x000000200264b836 */ /* 0x000fe20000000000 */
[----:B------:R-:W-:Y:S01]  /*2af0*/  @!P3 FSEL R32, R32, -INF , !P5 ;  /* 0xff8000002020b808 */ /* 0x000fe20006800000 */
[----:B------:R-:W-:Y:S01]  /*2b00*/  FFMA.FTZ R28, R28, UR13, -R157 ;  /* 0x0000000d1c1c7c23 */ /* 0x000fe2000801089d */
[----:B------:R-:W-:Y:S03]  /*2b10*/  @!P3 FSEL R33, R33, -INF , !P2 ;  /* 0xff8000002121b808 */ /* 0x000fe60005000000 */
[----:B------:R-:W-:Y:S01]  /*2b20*/  MUFU.EX2 R211, R14 ;  /* 0x0000000e00d37308 */ /* 0x000fe20000000800 */
[-C--:B------:R-:W-:Y:S01]  /*2b30*/  @!P3 ISETP.GE.AND P5, PT, R100, R163.reuse, PT ;  /* 0x000000a36400b20c */ /* 0x080fe20003fa6270 */
[--C-:B------:R-:W-:Y:S01]  /*2b40*/  FFMA.FTZ R32, R32, UR13, -R159.reuse ;  /* 0x0000000d20207c23 */ /* 0x100fe2000801089f */
[----:B------:R-:W-:Y:S01]  /*2b50*/  @!P3 ISETP.GE.AND P2, PT, R101, R163, PT ;  /* 0x000000a36500b20c */ /* 0x000fe20003f46270 */
[--C-:B------:R-:W-:Y:S01]  /*2b60*/  FFMA.FTZ R33, R33, UR13, -R159.reuse ;  /* 0x0000000d21217c23 */ /* 0x100fe2000801089f */
[----:B------:R-:W-:Y:S01]  /*2b70*/  @!P3 FSEL R36, R36, -INF , !P5 ;  /* 0xff8000002424b808 */ /* 0x000fe20006800000 */
[----:B---3--:R-:W-:Y:S01]  /*2b80*/  IMAD.WIDE.U32 R16, R165, -0x2daee0ad, RZ ;  /* 0xd2511f53a5107825 */ /* 0x008fe200078e00ff */
[----:B------:R-:W-:Y:S03]  /*2b90*/  @!P3 FSEL R34, R34, -INF , !P6 ;  /* 0xff8000002222b808 */ /* 0x000fe60007000000 */
[----:B------:R-:W-:Y:S01]  /*2ba0*/  MUFU.EX2 R202, R27 ;  /* 0x0000001b00ca7308 */ /* 0x000fe20000000800 */
[CC--:B------:R-:W-:Y:S01]  /*2bb0*/  @!P3 ISETP.GE.AND P5, PT, R100.reuse, R161.reuse, PT ;  /* 0x000000a16400b20c */ /* 0x0c0fe20003fa6270 */
[-C--:B-1----:R-:W-:Y:S03]  /*2bc0*/  HMMA.16816.F32 R52, R104, R4.reuse, R52 ;  /* 0x000000046834723c */ /* 0x082fe60000001834 */
[----:B------:R-:W-:Y:S01]  /*2bd0*/  @!P3 ISETP.GE.AND P6, PT, R100, R162, PT ;  /* 0x000000a26400b20c */ /* 0x000fe20003fc6270 */
[--C-:B------:R-:W-:Y:S01]  /*2be0*/  FFMA.FTZ R34, R34, UR13, -R158.reuse ;  /* 0x0000000d22227c23 */ /* 0x100fe2000801089e */
[----:B------:R-:W-:Y:S01]  /*2bf0*/  @!P3 FSEL R35, R35, -INF , !P4 ;  /* 0xff8000002323b808 */ /* 0x000fe20006000000 */
[--C-:B------:R-:W-:Y:S01]  /*2c00*/  FFMA.FTZ R36, R36, UR13, -R159.reuse ;  /* 0x0000000d24247c23 */ /* 0x100fe2000801089f */
[----:B------:R-:W-:Y:S01]  /*2c10*/  @!P3 FSEL R37, R37, -INF , !P2 ;  /* 0xff8000002525b808 */ /* 0x000fe20005000000 */
[----:B------:R1:W-:Y:S01]  /*2c20*/  MUFU.EX2 R210, R15 ;  /* 0x0000000f00d27308 */ /* 0x0003e20000000800 */
[----:B------:R-:W-:Y:S01]  /*2c30*/  @!P3 ISETP.GE.AND P4, PT, R100, R164, PT ;  /* 0x000000a46400b20c */ /* 0x000fe20003f86270 */
[--C-:B------:R-:W-:Y:S01]  /*2c40*/  FFMA.FTZ R35, R35, UR13, -R158.reuse ;  /* 0x0000000d23237c23 */ /* 0x100fe2000801089e */
[----:B------:R-:W-:Y:S01]  /*2c50*/  @!P3 ISETP.GE.AND P2, PT, R101, R162, PT ;  /* 0x000000a26500b20c */ /* 0x000fe20003f46270 */
[----:B------:R-:W-:Y:S01]  /*2c60*/  FFMA.FTZ R37, R37, UR13, -R159 ;  /* 0x0000000d25257c23 */ /* 0x000fe2000801089f */
[----:B------:R-:W-:Y:S01]  /*2c70*/  @!P3 FSEL R42, R42, -INF , !P5 ;  /* 0xff8000002a2ab808 */ /* 0x000fe20006800000 */
[C---:B------:R-:W-:Y:S04]  /*2c80*/  HMMA.16816.F32 R56, R112.reuse, R4, R56 ;  /* 0x000000047038723c */ /* 0x040fe80000001838 */
[----:B------:R-:W-:Y:S01]  /*2c90*/  MUFU.EX2 R200, R24 ;  /* 0x0000001800c87308 */ /* 0x000fe20000000800 */
[----:B------:R-:W-:Y:S01]  /*2ca0*/  @!P3 FSEL R38, R38, -INF , !P6 ;  /* 0xff8000002626b808 */ /* 0x000fe20007000000 */
[----:B------:R-:W-:Y:S01]  /*2cb0*/  FFMA.FTZ R42, R42, UR13, -R3 ;  /* 0x0000000d2a2a7c23 */ /* 0x000fe20008010803 */
[-C--:B------:R-:W-:Y:S01]  /*2cc0*/  @!P3 ISETP.GE.AND P5, PT, R8, R161.reuse, PT ;  /* 0x000000a10800b20c */ /* 0x080fe20003fa6270 */
[----:B------:R-:W-:Y:S01]  /*2cd0*/  @!P3 VIADD R9, R2, 0x29 ;  /* 0x000000290209b836 */ /* 0x000fe20000000000 */
[-C--:B------:R-:W-:Y:S01]  /*2ce0*/  @!P3 ISETP.GE.AND P6, PT, R101, R164.reuse, PT ;  /* 0x000000a46500b20c */ /* 0x080fe20003fc6270 */
[-C--:B------:R-:W-:Y:S04]  /*2cf0*/  HMMA.16816.F32 R60, R112, R6.reuse, R60 ;  /* 0x00000006703c723c */ /* 0x080fe8000000183c */
[----:B------:R-:W-:Y:S01]  /*2d00*/  MUFU.EX2 R195, R18 ;  /* 0x0000001200c37308 */ /* 0x000fe20000000800 */
[----:B------:R-:W-:Y:S01]  /*2d10*/  @!P3 FSEL R39, R39, -INF , !P2 ;  /* 0xff8000002727b808 */ /* 0x000fe20005000000 */
[--C-:B------:R-:W-:Y:S01]  /*2d20*/  FFMA.FTZ R38, R38, UR13, -R158.reuse ;  /* 0x0000000d26267c23 */ /* 0x100fe2000801089e */
[----:B------:R-:W-:Y:S01]  /*2d30*/  @!P3 FSEL R40, R40, -INF , !P4 ;  /* 0xff8000002828b808 */ /* 0x000fe20006000000 */
[----:B------:R-:W-:Y:S01]  /*2d40*/  IMAD.WIDE.U32 R108, R167, -0x2daee0ad, RZ ;  /* 0xd2511f53a76c7825 */ /* 0x000fe200078e00ff */
[----:B------:R-:W-:Y:S01]  /*2d50*/  @!P3 ISETP.GE.AND P2, PT, R101, R161, PT ;  /* 0x000000a16500b20c */ /* 0x000fe20003f46270 */
[----:B------:R-:W-:Y:S04]  /*2d60*/  HMMA.16816.F32 R64, R104, R6, R64 ;  /* 0x000000066840723c */ /* 0x000fe80000001840 */
[----:B------:R-:W-:Y:S01]  /*2d70*/  MUFU.EX2 R193, R28 ;  /* 0x0000001c00c17308 */ /* 0x000fe20000000800 */
[-C--:B------:R-:W-:Y:S01]  /*2d80*/  @!P3 ISETP.GE.AND P4, PT, R8, R164.reuse, PT ;  /* 0x000000a40800b20c */ /* 0x080fe20003f86270 */
[----:B------:R-:W-:Y:S01]  /*2d90*/  IMAD.WIDE.U32 R100, R171, -0x2daee0ad, RZ ;  /* 0xd2511f53ab647825 */ /* 0x000fe200078e00ff */
[----:B------:R-:W-:Y:S02]  /*2da0*/  @!P3 FSEL R46, R46, -INF , !P5 ;  /* 0xff8000002e2eb808 */ /* 0x000fe40006800000 */
[----:B------:R-:W-:Y:S01]  /*2db0*/  @!P3 FSEL R41, R41, -INF , !P6 ;  /* 0xff8000002929b808 */ /* 0x000fe20007000000 */
[--C-:B------:R-:W-:Y:S01]  /*2dc0*/  FFMA.FTZ R39, R39, UR13, -R158.reuse ;  /* 0x0000000d27277c23 */ /* 0x100fe2000801089e */
[CC--:B------:R-:W-:Y:S01]  /*2dd0*/  @!P3 ISETP.GE.AND P5, PT, R9.reuse, R163.reuse, PT ;  /* 0x000000a30900b20c */ /* 0x0c0fe20003fa6270 */
[----:B------:R-:W-:Y:S01]  /*2de0*/  @!P3 VIADD R4, R2, 0x31 ;  /* 0x000000310204b836 */ /* 0x000fe20000000000 */
[----:B------:R-:W-:Y:S01]  /*2df0*/  @!P3 ISETP.GE.AND P6, PT, R9, R164, PT ;  /* 0x000000a40900b20c */ /* 0x000fe20003fc6270 */
[--C-:B------:R-:W-:Y:S01]  /*2e00*/  FFMA.FTZ R40, R40, UR13, -R157.reuse ;  /* 0x0000000d28287c23 */ /* 0x100fe2000801089d */
[----:B------:R-:W-:Y:S01]  /*2e10*/  @!P3 FSEL R43, R43, -INF , !P2 ;  /* 0xff8000002b2bb808 */ /* 0x000fe20005000000 */
[----:B------:R-:W-:Y:S01]  /*2e20*/  FFMA.FTZ R41, R41, UR13, -R157 ;  /* 0x0000000d29297c23 */ /* 0x000fe2000801089d */
[----:B------:R-:W-:Y:S01]  /*2e30*/  @!P3 FSEL R44, R44, -INF , !P4 ;  /* 0xff8000002c2cb808 */ /* 0x000fe20006000000 */
[--C-:B------:R-:W-:Y:S01]  /*2e40*/  FFMA.FTZ R46, R46, UR13, -R3.reuse ;  /* 0x0000000d2e2e7c23 */ /* 0x100fe20008010803 */
[CC--:B------:R-:W-:Y:S01]  /*2e50*/  @!P3 ISETP.GE.AND P2, PT, R8.reuse, R163.reuse, PT ;  /* 0x000000a30800b20c */ /* 0x0c0fe20003f46270 */
[----:B------:R-:W-:Y:S01]  /*2e60*/  FFMA.FTZ R43, R43, UR13, -R3 ;  /* 0x0000000d2b2b7c23 */ /* 0x000fe20008010803 */
[-C--:B------:R-:W-:Y:S01]  /*2e70*/  @!P3 ISETP.GE.AND P4, PT, R8, R162.reuse, PT ;  /* 0x000000a20800b20c */ /* 0x080fe20003f86270 */
[--C-:B------:R-:W-:Y:S01]  /*2e80*/  FFMA.FTZ R44, R44, UR13, -R157.reuse ;  /* 0x0000000d2c2c7c23 */ /* 0x100fe2000801089d */
[----:B------:R-:W-:Y:S01]  /*2e90*/  @!P3 FSEL R49, R49, -INF , !P5 ;  /* 0xff8000003131b808 */ /* 0x000fe20006800000 */
[----:B------:R-:W-:Y:S01]  /*2ea0*/  VIADD R104, R155, 0x4020 ;  /* 0x000040209b687836 */ /* 0x000fe20000000000 */
[----:B------:R-:W-:Y:S01]  /*2eb0*/  @!P3 FSEL R45, R45, -INF , !P6 ;  /* 0xff8000002d2db808 */ /* 0x000fe20007000000 */
[----:B------:R-:W-:Y:S01]  /*2ec0*/  @P1 VIADD R104, R248, 0xffffffe0 ;  /* 0xffffffe0f8681836 */ /* 0x000fe20000000000 */
[----:B------:R-:W-:Y:S01]  /*2ed0*/  @!P3 ISETP.GE.AND P5, PT, R4, R163, PT ;  /* 0x000000a30400b20c */ /* 0x000fe20003fa6270 */
[----:B------:R-:W-:Y:S01]  /*2ee0*/  @!P3 VIADD R8, R2, 0x30 ;  /* 0x000000300208b836 */ /* 0x000fe20000000000 */
[----:B------:R-:W-:Y:S01]  /*2ef0*/  @!P3 ISETP.GE.AND P6, PT, R9, R161, PT ;  /* 0x000000a10900b20c */ /* 0x000fe20003fc6270 */
[----:B------:R-:W-:Y:S01]  /*2f00*/  FFMA.FTZ R45, R45, UR13, -R157 ;  /* 0x0000000d2d2d7c23 */ /* 0x000fe2000801089d */
[----:B------:R-:W-:Y:S01]  /*2f10*/  @!P3 FSEL R50, R50, -INF , !P4 ;  /* 0xff8000003232b808 */ /* 0x000fe20006000000 */
[--C-:B------:R-:W-:Y:S01]  /*2f20*/  FFMA.FTZ R49, R49, UR13, -R159.reuse ;  /* 0x0000000d31317c23 */ /* 0x100fe2000801089f */
[----:B------:R-:W-:Y:S01]  /*2f30*/  @!P3 FSEL R53, R53, -INF , !P5 ;  /* 0xff8000003535b808 */ /* 0x000fe20006800000 */
[----:B------:R3:W-:Y:S01]  /*2f40*/  MUFU.EX2 R194, R19 ;  /* 0x0000001300c27308 */ /* 0x0007e20000000800 */
[----:B------:R-:W-:Y:S01]  /*2f50*/  @!P3 FSEL R47, R47, -INF , !P6 ;  /* 0xff8000002f2fb808 */ /* 0x000fe20007000000 */
[--C-:B------:R-:W-:Y:S01]  /*2f60*/  FFMA.FTZ R50, R50, UR13, -R158.reuse ;  /* 0x0000000d32327c23 */ /* 0x100fe2000801089e */
[----:B------:R-:W-:Y:S01]  /*2f70*/  @!P3 FSEL R48, R48, -INF , !P2 ;  /* 0xff8000003030b808 */ /* 0x000fe20005000000 */
[----:B------:R-:W-:Y:S01]  /*2f80*/  FFMA.FTZ R53, R53, UR13, -R159 ;  /* 0x0000000d35357c23 */ /* 0x000fe2000801089f */
[-C--:B------:R-:W-:Y:S01]  /*2f90*/  @!P3 ISETP.GE.AND P4, PT, R8, R162.reuse, PT ;  /* 0x000000a20800b20c */ /* 0x080fe20003f86270 */
[----:B------:R-:W-:Y:S01]  /*2fa0*/  FFMA.FTZ R47, R47, UR13, -R3 ;  /* 0x0000000d2f2f7c23 */ /* 0x000fe20008010803 */
[-C--:B------:R-:W-:Y:S01]  /*2fb0*/  @!P3 ISETP.GE.AND P5, PT, R4, R162.reuse, PT ;  /* 0x000000a20400b20c */ /* 0x080fe20003fa6270 */
[--C-:B------:R-:W-:Y:S01]  /*2fc0*/  FFMA.FTZ R48, R48, UR13, -R159.reuse ;  /* 0x0000000d30307c23 */ /* 0x100fe2000801089f */
[----:B------:R-:W-:Y:S01]  /*2fd0*/  @!P3 ISETP.GE.AND P6, PT, R9, R162, PT ;  /* 0x000000a20900b20c */ /* 0x000fe20003fc6270 */
[----:B------:R-:W-:Y:S01]  /*2fe0*/  MUFU.EX2 R199, R31 ;  /* 0x0000001f00c77308 */ /* 0x000fe20000000800 */
[----:B------:R-:W-:Y:S01]  /*2ff0*/  @!P3 ISETP.GE.AND P2, PT, R8, R163, PT ;  /* 0x000000a30800b20c */ /* 0x000fe20003f46270 */
[----:B-1----:R-:W-:Y:S01]  /*3000*/  IMAD.WIDE.U32 R14, R169, -0x2daee0ad, RZ ;  /* 0xd2511f53a90e7825 */ /* 0x002fe200078e00ff */
[----:B------:R-:W-:Y:S02]  /*3010*/  @!P3 FSEL R54, R54, -INF , !P4 ;  /* 0xff8000003636b808 */ /* 0x000fe40006000000 */
[----:B------:R-:W-:Y:S01]  /*3020*/  @!P3 FSEL R55, R55, -INF , !P5 ;  /* 0xff8000003737b808 */ /* 0x000fe20006800000 */
[----:B------:R-:W-:Y:S01]  /*3030*/  IMAD.WIDE.U32 R10, R177, -0x2daee0ad, RZ ;  /* 0xd2511f53b10a7825 */ /* 0x000fe200078e00ff */
[----:B------:R-:W-:Y:S03]  /*3040*/  @!P3 FSEL R51, R51, -INF , !P6 ;  /* 0xff8000003333b808 */ /* 0x000fe60007000000 */
[----:B------:R-:W1:Y:S01]  /*3050*/  MUFU.EX2 R207, R12 ;  /* 0x0000000c00cf7308 */ /* 0x000e620000000800 */
[----:B------:R-:W-:Y:S01]  /*3060*/  @!P3 FSEL R52, R52, -INF , !P2 ;  /* 0xff8000003434b808 */ /* 0x000fe20005000000 */
[--C-:B------:R-:W-:Y:S01]  /*3070*/  FFMA.FTZ R54, R54, UR13, -R158.reuse ;  /* 0x0000000d36367c23 */ /* 0x100fe2000801089e */
[CC--:B------:R-:W-:Y:S01]  /*3080*/  @!P3 ISETP.GE.AND P4, PT, R4.reuse, R164.reuse, PT ;  /* 0x000000a40400b20c */ /* 0x0c0fe20003f86270 */
[--C-:B------:R-:W-:Y:S01]  /*3090*/  FFMA.FTZ R51, R51, UR13, -R158.reuse ;  /* 0x0000000d33337c23 */ /* 0x100fe2000801089e */
[-C--:B------:R-:W-:Y:S01]  /*30a0*/  @!P3 ISETP.GE.AND P5, PT, R4, R161.reuse, PT ;  /* 0x000000a10400b20c */ /* 0x080fe20003fa6270 */
[----:B------:R-:W-:Y:S01]  /*30b0*/  FFMA.FTZ R52, R52, UR13, -R159 ;  /* 0x0000000d34347c23 */ /* 0x000fe2000801089f */
[CC--:B------:R-:W-:Y:S03]  /*30c0*/  @!P3 ISETP.GE.AND P6, PT, R8.reuse, R164.reuse, PT ;  /* 0x000000a40800b20c */ /* 0x0c0fe60003fc6270 */
[----:B------:R4:W1:Y:S01]  /*30d0*/  MUFU.EX2 R206, R13 ;  /* 0x0000000d00ce7308 */ /* 0x0008620000000800 */
[-C--:B------:R-:W-:Y:S01]  /*30e0*/  @!P3 ISETP.GE.AND P2, PT, R8, R161.reuse, PT ;  /* 0x000000a10800b20c */ /* 0x080fe20003f46270 */
[----:B------:R-:W-:Y:S01]  /*30f0*/  @!P3 VIADD R4, R2, 0x38 ;  /* 0x000000380204b836 */ /* 0x000fe20000000000 */
[----:B------:R-:W-:Y:S01]  /*3100*/  LOP3.LUT R8, R180, UR29, R109, 0x96, !PT ;  /* 0x0000001db4087c12 */ /* 0x000fe2000f8e966d */
[--C-:B------:R-:W-:Y:S01]  /*3110*/  FFMA.FTZ R55, R55, UR13, -R158.reuse ;  /* 0x0000000d37377c23 */ /* 0x100fe2000801089e */
[----:B------:R-:W-:Y:S01]  /*3120*/  @!P3 FSEL R56, R56, -INF , !P6 ;  /* 0xff8000003838b808 */ /* 0x000fe20007000000 */
[----:B------:R-:W-:Y:S01]  /*3130*/  @!P3 VIADD R2, R2, 0x39 ;  /* 0x000000390202b836 */ /* 0x000fe20000000000 */
[----:B------:R-:W-:Y:S03]  /*3140*/  @!P3 FSEL R58, R58, -INF , !P2 ;  /* 0xff8000003a3ab808 */ /* 0x000fe60005000000 */
[----:B------:R2:W1:Y:S01]  /*3150*/  MUFU.EX2 R183, R20 ;  /* 0x0000001400b77308 */ /* 0x0004620000000800 */
[----:B------:R-:W-:Y:S01]  /*3160*/  @!P3 ISETP.GE.AND P6, PT, R4, R164, PT ;  /* 0x000000a40400b20c */ /* 0x000fe20003fc6270 */
[----:B------:R-:W-:Y:S01]  /*3170*/  FFMA.FTZ R56, R56, UR13, -R157 ;  /* 0x0000000d38387c23 */ /* 0x000fe2000801089d */
[----:B------:R-:W-:Y:S01]  /*3180*/  @!P3 ISETP.GE.AND P2, PT, R4, R161, PT ;  /* 0x000000a10400b20c */ /* 0x000fe20003f46270 */
[----:B------:R-:W-:Y:S01]  /*3190*/  FFMA.FTZ R58, R58, UR13, -R3 ;  /* 0x0000000d3a3a7c23 */ /* 0x000fe20008010803 */
[----:B------:R-:W-:Y:S01]  /*31a0*/  @!P3 FSEL R60, R60, -INF , !P6 ;  /* 0xff8000003c3cb808 */ /* 0x000fe20007000000 */
[----:B---3--:R-:W-:Y:S01]  /*31b0*/  IMAD.WIDE.U32 R18, R173, -0x2daee0ad, RZ ;  /* 0xd2511f53ad127825 */ /* 0x008fe200078e00ff */
[----:B------:R-:W-:Y:S03]  /*31c0*/  @!P3 FSEL R62, R62, -INF , !P2 ;  /* 0xff8000003e3eb808 */ /* 0x000fe60005000000 */
[----:B------:R3:W-:Y:S01]  /*31d0*/  MUFU.EX2 R191, R22 ;  /* 0x0000001600bf7308 */ /* 0x0007e20000000800 */
[----:B------:R-:W-:Y:S01]  /*31e0*/  @!P3 FSEL R57, R57, -INF , !P4 ;  /* 0xff8000003939b808 */ /* 0x000fe20006000000 */
[----:B------:R-:W-:Y:S01]  /*31f0*/  FFMA.FTZ R60, R60, UR13, -R157 ;  /* 0x0000000d3c3c7c23 */ /* 0x000fe2000801089d */
[----:B------:R-:W-:Y:S01]  /*3200*/  @!P3 FSEL R59, R59, -INF , !P5 ;  /* 0xff8000003b3bb808 */ /* 0x000fe20006800000 */
[----:B------:R-:W-:Y:S01]  /*3210*/  FFMA.FTZ R62, R62, UR13, -R3 ;  /* 0x0000000d3e3e7c23 */ /* 0x000fe20008010803 */
[C---:B------:R-:W-:Y:S01]  /*3220*/  @!P3 ISETP.GE.AND P6, PT, R4.reuse, R163, PT ;  /* 0x000000a30400b20c */ /* 0x040fe20003fc6270 */
[----:B------:R-:W-:Y:S01]  /*3230*/  FFMA.FTZ R57, R57, UR13, -R157 ;  /* 0x0000000d39397c23 */ /* 0x000fe2000801089d */
[----:B------:R-:W-:Y:S03]  /*3240*/  @!P3 ISETP.GE.AND P2, PT, R4, R162, PT ;  /* 0x000000a20400b20c */ /* 0x000fe60003f46270 */
[----:B------:R1:W-:Y:S01]  /*3250*/  MUFU.EX2 R182, R21 ;  /* 0x0000001500b67308 */ /* 0x0003e20000000800 */
[C---:B------:R-:W-:Y:S01]  /*3260*/  @!P3 ISETP.GE.AND P4, PT, R2.reuse, R164, PT ;  /* 0x000000a40200b20c */ /* 0x040fe20003f86270 */
[----:B------:R-:W-:Y:S01]  /*3270*/  FFMA.FTZ R59, R59, UR13, -R3 ;  /* 0x0000000d3b3b7c23 */ /* 0x000fe20008010803 */
[----:B------:R-:W-:Y:S01]  /*3280*/  @!P3 ISETP.GE.AND P5, PT, R2, R161, PT ;  /* 0x000000a10200b20c */ /* 0x000fe20003fa6270 */
[----:B----4-:R-:W-:Y:S01]  /*3290*/  IMAD.WIDE.U32 R12, R179, -0x2daee0ad, RZ ;  /* 0xd2511f53b30c7825 */ /* 0x010fe200078e00ff */
[----:B------:R-:W-:Y:S02]  /*32a0*/  LOP3.LUT R4, R178, UR29, R101, 0x96, !PT ;  /* 0x0000001db2047c12 */ /* 0x000fe4000f8e9665 */
[----:B------:R-:W-:Y:S03]  /*32b0*/  LOP3.LUT R100, R100, UR28, R17, 0x96, !PT ;  /* 0x0000001c64647c12 */ /* 0x000fe6000f8e9611 */
[----:B------:R-:W-:Y:S01]  /*32c0*/  MUFU.EX2 R192, R29 ;  /* 0x0000001d00c07308 */ /* 0x000fe20000000800 */
[----:B------:R-:W-:Y:S01]  /*32d0*/  @!P3 FSEL R61, R61, -INF , !P4 ;  /* 0xff8000003d3db808 */ /* 0x000fe20006000000 */
[----:B------:R-:W-:Y:S01]  /*32e0*/  IMAD.WIDE.U32 R4, R4, -0x326172a9, RZ ;  /* 0xcd9e8d5704047825 */ /* 0x000fe200078e00ff */
[----:B------:R-:W-:Y:S02]  /*32f0*/  @!P3 FSEL R63, R63, -INF , !P5 ;  /* 0xff8000003f3fb808 */ /* 0x000fe40006800000 */
[----:B------:R-:W-:Y:S01]  /*3300*/  @!P3 ISETP.GE.AND P4, PT, R2, R163, PT ;  /* 0x000000a30200b20c */ /* 0x000fe20003f86270 */
[----:B------:R-:W-:Y:S01]  /*3310*/  IMAD.WIDE.U32 R100, R100, -0x326172a9, RZ ;  /* 0xcd9e8d5764647825 */ /* 0x000fe200078e00ff */
[----:B------:R-:W-:Y:S03]  /*3320*/  @!P3 ISETP.GE.AND P5, PT, R2, R162, PT ;  /* 0x000000a20200b20c */ /* 0x000fe60003fa6270 */
[----:B------:R-:W4:Y:S01]  /*3330*/  MUFU.EX2 R190, R23 ;  /* 0x0000001700be7308 */ /* 0x000f220000000800 */
[----:B------:R-:W-:Y:S01]  /*3340*/  LOP3.LUT R108, R108, UR28, R15, 0x96, !PT ;  /* 0x0000001c6c6c7c12 */ /* 0x000fe2000f8e960f */
[----:B------:R-:W-:Y:S01]  /*3350*/  FFMA.FTZ R3, R63, UR13, -R3 ;  /* 0x0000000d3f037c23 */ /* 0x000fe20008010803 */
[----:B------:R-:W-:Y:S01]  /*3360*/  LOP3.LUT R2, R170, UR29, R11, 0x96, !PT ;  /* 0x0000001daa027c12 */ /* 0x000fe2000f8e960b */
[----:B------:R-:W-:Y:S01]  /*3370*/  FFMA.FTZ R157, R61, UR13, -R157 ;  /* 0x0000000d3d9d7c23 */ /* 0x000fe2000801089d */
[----:B--2---:R-:W-:Y:S01]  /*3380*/  LOP3.LUT R20, R10, UR28, R19, 0x96, !PT ;  /* 0x0000001c0a147c12 */ /* 0x004fe2000f8e9613 */
[----:B------:R-:W-:Y:S01]  /*3390*/  IMAD.WIDE.U32 R8, R8, -0x326172a9, RZ ;  /* 0xcd9e8d5708087825 */ /* 0x000fe200078e00ff */
[----:B------:R-:W-:Y:S03]  /*33a0*/  LOP3.LUT R10, R176, UR29, R13, 0x96, !PT ;  /* 0x0000001db00a7c12 */ /* 0x000fe6000f8e960d */
[----:B------:R-:W-:Y:S01]  /*33b0*/  MUFU.EX2 R169, R36 ;  /* 0x0000002400a97308 */ /* 0x000fe20000000800 */
[----:B---3--:R-:W-:Y:S01]  /*33c0*/  LOP3.LUT R22, R12, UR28, R103, 0x96, !PT ;  /* 0x0000001c0c167c12 */ /* 0x008fe2000f8e9667 */
[----:B------:R-:W-:Y:S01]  /*33d0*/  IMAD.WIDE.U32 R108, R108, -0x326172a9, RZ ;  /* 0xcd9e8d576c6c7825 */ /* 0x000fe200078e00ff */
[----:B------:R-:W-:Y:S02]  /*33e0*/  LOP3.LUT R13, R166, UR25, R5, 0x96, !PT ;  /* 0x00000019a60d7c12 */ /* 0x000fe4000f8e9605 */
[----:B------:R-:W-:Y:S01]  /*33f0*/  LOP3.LUT R12, R4, UR24, R101, 0x96, !PT ;  /* 0x00000018040c7c12 */ /* 0x000fe2000f8e9665 */
[----:B------:R-:W-:Y:S01]  /*3400*/  IMAD.WIDE.U32 R4, R2, -0x326172a9, RZ ;  /* 0xcd9e8d5702047825 */ /* 0x000fe200078e00ff */
[----:B------:R-:W-:Y:S03]  /*3410*/  LOP3.LUT R15, R168, UR25, R9, 0x96, !PT ;  /* 0x00000019a80f7c12 */ /* 0x000fe6000f8e9609 */
[----:B------:R2:W-:Y:S01]  /*3420*/  MUFU.EX2 R198, R25 ;  /* 0x0000001900c67308 */ /* 0x0005e20000000800 */
[----:B------:R-:W-:Y:S01]  /*3430*/  LOP3.LUT R2, R8, UR24, R109, 0x96, !PT ;  /* 0x0000001808027c12 */ /* 0x000fe2000f8e966d */
[----:B-1----:R-:W-:Y:S01]  /*3440*/  IMAD.WIDE.U32 R20, R20, -0x326172a9, RZ ;  /* 0xcd9e8d5714147825 */ /* 0x002fe200078e00ff */
[----:B------:R-:W-:Y:S02]  /*3450*/  LOP3.LUT R19, R172, UR25, R5, 0x96, !PT ;  /* 0x00000019ac137c12 */ /* 0x000fe4000f8e9605 */
[----:B------:R-:W-:Y:S01]  /*3460*/  @!P3 FSEL R64, R64, -INF , !P6 ;  /* 0xff8000004040b808 */ /* 0x000fe20007000000 */
[----:B------:R-:W-:Y:S01]  /*3470*/  IMAD.WIDE.U32 R10, R10, -0x326172a9, RZ ;  /* 0xcd9e8d570a0a7825 */ /* 0x000fe200078e00ff */
[----:B------:R-:W-:Y:S03]  /*3480*/  LOP3.LUT R17, R4, UR24, R21, 0x96, !PT ;  /* 0x0000001804117c12 */ /* 0x000fe6000f8e9615 */
[----:B------:R-:W-:Y:S01]  /*3490*/  MUFU.EX2 R168, R37 ;  /* 0x0000002500a87308 */ /* 0x000fe20000000800 */
[----:B------:R-:W-:Y:S01]  /*34a0*/  @!P3 FSEL R65, R65, -INF , !P4 ;  /* 0xff8000004141b808 */ /* 0x000fe20006000000 */
[----:B------:R-:W-:Y:S01]  /*34b0*/  IMAD.WIDE.U32 R4, R12, -0x2daee0ad, RZ ;  /* 0xd2511f530c047825 */ /* 0x000fe200078e00ff */
[----:B------:R-:W-:Y:S02]  /*34c0*/  LOP3.LUT R111, R174, UR25, R11, 0x96, !PT ;  /* 0x00000019ae6f7c12 */ /* 0x000fe4000f8e960b */
[----:B------:R-:W-:Y:S01]  /*34d0*/  @!P3 FSEL R66, R66, -INF , !P2 ;  /* 0xff8000004242b808 */ /* 0x000fe20005000000 */
[----:B------:R-:W-:Y:S01]  /*34e0*/  IMAD.WIDE.U32 R8, R13, -0x2daee0ad, RZ ;  /* 0xd2511f530d087825 */ /* 0x000fe200078e00ff */
[C---:B------:R-:W-:Y:S03]  /*34f0*/  PRMT R26, R4.reuse, 0x7772, RZ ;  /* 0x00007772041a7816 */ /* 0x040fe600000000ff */
[----:B------:R-:W-:Y:S01]  /*3500*/  MUFU.EX2 R171, R32 ;  /* 0x0000002000ab7308 */ /* 0x000fe20000000800 */
[C---:B------:R-:W-:Y:S01]  /*3510*/  PRMT R101, R4.reuse, 0x7770, RZ ;  /* 0x0000777004657816 */ /* 0x040fe200000000ff */
[----:B------:R-:W-:Y:S01]  /*3520*/  IMAD.WIDE.U32 R12, R15, -0x2daee0ad, RZ ;  /* 0xd2511f530f0c7825 */ /* 0x000fe200078e00ff */
[----:B--2---:R-:W-:Y:S02]  /*3530*/  PRMT R25, R4, 0x7771, RZ ;  /* 0x0000777104197816 */ /* 0x004fe400000000ff */
[----:B------:R-:W-:Y:S01]  /*3540*/  LOP3.LUT R16, R16, UR27, R9, 0x96, !PT ;  /* 0x0000001b10107c12 */ /* 0x000fe2000f8e9609 */
[----:B------:R-:W-:Y:S01]  /*3550*/  FFMA.FTZ R64, R64, UR13, -R159 ;  /* 0x0000000d40407c23 */ /* 0x000fe2000801089f */
[----:B------:R-:W-:Y:S01]  /*3560*/  LOP3.LUT R109, R14, UR27, R13, 0x96, !PT ;  /* 0x0000001b0e6d7c12 */ /* 0x000fe2000f8e960d */
[----:B------:R-:W-:Y:S01]  /*3570*/  FFMA.FTZ R159, R65, UR13, -R159 ;  /* 0x0000000d419f7c23 */ /* 0x000fe2000801089f */
[----:B------:R-:W-:Y:S01]  /*3580*/  LOP3.LUT R11, R8, UR26, R5, 0x96, !PT ;  /* 0x0000001a080b7c12 */ /* 0x000fe2000f8e9605 */
[----:B------:R-:W-:Y:S01]  /*3590*/  IMAD.WIDE.U32 R22, R22, -0x326172a9, RZ ;  /* 0xcd9e8d5716167825 */ /* 0x000fe200078e00ff */
[----:B------:R-:W-:Y:S01]  /*35a0*/  PRMT R103, R4, 0x7773, RZ ;  /* 0x0000777304677816 */ /* 0x000fe200000000ff */
[----:B------:R-:W-:Y:S01]  /*35b0*/  MUFU.EX2 R172, R39 ;  /* 0x0000002700ac7308 */ /* 0x000fe20000000800 */
[----:B------:R-:W-:Y:S01]  /*35c0*/  @!P3 FSEL R67, R67, -INF , !P5 ;  /* 0xff8000004343b808 */ /* 0x000fe20006800000 */
[----:B------:R-:W-:Y:S01]  /*35d0*/  IMAD.WIDE.U32 R14, R19, -0x2daee0ad, RZ ;  /* 0xd2511f53130e7825 */ /* 0x000fe200078e00ff */
[----:B------:R-:W-:Y:S01]  /*35e0*/  LOP3.LUT R110, R10, UR24, R23, 0x96, !PT ;  /* 0x000000180a6e7c12 */ /* 0x000fe2000f8e9617 */
[----:B------:R-:W-:Y:S02]  /*35f0*/  UIADD3 UR24, UPT, UPT, UR22, -0x4ab325aa, URZ ;  /* 0xb54cda5616187890 */ /* 0x000fe4000fffe0ff */
[--C-:B------:R-:W-:Y:S01]  /*3600*/  FFMA.FTZ R66, R66, UR13, -R158.reuse ;  /* 0x0000000d42427c23 */ /* 0x100fe2000801089e */
[----:B------:R-:W-:Y:S01]  /*3610*/  IMAD.WIDE.U32 R8, R2, -0x2daee0ad, RZ ;  /* 0xd2511f5302087825 */ /* 0x000fe200078e00ff */
[----:B------:R-:W-:Y:S02]  /*3620*/  LOP3.LUT R18, R18, UR27, R15, 0x96, !PT ;  /* 0x0000001b12127c12 */ /* 0x000fe4000f8e960f */
[----:B------:R-:W-:Y:S01]  /*3630*/  MUFU.EX2 R170, R33 ;  /* 0x0000002100aa7308 */ /* 0x000fe20000000800 */
[----:B------:R-:W-:Y:S01]  /*3640*/  FFMA.FTZ R158, R67, UR13, -R158 ;  /* 0x0000000d439e7c23 */ /* 0x000fe2000801089e */
[----:B------:R-:W-:Y:S01]  /*3650*/  IMAD.WIDE.U32 R4, R17, -0x2daee0ad, RZ ;  /* 0xd2511f5311047825 */ /* 0x000fe200078e00ff */
[----:B------:R-:W-:Y:S02]  /*3660*/  PRMT R163, R8, 0x7770, RZ ;  /* 0x0000777008a37816 */ /* 0x000fe400000000ff */
[----:B------:R-:W-:Y:S02]  /*3670*/  LOP3.LUT R12, R12, UR26, R9, 0x96, !PT ;  /* 0x0000001a0c0c7c12 */ /* 0x000fe4000f8e9609 */
[C---:B------:R-:W-:Y:S03]  /*3680*/  PRMT R167, R8.reuse, 0x7772, RZ ;  /* 0x0000777208a77816 */ /* 0x040fe600000000ff */
[----:B------:R-:W-:Y:S01]  /*3690*/  MUFU.EX2 R181, R40 ;  /* 0x0000002800b57308 */ /* 0x000fe20000000800 */
[C---:B------:R-:W-:Y:S02]  /*36a0*/  PRMT R27, R8.reuse, 0x7771, RZ ;  /* 0x00007771081b7816 */ /* 0x040fe400000000ff */
[----:B------:R-:W-:Y:S01]  /*36b0*/  PRMT R214, R8, 0x7773, RZ ;  /* 0x0000777308d67816 */ /* 0x000fe200000000ff */
[----:B------:R-:W-:Y:S01]  /*36c0*/  IMAD.WIDE.U32 R8, R16, -0x326172a9, RZ ;  /* 0xcd9e8d5710087825 */ /* 0x000fe200078e00ff */
[----:B------:R-:W-:Y:S02]  /*36d0*/  PRMT R19, R4, 0x7770, RZ ;  /* 0x0000777004137816 */ /* 0x000fe400000000ff */
[----:B------:R-:W-:Y:S03]  /*36e0*/  LOP3.LUT R10, R14, UR26, R5, 0x96, !PT ;  /* 0x0000001a0e0a7c12 */ /* 0x000fe6000f8e9605 */
[----:B------:R-:W1:Y:S01]  /*36f0*/  MUFU.EX2 R175, R34 ;  /* 0x0000002200af7308 */ /* 0x000e620000000800 */
[C---:B------:R-:W-:Y:S02]  /*3700*/  PRMT R23, R4.reuse, 0x7772, RZ ;  /* 0x0000777204177816 */ /* 0x040fe400000000ff */
[C---:B------:R-:W-:Y:S02]  /*3710*/  PRMT R21, R4.reuse, 0x7771, RZ ;  /* 0x0000777104157816 */ /* 0x040fe400000000ff */
[----:B------:R-:W-:Y:S01]  /*3720*/  PRMT R24, R4, 0x7773, RZ ;  /* 0x0000777304187816 */ /* 0x000fe200000000ff */
[----:B------:R-:W-:Y:S01]  /*3730*/  IMAD.WIDE.U32 R4, R18, -0x326172a9, RZ ;  /* 0xcd9e8d5712047825 */ /* 0x000fe200078e00ff */
[----:B------:R-:W-:Y:S03]  /*3740*/  LOP3.LUT R6, R100, UR24, R9, 0x96, !PT ;  /* 0x0000001864067c12 */ /* 0x000fe6000f8e9609 */
[----:B------:R-:W-:Y:S01]  /*3750*/  MUFU.EX2 R173, R38 ;  /* 0x0000002600ad7308 */ /* 0x000fe20000000800 */
[C---:B------:R-:W-:Y:S02]  /*3760*/  PRMT R14, R8.reuse, 0x7770, RZ ;  /* 0x00007770080e7816 */ /* 0x040fe400000000ff */
[C---:B------:R-:W-:Y:S02]  /*3770*/  PRMT R16, R8.reuse, 0x7771, RZ ;  /* 0x0000777108107816 */ /* 0x040fe400000000ff */
[C---:B------:R-:W-:Y:S02]  /*3780*/  PRMT R15, R8.reuse, 0x7772, RZ ;  /* 0x00007772080f7816 */ /* 0x040fe400000000ff */
[----:B------:R-:W-:Y:S03]  /*3790*/  PRMT R17, R8, 0x7773, RZ ;  /* 0x0000777308117816 */ /* 0x000fe600000000ff */
[----:B------:R-:W2:Y:S01]  /*37a0*/  MUFU.EX2 R174, R35 ;  /* 0x0000002300ae7308 */ /* 0x000ea20000000800 */
[C---:B------:R-:W-:Y:S02]  /*37b0*/  PRMT R13, R4.reuse, 0x7772, RZ ;  /* 0x00007772040d7816 */ /* 0x040fe400000000ff */
[----:B------:R-:W-:Y:S02]  /*37c0*/  PRMT R7, R4, 0x7770, RZ ;  /* 0x0000777004077816 */ /* 0x000fe400000000ff */
[----:B------:R-:W-:Y:S02]  /*37d0*/  LOP3.LUT R2, R20, UR24, R5, 0x96, !PT ;  /* 0x0000001814027c12 */ /* 0x000fe4000f8e9605 */
[C---:B------:R-:W-:Y:S03]  /*37e0*/  PRMT R8, R4.reuse, 0x7771, RZ ;  /* 0x0000777104087816 */ /* 0x040fe600000000ff */
[----:B------:R-:W-:Y:S01]  /*37f0*/  MUFU.EX2 R189, R42 ;  /* 0x0000002a00bd7308 */ /* 0x000fe20000000800 */
[----:B------:R-:W-:Y:S02]  /*3800*/  PRMT R9, R4, 0x7773, RZ ;  /* 0x0000777304097816 */ /* 0x000fe400000000ff */
[C---:B------:R-:W-:Y:S02]  /*3810*/  LOP3.LUT R4, R6.reuse, 0xff, RZ, 0xc0, !PT ;  /* 0x000000ff06047812 */ /* 0x040fe400078ec0ff */
[----:B------:R-:W-:Y:S02]  /*3820*/  LOP3.LUT R5, R6, 0xffff, RZ, 0xc0, !PT ;  /* 0x0000ffff06057812 */ /* 0x000fe400078ec0ff */
[----:B------:R-:W-:Y:S03]  /*3830*/  ISETP.LE.U32.AND P6, PT, R4, UR12, PT ;  /* 0x0000000c04007c0c */ /* 0x000fe6000bfc3070 */
[----:B------:R-:W-:Y:S01]  /*3840*/  MUFU.EX2 R164, R48 ;  /* 0x0000003000a47308 */ /* 0x000fe20000000800 */
[--C-:B------:R-:W-:Y:S02]  /*3850*/  SHF.R.U32.HI R4, RZ, 0x18, R6.reuse ;  /* 0x00000018ff047819 */ /* 0x100fe40000011606 */
[----:B------:R-:W-:Y:S02]  /*3860*/  SHF.R.U32.HI R5, RZ, 0x8, R5 ;  /* 0x00000008ff057819 */ /* 0x000fe40000011605 */
[----:B------:R-:W-:Y:S02]  /*3870*/  ISETP.LE.U32.AND P4, PT, R4, UR12, PT ;  /* 0x0000000c04007c0c */ /* 0x000fe4000bf83070 */
[----:B------:R-:W-:Y:S03]  /*3880*/  LOP3.LUT R4, R5, 0xffff, RZ, 0xc0, !PT ;  /* 0x0000ffff05047812 */ /* 0x000fe600078ec0ff */
[----:B------:R-:W3:Y:S01]  /*3890*/  MUFU.EX2 R180, R41 ;  /* 0x0000002900b47308 */ /* 0x000ee20000000800 */
[----:B------:R-:W-:Y:S02]  /*38a0*/  PRMT R6, R6, 0x7632, R6 ;  /* 0x0000763206067816 */ /* 0x000fe40000000006 */
[----:B------:R-:W-:Y:S01]  /*38b0*/  ISETP.LE.U32.AND P2, PT, R4, UR12, PT ;  /* 0x0000000c04007c0c */ /* 0x000fe2000bf43070 */
[----:B------:R-:W-:Y:S01]  /*38c0*/  @!P6 FADD.FTZ R196, -R196, -RZ ;  /* 0x800000ffc4c4e221 */ /* 0x000fe20000010100 */
[C---:B------:R-:W-:Y:S02]  /*38d0*/  LOP3.LUT R4, R2.reuse, 0xffff, RZ, 0xc0, !PT ;  /* 0x0000ffff02047812 */ /* 0x040fe400078ec0ff */
[----:B------:R-:W-:Y:S03]  /*38e0*/  LOP3.LUT R5, R2, 0xff, RZ, 0xc0, !PT ;  /* 0x000000ff02057812 */ /* 0x000fe600078ec0ff */
[----:B------:R-:W-:Y:S01]  /*38f0*/  MUFU.EX2 R162, R49 ;  /* 0x0000003100a27308 */ /* 0x000fe20000000800 */
[----:B------:R-:W-:Y:S01]  /*3900*/  SHF.R.U32.HI R4, RZ, 0x8, R4 ;  /* 0x00000008ff047819 */ /* 0x000fe20000011604 */
[----:B------:R-:W-:Y:S01]  /*3910*/  @!P4 FADD.FTZ R203, -R203, -RZ ;  /* 0x800000ffcbcbc221 */ /* 0x000fe20000010100 */
[----:B------:R-:W-:Y:S02]  /*3920*/  LOP3.LUT R6, R6, 0xff, RZ, 0xc0, !PT ;  /* 0x000000ff06067812 */ /* 0x000fe400078ec0ff */
[----:B------:R-:W-:Y:S02]  /*3930*/  ISETP.LE.U32.AND P5, PT, R5, UR12, PT ;  /* 0x0000000c05007c0c */ /* 0x000fe4000bfa3070 */
[----:B------:R-:W-:Y:S01]  /*3940*/  LOP3.LUT R4, R4, 0xffff, RZ, 0xc0, !PT ;  /* 0x0000ffff04047812 */ /* 0x000fe200078ec0ff */
[----:B------:R-:W-:Y:S01]  /*3950*/  @!P2 FADD.FTZ R197, -R197, -RZ ;  /* 0x800000ffc5c5a221 */ /* 0x000fe20000010100 */
[----:B------:R-:W-:Y:S01]  /*3960*/  PRMT R5, R2, 0x7632, R5 ;  /* 0x0000763202057816 */ /* 0x000fe20000000005 */
[----:B------:R-:W3:Y:S01]  /*3970*/  MUFU.EX2 R178, R44 ;  /* 0x0000002c00b27308 */ /* 0x000ee20000000800 */
[----:B------:R-:W-:Y:S02]  /*3980*/  ISETP.LE.U32.AND P3, PT, R6, UR12, PT ;  /* 0x0000000c06007c0c */ /* 0x000fe4000bf63070 */
[----:B------:R-:W-:Y:S02]  /*3990*/  ISETP.LE.U32.AND P6, PT, R4, UR12, PT ;  /* 0x0000000c04007c0c */ /* 0x000fe4000bfc3070 */
[----:B------:R-:W-:Y:S02]  /*39a0*/  LOP3.LUT R4, R5, 0xff, RZ, 0xc0, !PT ;  /* 0x000000ff05047812 */ /* 0x000fe400078ec0ff */
[----:B------:R-:W-:Y:S01]  /*39b0*/  SHF.R.U32.HI R2, RZ, 0x18, R2 ;  /* 0x00000018ff027819 */ /* 0x000fe20000011602 */
[----:B------:R-:W-:Y:S01]  /*39c0*/  @!P5 FADD.FTZ R209, -R209, -RZ ;  /* 0x800000ffd1d1d221 */ /* 0x000fe20000010100 */
[----:B------:R-:W-:Y:S01]  /*39d0*/  ISETP.LE.U32.AND P2, PT, R4, UR12, PT ;  /* 0x0000000c04007c0c */ /* 0x000fe2000bf43070 */
[----:B------:R-:W-:Y:S01]  /*39e0*/  MUFU.EX2 R161, R50 ;  /* 0x0000003200a17308 */ /* 0x000fe20000000800 */
[----:B------:R-:W-:Y:S01]  /*39f0*/  ISETP.LE.U32.AND P4, PT, R7, UR12, PT ;  /* 0x0000000c07007c0c */ /* 0x000fe2000bf83070 */
[----:B------:R-:W-:Y:S01]  /*3a00*/  IMAD.WIDE.U32 R6, R110, -0x2daee0ad, RZ ;  /* 0xd2511f536e067825 */ /* 0x000fe200078e00ff */
[----:B------:R-:W-:Y:S02]  /*3a10*/  ISETP.GT.U32.AND P5, PT, R8, UR12, PT ;  /* 0x0000000c08007c0c */ /* 0x000fe4000bfa4070 */
[----:B------:R-:W-:Y:S01]  /*3a20*/  LOP3.LUT R4, R11, 0xffff, RZ, 0xc0, !PT ;  /* 0x0000ffff0b047812 */ /* 0x000fe200078ec0ff */
[----:B------:R-:W-:Y:S01]  /*3a30*/  @!P3 FADD.FTZ R205, -R205, -RZ ;  /* 0x800000ffcdcdb221 */ /* 0x000fe20000010100 */
[----:B------:R-:W-:Y:S01]  /*3a40*/  ISETP.LE.U32.AND P3, PT, R2, UR12, PT ;  /* 0x0000000c02007c0c */ /* 0x000fe2000bf63070 */
[----:B------:R-:W-:Y:S01]  /*3a50*/  @!P6 FADD.FTZ R208, -R208, -RZ ;  /* 0x800000ffd0d0e221 */ /* 0x000fe20000010100 */
[----:B------:R-:W-:Y:S01]  /*3a60*/  ISETP.GT.U32.AND P6, PT, R13, UR12, PT ;  /* 0x0000000c0d007c0c */ /* 0x000fe2000bfc4070 */
[----:B------:R-:W-:Y:S01]  /*3a70*/  MUFU.EX2 R110, R66 ;  /* 0x00000042006e7308 */ /* 0x000fe20000000800 */
[----:B------:R-:W-:Y:S01]  /*3a80*/  LOP3.LUT R2, R11, 0xff, RZ, 0xc0, !PT ;  /* 0x000000ff0b027812 */ /* 0x000fe200078ec0ff */
[----:B------:R-:W-:Y:S01]  /*3a90*/  @!P2 FADD.FTZ R213, -R213, -RZ ;  /* 0x800000ffd5d5a221 */ /* 0x000fe20000010100 */
[----:B------:R-:W-:Y:S01]  /*3aa0*/  ISETP.GT.U32.AND P2, PT, R9, UR12, PT ;  /* 0x0000000c09007c0c */ /* 0x000fe2000bf44070 */
[----:B------:R-:W-:Y:S01]  /*3ab0*/  @!P4 FADD.FTZ R207, -R207, -RZ ;  /* 0x800000ffcfcfc221 */ /* 0x000fe20000010100 */
[----:B------:R-:W-:Y:S01]  /*3ac0*/  ISETP.LE.U32.AND P4, PT, R14, UR12, PT ;  /* 0x0000000c0e007c0c */ /* 0x000fe2000bf83070 */
[----:B------:R-:W-:Y:S01]  /*3ad0*/  @P5 FADD.FTZ R206, -R206, -RZ ;  /* 0x800000ffcece5221 */ /* 0x000fe20000010100 */
[----:B------:R-:W-:Y:S01]  /*3ae0*/  ISETP.GT.U32.AND P5, PT, R16, UR12, PT ;  /* 0x0000000c10007c0c */ /* 0x000fe2000bfa4070 */
[----:B------:R-:W-:Y:S01]  /*3af0*/  IMAD.WIDE.U32 R8, R109, -0x326172a9, RZ ;  /* 0xcd9e8d576d087825 */ /* 0x000fe200078e00ff */
[----:B------:R-:W-:Y:S01]  /*3b00*/  LOP3.LUT R5, R10, 0xff, RZ, 0xc0, !PT ;  /* 0x000000ff0a057812 */ /* 0x000fe200078ec0ff */
[----:B------:R-:W-:Y:S02]  /*3b10*/  MUFU.EX2 R109, R60 ;  /* 0x0000003c006d7308 */ /* 0x000fe40000000800 */
[----:B------:R-:W-:Y:S01]  /*3b20*/  @!P3 FADD.FTZ R212, -R212, -RZ ;  /* 0x800000ffd4d4b221 */ /* 0x000fe20000010100 */
[----:B------:R-:W-:Y:S01]  /*3b30*/  ISETP.LE.U32.AND P3, PT, R2, UR12, PT ;  /* 0x0000000c02007c0c */ /* 0x000fe2000bf63070 */
[----:B------:R-:W-:Y:S01]  /*3b40*/  @P6 FADD.FTZ R211, -R211, -RZ ;  /* 0x800000ffd3d36221 */ /* 0x000fe20000010100 */
[----:B------:R-:W-:Y:S02]  /*3b50*/  ISETP.GT.U32.AND P6, PT, R15, UR12, PT ;  /* 0x0000000c0f007c0c */ /* 0x000fe4000bfc4070 */
[--C-:B------:R-:W-:Y:S01]  /*3b60*/  SHF.R.U32.HI R2, RZ, 0x18, R11.reuse ;  /* 0x00000018ff027819 */ /* 0x100fe2000001160b */
[----:B------:R-:W-:Y:S01]  /*3b70*/  @P2 FADD.FTZ R210, -R210, -RZ ;  /* 0x800000ffd2d22221 */ /* 0x000fe20000010100 */
[----:B------:R-:W-:Y:S01]  /*3b80*/  PRMT R14, R8, 0x7770, RZ ;  /* 0x00007770080e7816 */ /* 0x000fe200000000ff */
[----:B------:R-:W-:Y:S01]  /*3b90*/  @!P4 FADD.FTZ R185, -R185, -RZ ;  /* 0x800000ffb9b9c221 */ /* 0x000fe20000010100 */
[----:B------:R-:W-:Y:S01]  /*3ba0*/  ISETP.LE.U32.AND P2, PT, R2, UR12, PT ;  /* 0x0000000c02007c0c */ /* 0x000fe2000bf43070 */
[----:B------:R-:W-:Y:S01]  /*3bb0*/  @P5 FADD.FTZ R184, -R184, -RZ ;  /* 0x800000ffb8b85221 */ /* 0x000fe20000010100 */
[C---:B------:R-:W-:Y:S01]  /*3bc0*/  PRMT R16, R8.reuse, 0x7771, RZ ;  /* 0x0000777108107816 */ /* 0x040fe200000000ff */
[----:B------:R-:W3:Y:S01]  /*3bd0*/  MUFU.EX2 R179, R45 ;  /* 0x0000002d00b37308 */ /* 0x000ee20000000800 */
[--C-:B------:R-:W-:Y:S01]  /*3be0*/  SHF.R.U32.HI R2, RZ, 0x8, R4.reuse ;  /* 0x00000008ff027819 */ /* 0x100fe20000011604 */
[----:B------:R-:W-:Y:S01]  /*3bf0*/  @!P3 FADD.FTZ R183, -R183, -RZ ;  /* 0x800000ffb7b7b221 */ /* 0x000fe20000010100 */
[----:B------:R-:W-:Y:S01]  /*3c00*/  PRMT R15, R8, 0x7772, RZ ;  /* 0x00007772080f7816 */ /* 0x000fe200000000ff */
[----:B------:R-:W-:Y:S01]  /*3c10*/  @P6 FADD.FTZ R195, -R195, -RZ ;  /* 0x800000ffc3c36221 */ /* 0x000fe20000010100 */
[----:B------:R-:W-:Y:S02]  /*3c20*/  PRMT R4, R10, 0x7632, R4 ;  /* 0x000076320a047816 */ /* 0x000fe40000000004 */
[----:B------:R-:W-:Y:S03]  /*3c30*/  LOP3.LUT R2, R2, 0xffff, RZ, 0xc0, !PT ;  /* 0x0000ffff02027812 */ /* 0x000fe600078ec0ff */
[----:B------:R-:W-:Y:S01]  /*3c40*/  MUFU.EX2 R160, R51 ;  /* 0x0000003300a07308 */ /* 0x000fe20000000800 */
[----:B------:R-:W-:Y:S01]  /*3c50*/  LOP3.LUT R4, R4, 0xff, RZ, 0xc0, !PT ;  /* 0x000000ff04047812 */ /* 0x000fe200078ec0ff */
[----:B----4-:R-:W-:Y:S01]  /*3c60*/  @!P2 FADD.FTZ R190, -R190, -RZ ;  /* 0x800000ffbebea221 */ /* 0x010fe20000010100 */
[----:B------:R-:W-:Y:S02]  /*3c70*/  ISETP.LE.U32.AND P2, PT, R19, UR12, PT ;  /* 0x0000000c13007c0c */ /* 0x000fe4000bf43070 */
[----:B------:R-:W-:Y:S02]  /*3c80*/  ISETP.LE.U32.AND P3, PT, R4, UR12, PT ;  /* 0x0000000c04007c0c */ /* 0x000fe4000bf63070 */
[----:B------:R-:W-:Y:S03]  /*3c90*/  PRMT R11, R11, 0x7632, R11 ;  /* 0x000076320b0b7816 */ /* 0x000fe6000000000b */
[----:B------:R-:W4:Y:S01]  /*3ca0*/  MUFU.EX2 R188, R43 ;  /* 0x0000002b00bc7308 */ /* 0x000f220000000800 */
[----:B------:R-:W-:Y:S02]  /*3cb0*/  ISETP.LE.U32.AND P6, PT, R2, UR12, PT ;  /* 0x0000000c02007c0c */ /* 0x000fe4000bfc3070 */
[----:B------:R-:W-:Y:S02]  /*3cc0*/  LOP3.LUT R11, R11, 0xff, RZ, 0xc0, !PT ;  /* 0x000000ff0b0b7812 */ /* 0x000fe400078ec0ff */
[----:B------:R-:W-:Y:S02]  /*3cd0*/  LOP3.LUT R2, R10, 0xffff, RZ, 0xc0, !PT ;  /* 0x0000ffff0a027812 */ /* 0x000fe400078ec0ff */
[----:B------:R-:W-:Y:S01]  /*3ce0*/  ISETP.GT.U32.AND P4, PT, R17, UR12, PT ;  /* 0x0000000c11007c0c */ /* 0x000fe2000bf84070 */
[----:B------:R-:W-:Y:S01]  /*3cf0*/  @!P2 FADD.FTZ R193, -R193, -RZ ;  /* 0x800000ffc1c1a221 */ /* 0x000fe20000010100 */
[----:B------:R-:W-:Y:S01]  /*3d00*/  PRMT R17, R8, 0x7773, RZ ;  /* 0x0000777308117816 */ /* 0x000fe200000000ff */
[----:B------:R-:W-:Y:S01]  /*3d10*/  @!P3 FADD.FTZ R204, -R204, -RZ ;  /* 0x800000ffccccb221 */ /* 0x000fe20000010100 */
[----:B------:R-:W-:Y:S01]  /*3d20*/  ISETP.LE.U32.AND P5, PT, R11, UR12, PT ;  /* 0x0000000c0b007c0c */ /* 0x000fe2000bfa3070 */
[----:B------:R-:W-:Y:S01]  /*3d30*/  MUFU.EX2 R159, R159 ;  /* 0x0000009f009f7308 */ /* 0x000fe20000000800 */
[----:B------:R-:W-:Y:S01]  /*3d40*/  ISETP.GT.U32.AND P3, PT, R23, UR12, PT ;  /* 0x0000000c17007c0c */ /* 0x000fe2000bf64070 */
[----:B------:R-:W-:Y:S01]  /*3d50*/  @!P6 FADD.FTZ R182, -R182, -RZ ;  /* 0x800000ffb6b6e221 */ /* 0x000fe20000010100 */
[----:B------:R-:W-:Y:S02]  /*3d60*/  SHF.R.U32.HI R2, RZ, 0x8, R2 ;  /* 0x00000008ff027819 */ /* 0x000fe40000011602 */
[----:B------:R-:W-:Y:S02]  /*3d70*/  ISETP.GT.U32.AND P2, PT, R26, UR12, PT ;  /* 0x0000000c1a007c0c */ /* 0x000fe4000bf44070 */
[----:B------:R-:W-:Y:S01]  /*3d80*/  LOP3.LUT R2, R2, 0xffff, RZ, 0xc0, !PT ;  /* 0x0000ffff02027812 */ /* 0x000fe200078ec0ff */
[----:B------:R-:W-:Y:S01]  /*3d90*/  @P4 FADD.FTZ R194, -R194, -RZ ;  /* 0x800000ffc2c24221 */ /* 0x000fe20000010100 */
[----:B------:R-:W-:Y:S01]  /*3da0*/  ISETP.LE.U32.AND P4, PT, R5, UR12, PT ;  /* 0x0000000c05007c0c */ /* 0x000fe2000bf83070 */
[----:B------:R-:W-:Y:S01]  /*3db0*/  MUFU.EX2 R186, R47 ;  /* 0x0000002f00ba7308 */ /* 0x000fe20000000800 */
[----:B------:R-:W-:Y:S01]  /*3dc0*/  ISETP.LE.U32.AND P6, PT, R2, UR12, PT ;  /* 0x0000000c02007c0c */ /* 0x000fe2000bfc3070 */
[----:B------:R-:W-:Y:S01]  /*3dd0*/  @!P5 FADD.FTZ R191, -R191, -RZ ;  /* 0x800000ffbfbfd221 */ /* 0x000fe20000010100 */
[----:B------:R-:W-:Y:S01]  /*3de0*/  SHF.R.U32.HI R2, RZ, 0x18, R10 ;  /* 0x00000018ff027819 */ /* 0x000fe2000001160a */
[----:B------:R-:W-:Y:S04]  /*3df0*/  IMAD.WIDE.U32 R10, R111, -0x2daee0ad, RZ ;  /* 0xd2511f536f0a7825 */ /* 0x000fe800078e00ff */
[----:B------:R-:W-:Y:S01]  /*3e00*/  @P3 FADD.FTZ R201, -R201, -RZ ;  /* 0x800000ffc9c93221 */ /* 0x000fe20000010100 */
[----:B------:R-:W-:Y:S02]  /*3e10*/  ISETP.GT.U32.AND P3, PT, R24, UR12, PT ;  /* 0x0000000c18007c0c */ /* 0x000fe4000bf64070 */
[----:B------:R-:W-:Y:S01]  /*3e20*/  ISETP.LE.U32.AND P5, PT, R2, UR12, PT ;  /* 0x0000000c02007c0c */ /* 0x000fe2000bfa3070 */
[----:B------:R-:W-:Y:S01]  /*3e30*/  MUFU.EX2 R111, R64 ;  /* 0x00000040006f7308 */ /* 0x000fe20000000800 */
[----:B------:R-:W-:Y:S01]  /*3e40*/  LOP3.LUT R4, R102, UR27, R11, 0x96, !PT ;  /* 0x0000001b66047c12 */ /* 0x000fe2000f8e960b */
[----:B-1----:R-:W-:Y:S01]  /*3e50*/  @P2 FADD.FTZ R175, -R175, -RZ ;  /* 0x800000ffafaf2221 */ /* 0x002fe20000010100 */
[----:B------:R-:W-:Y:S01]  /*3e60*/  LOP3.LUT R10, R10, UR26, R7, 0x96, !PT ;  /* 0x0000001a0a0a7c12 */ /* 0x000fe2000f8e9607 */
[----:B------:R-:W-:Y:S01]  /*3e70*/  @!P4 FADD.FTZ R200, -R200, -RZ ;  /* 0x800000ffc8c8c221 */ /* 0x000fe20000010100 */
[----:B------:R-:W-:Y:S01]  /*3e80*/  LOP3.LUT R7, R108, UR24, R9, 0x96, !PT ;  /* 0x000000186c077c12 */ /* 0x000fe2000f8e9609 */
[----:B------:R-:W-:Y:S01]  /*3e90*/  @!P6 FADD.FTZ R198, -R198, -RZ ;  /* 0x800000ffc6c6e221 */ /* 0x000fe20000010100 */
[----:B------:R-:W-:Y:S01]  /*3ea0*/  ISETP.LE.U32.AND P6, PT, R101, UR12, PT ;  /* 0x0000000c65007c0c */ /* 0x000fe2000bfc3070 */
[----:B------:R-:W-:Y:S01]  /*3eb0*/  IMAD.WIDE.U32 R4, R4, -0x326172a9, RZ ;  /* 0xcd9e8d5704047825 */ /* 0x000fe200078e00ff */
[----:B------:R-:W-:Y:S01]  /*3ec0*/  ISETP.GT.U32.AND P4, PT, R21, UR12, PT ;  /* 0x0000000c15007c0c */ /* 0x000fe2000bf84070 */
[----:B------:R-:W1:Y:S02]  /*3ed0*/  MUFU.EX2 R187, R46 ;  /* 0x0000002e00bb7308 */ /* 0x000e640000000800 */
[----:B------:R-:W-:Y:S01]  /*3ee0*/  @P3 FADD.FTZ R199, -R199, -RZ ;  /* 0x800000ffc7c73221 */ /* 0x000fe20000010100 */
[----:B------:R-:W-:Y:S01]  /*3ef0*/  IMAD.IADD R108, R219, 0x1, R251 ;  /* 0x00000001db6c7824 */ /* 0x000fe200078e02fb */
[----:B------:R-:W-:Y:S01]  /*3f00*/  LOP3.LUT R2, R22, UR24, R5, 0x96, !PT ;  /* 0x0000001816027c12 */ /* 0x000fe2000f8e9605 */
[----:B------:R-:W-:Y:S01]  /*3f10*/  @!P5 FADD.FTZ R202, -R202, -RZ ;  /* 0x800000ffcacad221 */ /* 0x000fe20000010100 */
[----:B------:R-:W-:Y:S02]  /*3f20*/  LOP3.LUT R5, R7, 0xff, RZ, 0xc0, !PT ;  /* 0x000000ff07057812 */ /* 0x000fe400078ec0ff */
[----:B------:R-:W-:Y:S02]  /*3f30*/  ISETP.GT.U32.AND P5, PT, R25, UR12, PT ;  /* 0x0000000c19007c0c */ /* 0x000fe4000bfa4070 */
[----:B------:R-:W-:Y:S01]  /*3f40*/  MUFU.EX2 R158, R158 ;  /* 0x0000009e009e7308 */ /* 0x000fe20000000800 */
[----:B------:R-:W-:Y:S01]  /*3f50*/  ISETP.LE.U32.AND P3, PT, R5, UR12, PT ;  /* 0x0000000c05007c0c */ /* 0x000fe2000bf63070 */
[----:B------:R-:W-:Y:S01]  /*3f60*/  @!P6 FADD.FTZ R171, -R171, -RZ ;  /* 0x800000ffababe221 */ /* 0x000fe20000010100 */
[----:B------:R-:W-:Y:S01]  /*3f70*/  PRMT R8, R4, 0x7770, RZ ;  /* 0x0000777004087816 */ /* 0x000fe200000000ff */
[----:B------:R-:W-:Y:S01]  /*3f80*/  @P4 FADD.FTZ R192, -R192, -RZ ;  /* 0x800000ffc0c04221 */ /* 0x000fe20000010100 */
[----:B------:R-:W-:Y:S02]  /*3f90*/  ISETP.GT.U32.AND P4, PT, R103, UR12, PT ;  /* 0x0000000c67007c0c */ /* 0x000fe4000bf84070 */
[C---:B------:R-:W-:Y:S03]  /*3fa0*/  PRMT R13, R4.reuse, 0x7771, RZ ;  /* 0x00007771040d7816 */ /* 0x040fe600000000ff */
[----:B------:R-:W-:Y:S01]  /*3fb0*/  MUFU.EX2 R166, R56 ;  /* 0x0000003800a67308 */ /* 0x000fe20000000800 */
[C---:B------:R-:W-:Y:S02]  /*3fc0*/  PRMT R11, R4.reuse, 0x7772, RZ ;  /* 0x00007772040b7816 */ /* 0x040fe400000000ff */
[----:B------:R-:W-:Y:S01]  /*3fd0*/  PRMT R9, R4, 0x7773, RZ ;  /* 0x0000777304097816 */ /* 0x000fe200000000ff */
[----:B------:R-:W-:Y:S01]  /*3fe0*/  @P5 FADD.FTZ R170, -R170, -RZ ;  /* 0x800000ffaaaa5221 */ /* 0x000fe20000010100 */
[----:B------:R-:W-:Y:S01]  /*3ff0*/  SHF.R.U32.HI R4, RZ, 0x18, R7 ;  /* 0x00000018ff047819 */ /* 0x000fe20000011607 */
[----:B------:R-:W-:Y:S01]  /*4000*/  @!P3 FADD.FTZ R169, -R169, -RZ ;  /* 0x800000ffa9a9b221 */ /* 0x000fe20000010100 */
[C---:B------:R-:W-:Y:S03]  /*4010*/  PRMT R5, R7.reuse, 0x7632, R5 ;  /* 0x0000763207057816 */ /* 0x040fe60000000005 */
[----:B------:R-:W1:Y:S01]  /*4020*/  MUFU.EX2 R115, R52 ;  /* 0x0000003400737308 */ /* 0x000e620000000800 */
[----:B------:R-:W-:Y:S01]  /*4030*/  LOP3.LUT R7, R7, 0xffff, RZ, 0xc0, !PT ;  /* 0x0000ffff07077812 */ /* 0x000fe200078ec0ff */
[----:B--2---:R-:W-:Y:S01]  /*4040*/  @P4 FADD.FTZ R174, -R174, -RZ ;  /* 0x800000ffaeae4221 */ /* 0x004fe20000010100 */
[----:B------:R-:W-:Y:S02]  /*4050*/  LOP3.LUT R5, R5, 0xff, RZ, 0xc0, !PT ;  /* 0x000000ff05057812 */ /* 0x000fe400078ec0ff */
[----:B------:R-:W-:Y:S02]  /*4060*/  ISETP.LE.U32.AND P6, PT, R4, UR12, PT ;  /* 0x0000000c04007c0c */ /* 0x000fe4000bfc3070 */
[----:B------:R-:W-:Y:S03]  /*4070*/  ISETP.LE.U32.AND P5, PT, R5, UR12, PT ;  /* 0x0000000c05007c0c */ /* 0x000fe6000bfa3070 */
[----:B------:R-:W-:Y:S01]  /*4080*/  MUFU.EX2 R114, R54 ;  /* 0x0000003600727308 */ /* 0x000fe20000000800 */
[----:B------:R-:W-:Y:S02]  /*4090*/  SHF.R.U32.HI R4, RZ, 0x8, R7 ;  /* 0x00000008ff047819 */ /* 0x000fe40000011607 */
[----:B------:R-:W-:Y:S02]  /*40a0*/  LOP3.LUT R5, R2, 0xffff, RZ, 0xc0, !PT ;  /* 0x0000ffff02057812 */ /* 0x000fe400078ec0ff */
[----:B------:R-:W-:Y:S02]  /*40b0*/  LOP3.LUT R4, R4, 0xffff, RZ, 0xc0, !PT ;  /* 0x0000ffff04047812 */ /* 0x000fe400078ec0ff */
[----:B------:R-:W-:Y:S03]  /*40c0*/  LOP3.LUT R7, R2, 0xff, RZ, 0xc0, !PT ;  /* 0x000000ff02077812 */ /* 0x000fe600078ec0ff */
[----:B------:R-:W-:Y:S01]  /*40d0*/  MUFU.EX2 R113, R53 ;  /* 0x0000003500717308 */ /* 0x000fe20000000800 */
[----:B------:R-:W-:Y:S01]  /*40e0*/  ISETP.LE.U32.AND P2, PT, R4, UR12, PT ;  /* 0x0000000c04007c0c */ /* 0x000fe2000bf43070 */
[----:B------:R-:W-:Y:S01]  /*40f0*/  @!P6 FADD.FTZ R172, -R172, -RZ ;  /* 0x800000ffacace221 */ /* 0x000fe20000010100 */
[--C-:B------:R-:W-:Y:S01]  /*4100*/  SHF.R.U32.HI R4, RZ, 0x8, R5.reuse ;  /* 0x00000008ff047819 */ /* 0x100fe20000011605 */
[----:B------:R-:W-:Y:S01]  /*4110*/  @!P5 FADD.FTZ R173, -R173, -RZ ;  /* 0x800000ffadadd221 */ /* 0x000fe20000010100 */
[----:B------:R-:W-:Y:S02]  /*4120*/  PRMT R5, R2, 0x7632, R5 ;  /* 0x0000763202057816 */ /* 0x000fe40000000005 */
[----:B------:R-:W-:Y:S03]  /*4130*/  LOP3.LUT R4, R4, 0xffff, RZ, 0xc0, !PT ;  /* 0x0000ffff04047812 */ /* 0x000fe600078ec0ff */
[----:B------:R-:W-:Y:S01]  /*4140*/  MUFU.EX2 R176, R59 ;  /* 0x0000003b00b07308 */ /* 0x000fe20000000800 */
[----:B------:R-:W-:Y:S02]  /*4150*/  ISETP.LE.U32.AND P4, PT, R7, UR12, PT ;  /* 0x0000000c07007c0c */ /* 0x000fe4000bf83070 */
[----:B------:R-:W-:Y:S02]  /*4160*/  ISETP.LE.U32.AND P3, PT, R4, UR12, PT ;  /* 0x0000000c04007c0c */ /* 0x000fe4000bf63070 */
[----:B------:R-:W-:Y:S01]  /*4170*/  LOP3.LUT R4, R5, 0xff, RZ, 0xc0, !PT ;  /* 0x000000ff05047812 */ /* 0x000fe200078ec0ff */
[----:B------:R-:W-:Y:S01]  /*4180*/  @!P2 FADD.FTZ R168, -R168, -RZ ;  /* 0x800000ffa8a8a221 */ /* 0x000fe20000010100 */
[----:B------:R-:W-:Y:S03]  /*4190*/  ISETP.LE.U32.AND P6, PT, R8, UR12, PT ;  /* 0x0000000c08007c0c */ /* 0x000fe6000bfc3070 */
[----:B------:R-:W2:Y:S01]  /*41a0*/  MUFU.EX2 R112, R55 ;  /* 0x0000003700707308 */ /* 0x000ea20000000800 */
[----:B------:R-:W-:Y:S02]  /*41b0*/  ISETP.LE.U32.AND P2, PT, R4, UR12, PT ;  /* 0x0000000c04007c0c */ /* 0x000fe4000bf43070 */
[----:B------:R-:W-:Y:S02]  /*41c0*/  SHF.R.U32.HI R2, RZ, 0x18, R2 ;  /* 0x00000018ff027819 */ /* 0x000fe40000011602 */
[----:B------:R-:W-:Y:S01]  /*41d0*/  PRMT R4, R12, 0x7632, R4 ;  /* 0x000076320c047816 */ /* 0x000fe20000000004 */
[----:B------:R-:W-:Y:S01]  /*41e0*/  @!P4 FADD.FTZ R181, -R181, -RZ ;  /* 0x800000ffb5b5c221 */ /* 0x000fe20000010100 */
[----:B------:R-:W-:Y:S01]  /*41f0*/  ISETP.GT.U32.AND P4, PT, R13, UR12, PT ;  /* 0x0000000c0d007c0c */ /* 0x000fe2000bf84070 */
[----:B---3--:R-:W-:Y:S01]  /*4200*/  @!P3 FADD.FTZ R180, -R180, -RZ ;  /* 0x800000ffb4b4b221 */ /* 0x008fe20000010100 */
[----:B------:R-:W-:Y:S01]  /*4210*/  ISETP.LE.U32.AND P5, PT, R2, UR12, PT ;  /* 0x0000000c02007c0c */ /* 0x000fe2000bfa3070 */
[----:B------:R-:W3:Y:S01]  /*4220*/  MUFU.EX2 R165, R57 ;  /* 0x0000003900a57308 */ /* 0x000ee20000000800 */
[----:B------:R-:W-:Y:S01]  /*4230*/  ISETP.GT.U32.AND P3, PT, R11, UR12, PT ;  /* 0x0000000c0b007c0c */ /* 0x000fe2000bf64070 */
[----:B------:R-:W-:Y:S01]  /*4240*/  @!P6 FADD.FTZ R178, -R178, -RZ ;  /* 0x800000ffb2b2e221 */ /* 0x000fe20000010100 */
[----:B------:R-:W-:Y:S01]  /*4250*/  ISETP.LE.U32.AND P6, PT, R14, UR12, PT ;  /* 0x0000000c0e007c0c */ /* 0x000fe2000bfc3070 */
[----:B------:R-:W-:Y:S01]  /*4260*/  @!P2 FADD.FTZ R189, -R189, -RZ ;  /* 0x800000ffbdbda221 */ /* 0x000fe20000010100 */
[----:B------:R-:W-:Y:S02]  /*4270*/  ISETP.GT.U32.AND P2, PT, R9, UR12, PT ;  /* 0x0000000c09007c0c */ /* 0x000fe4000bf44070 */
[----:B------:R-:W-:Y:S03]  /*4280*/  LOP3.LUT R2, R12, 0xff, RZ, 0xc0, !PT ;  /* 0x000000ff0c027812 */ /* 0x000fe600078ec0ff */
[----:B------:R-:W3:Y:S01]  /*4290*/  MUFU.EX2 R177, R58 ;  /* 0x0000003a00b17308 */ /* 0x000ee20000000800 */
[----:B------:R-:W-:Y:S01]  /*42a0*/  LOP3.LUT R4, R4, 0xff, RZ, 0xc0, !PT ;  /* 0x000000ff04047812 */ /* 0x000fe200078ec0ff */
[----:B------:R-:W-:Y:S01]  /*42b0*/  @P4 FADD.FTZ R179, -R179, -RZ ;  /* 0x800000ffb3b34221 */ /* 0x000fe20000010100 */
[----:B------:R-:W-:Y:S01]  /*42c0*/  ISETP.GT.U32.AND P4, PT, R16, UR12, PT ;  /* 0x0000000c10007c0c */ /* 0x000fe2000bf84070 */
[----:B----4-:R-:W-:Y:S01]  /*42d0*/  @!P5 FADD.FTZ R188, -R188, -RZ ;  /* 0x800000ffbcbcd221 */ /* 0x010fe20000010100 */
[----:B------:R-:W-:Y:S01]  /*42e0*/  ISETP.LE.U32.AND P5, PT, R2, UR12, PT ;  /* 0x0000000c02007c0c */ /* 0x000fe2000bfa3070 */
[----:B-1----:R-:W-:Y:S01]  /*42f0*/  @P3 FADD.FTZ R187, -R187, -RZ ;  /* 0x800000ffbbbb3221 */ /* 0x002fe20000010100 */
[----:B------:R-:W-:Y:S01]  /*4300*/  SHF.R.U32.HI R2, RZ, 0x18, R12 ;  /* 0x00000018ff027819 */ /* 0x000fe2000001160c */
[----:B------:R-:W-:Y:S01]  /*4310*/  @!P6 FADD.FTZ R164, -R164, -RZ ;  /* 0x800000ffa4a4e221 */ /* 0x000fe20000010100 */
[----:B------:R-:W-:Y:S01]  /*4320*/  ISETP.GT.U32.AND P6, PT, R17, UR12, PT ;  /* 0x0000000c11007c0c */ /* 0x000fe2000bfc4070 */
[----:B------:R-:W-:Y:S01]  /*4330*/  @P2 FADD.FTZ R186, -R186, -RZ ;  /* 0x800000ffbaba2221 */ /* 0x000fe20000010100 */
[----:B------:R-:W-:Y:S01]  /*4340*/  ISETP.GT.U32.AND P2, PT, R15, UR12, PT ;  /* 0x0000000c0f007c0c */ /* 0x000fe2000bf44070 */
[----:B------:R-:W1:Y:S01]  /*4350*/  MUFU.EX2 R157, R157 ;  /* 0x0000009d009d7308 */ /* 0x000e620000000800 */
[----:B------:R-:W-:Y:S02]  /*4360*/  ISETP.LE.U32.AND P3, PT, R2, UR12, PT ;  /* 0x0000000c02007c0c */ /* 0x000fe4000bf63070 */
[----:B------:R-:W-:Y:S01]  /*4370*/  LOP3.LUT R2, R12, 0xffff, RZ, 0xc0, !PT ;  /* 0x0000ffff0c027812 */ /* 0x000fe200078ec0ff */
[----:B------:R-:W-:Y:S01]  /*4380*/  @P4 FADD.FTZ R162, -R162, -RZ ;  /* 0x800000ffa2a24221 */ /* 0x000fe20000010100 */
[----:B------:R-:W-:Y:S01]  /*4390*/  ISETP.LE.U32.AND P4, PT, R4, UR12, PT ;  /* 0x0000000c04007c0c */ /* 0x000fe2000bf83070 */
[----:B------:R-:W-:Y:S01]  /*43a0*/  @!P5 FADD.FTZ R115, -R115, -RZ ;  /* 0x800000ff7373d221 */ /* 0x000fe20000010100 */
[----:B------:R-:W-:Y:S02]  /*43b0*/  SHF.R.U32.HI R2, RZ, 0x8, R2 ;  /* 0x00000008ff027819 */ /* 0x000fe40000011602 */
[----:B------:R-:W-:Y:S01]  /*43c0*/  PRMT R5, R6, 0x7770, RZ ;  /* 0x0000777006057816 */ /* 0x000fe200000000ff */
[----:B------:R-:W-:Y:S01]  /*43d0*/  @P6 FADD.FTZ R160, -R160, -RZ ;  /* 0x800000ffa0a06221 */ /* 0x000fe20000010100 */
[----:B------:R-:W-:Y:S01]  /*43e0*/  LOP3.LUT R4, R2, 0xffff, RZ, 0xc0, !PT ;  /* 0x0000ffff02047812 */ /* 0x000fe200078ec0ff */
[----:B------:R-:W-:Y:S01]  /*43f0*/  @P2 FADD.FTZ R161, -R161, -RZ ;  /* 0x800000ffa1a12221 */ /* 0x000fe20000010100 */
[----:B------:R-:W-:Y:S01]  /*4400*/  LOP3.LUT R2, R10, 0xffff, RZ, 0xc0, !PT ;  /* 0x0000ffff0a027812 */ /* 0x000fe200078ec0ff */
[----:B--2---:R-:W-:Y:S01]  /*4410*/  @!P3 FADD.FTZ R112, -R112, -RZ ;  /* 0x800000ff7070b221 */ /* 0x004fe20000010100 */
[----:B------:R-:W-:Y:S02]  /*4420*/  ISETP.LE.U32.AND P2, PT, R4, UR12, PT ;  /* 0x0000000c04007c0c */ /* 0x000fe4000bf43070 */
[----:B------:R-:W-:Y:S01]  /*4430*/  LOP3.LUT R4, R10, 0xff, RZ, 0xc0, !PT ;  /* 0x000000ff0a047812 */ /* 0x000fe200078ec0ff */
[----:B------:R-:W-:Y:S01]  /*4440*/  @!P4 FADD.FTZ R114, -R114, -RZ ;  /* 0x800000ff7272c221 */ /* 0x000fe20000010100 */
[----:B------:R-:W-:Y:S02]  /*4450*/  SHF.R.U32.HI R2, RZ, 0x8, R2 ;  /* 0x00000008ff027819 */ /* 0x000fe40000011602 */
[----:B------:R-:W-:Y:S02]  /*4460*/  ISETP.LE.U32.AND P6, PT, R4, UR12, PT ;  /* 0x0000000c04007c0c */ /* 0x000fe4000bfc3070 */
[----:B------:R-:W-:Y:S02]  /*4470*/  LOP3.LUT R2, R2, 0xffff, RZ, 0xc0, !PT ;  /* 0x0000ffff02027812 */ /* 0x000fe400078ec0ff */
[----:B------:R-:W-:Y:S02]  /*4480*/  PRMT R4, R10, 0x7632, R4 ;  /* 0x000076320a047816 */ /* 0x000fe40000000004 */
[----:B------:R-:W-:Y:S01]  /*4490*/  ISETP.LE.U32.AND P5, PT, R2, UR12, PT ;  /* 0x0000000c02007c0c */ /* 0x000fe2000bfa3070 */
[----:B------:R-:W-:Y:S01]  /*44a0*/  @!P2 FADD.FTZ R113, -R113, -RZ ;  /* 0x800000ff7171a221 */ /* 0x000fe20000010100 */
[----:B------:R-:W-:Y:S02]  /*44b0*/  LOP3.LUT R2, R4, 0xff, RZ, 0xc0, !PT ;  /* 0x000000ff04027812 */ /* 0x000fe400078ec0ff */
[----:B------:R-:W-:Y:S02]  /*44c0*/  SHF.R.U32.HI R10, RZ, 0x18, R10 ;  /* 0x00000018ff0a7819 */ /* 0x000fe4000001160a */
[----:B------:R-:W-:Y:S01]  /*44d0*/  ISETP.LE.U32.AND P4, PT, R2, UR12, PT ;  /* 0x0000000c02007c0c */ /* 0x000fe2000bf83070 */
[----:B------:R-:W-:Y:S01]  /*44e0*/  @!P6 FADD.FTZ R166, -R166, -RZ ;  /* 0x800000ffa6a6e221 */ /* 0x000fe20000010100 */
[----:B------:R-:W-:Y:S02]  /*44f0*/  ISETP.GT.U32.AND P6, PT, R27, UR12, PT ;  /* 0x0000000c1b007c0c */ /* 0x000fe4000bfc4070 */
[----:B------:R-:W-:Y:S02]  /*4500*/  PRMT R2, R6, 0x7772, RZ ;  /* 0x0000777206027816 */ /* 0x000fe400000000ff */
[----:B------:R-:W-:Y:S01]  /*4510*/  ISETP.LE.U32.AND P2, PT, R10, UR12, PT ;  /* 0x0000000c0a007c0c */ /* 0x000fe2000bf43070 */
[----:B---3--:R-:W-:Y:S01]  /*4520*/  @!P5 FADD.FTZ R165, -R165, -RZ ;  /* 0x800000ffa5a5d221 */ /* 0x008fe20000010100 */
[----:B------:R-:W-:Y:S02]  /*4530*/  ISETP.LE.U32.AND P3, PT, R163, UR12, PT ;  /* 0x0000000ca3007c0c */ /* 0x000fe4000bf63070 */
[----:B------:R-:W-:Y:S01]  /*4540*/  ISETP.GT.U32.AND P5, PT, R167, UR12, PT ;  /* 0x0000000ca7007c0c */ /* 0x000fe2000bfa4070 */
[----:B------:R2:W3:Y:S01]  /*4550*/  MUFU.EX2 R163, R3 ;  /* 0x0000000300a37308 */ /* 0x0004e20000000800 */
[C---:B------:R-:W-:Y:S01]  /*4560*/  PRMT R4, R6.reuse, 0x7771, RZ ;  /* 0x0000777106047816 */ /* 0x040fe200000000ff */
[----:B------:R-:W-:Y:S01]  /*4570*/  @!P4 FADD.FTZ R177, -R177, -RZ ;  /* 0x800000ffb1b1c221 */ /* 0x000fe20000010100 */
[----:B------:R-:W-:Y:S01]  /*4580*/  PRMT R6, R6, 0x7773, RZ ;  /* 0x0000777306067816 */ /* 0x000fe200000000ff */
[----:B------:R-:W-:Y:S01]  /*4590*/  @P6 FADD.FTZ R159, -R159, -RZ ;  /* 0x800000ff9f9f6221 */ /* 0x000fe20000010100 */
[----:B------:R-:W-:Y:S02]  /*45a0*/  ISETP.GT.U32.AND P6, PT, R2, UR12, PT ;  /* 0x0000000c02007c0c */ /* 0x000fe4000bfc4070 */
[----:B------:R-:W-:Y:S01]  /*45b0*/  F2FP.RELU.F16.F32.PACK_AB R2, R197, R196 ;  /* 0x000000c4c502723e */ /* 0x000fe200000008ff */
[----:B------:R-:W-:Y:S01]  /*45c0*/  @!P2 FADD.FTZ R176, -R176, -RZ ;  /* 0x800000ffb0b0a221 */ /* 0x000fe20000010100 */
[----:B------:R-:W-:Y:S01]  /*45d0*/  ISETP.LE.U32.AND P2, PT, R5, UR12, PT ;  /* 0x0000000c05007c0c */ /* 0x000fe2000bf43070 */
[----:B------:R-:W-:Y:S01]  /*45e0*/  @!P3 FADD.FTZ R111, -R111, -RZ ;  /* 0x800000ff6f6fb221 */ /* 0x000fe20000010100 */
[----:B------:R-:W-:Y:S01]  /*45f0*/  F2FP.RELU.F16.F32.PACK_AB R5, R203, R205 ;  /* 0x000000cdcb05723e */ /* 0x000fe200000008ff */
[----:B------:R4:W-:Y:S01]  /*4600*/  STS [R217], R2 ;  /* 0x00000002d9007388 */ /* 0x0009e20000000800 */
[----:B------:R-:W-:Y:S01]  /*4610*/  ISETP.GT.U32.AND P3, PT, R4, UR12, PT ;  /* 0x0000000c04007c0c */ /* 0x000fe2000bf64070 */
[----:B------:R-:W-:Y:S01]  /*4620*/  @P5 FADD.FTZ R110, -R110, -RZ ;  /* 0x800000ff6e6e5221 */ /* 0x000fe20000010100 */
[----:B------:R-:W-:Y:S01]  /*4630*/  F2FP.RELU.F16.F32.PACK_AB R4, R184, R185 ;  /* 0x000000b9b804723e */ /* 0x000fe200000008ff */
[----:B------:R4:W-:Y:S01]  /*4640*/  STS [R217+0x400], R5 ;  /* 0x00040005d9007388 */ /* 0x0009e20000000800 */
[----:B------:R-:W-:Y:S01]  /*4650*/  ISETP.GT.U32.AND P5, PT, R6, UR12, PT ;  /* 0x0000000c06007c0c */ /* 0x000fe2000bfa4070 */
[----:B------:R-:W4:Y:S01]  /*4660*/  MUFU.EX2 R167, R62 ;  /* 0x0000003e00a77308 */ /* 0x000f220000000800 */
[----:B------:R-:W-:Y:S01]  /*4670*/  F2FP.RELU.F16.F32.PACK_AB R6, R208, R209 ;  /* 0x000000d1d006723e */ /* 0x000fe200000008ff */
[----:B------:R4:W-:Y:S01]  /*4680*/  STS [R229], R4 ;  /* 0x00000004e5007388 */ /* 0x0009e20000000800 */
[----:B--2---:R-:W-:Y:S01]  /*4690*/  F2FP.RELU.F16.F32.PACK_AB R3, R112, R114 ;  /* 0x000000727003723e */ /* 0x004fe200000008ff */
[----:B------:R-:W-:Y:S01]  /*46a0*/  @!P2 FADD.FTZ R109, -R109, -RZ ;  /* 0x800000ff6d6da221 */ /* 0x000fe20000010100 */
[----:B------:R-:W-:Y:S03]  /*46b0*/  ISETP.GT.U32.AND P4, PT, R214, UR12, PT ;  /* 0x0000000cd6007c0c */ /* 0x000fe6000bf84070 */
[----:B-1----:R-:W-:Y:S01]  /*46c0*/  @P3 FADD.FTZ R157, -R157, -RZ ;  /* 0x800000ff9d9d3221 */ /* 0x002fe20000010100 */
[----:B------:R-:W-:Y:S03]  /*46d0*/  FSETP.GE.FTZ.AND P3, PT, R183, RZ, PT ;  /* 0x000000ffb700720b */ /* 0x000fe60003f76000 */
[----:B---3--:R-:W-:Y:S01]  /*46e0*/  @P5 FADD.FTZ R163, -R163, -RZ ;  /* 0x800000ffa3a35221 */ /* 0x008fe20000010100 */
[----:B------:R-:W-:Y:S01]  /*46f0*/  FSETP.GE.FTZ.AND P5, PT, R185, RZ, PT ;  /* 0x000000ffb900720b */ /* 0x000fe20003fb6000 */
[----:B----4-:R-:W-:Y:S04]  /*4700*/  @P6 FADD.FTZ R167, -R167, -RZ ;  /* 0x800000ffa7a76221 */ /* 0x010fe80000010100 */
[----:B------:R-:W-:Y:S01]  /*4710*/  @P4 FADD.FTZ R158, -R158, -RZ ;  /* 0x800000ff9e9e4221 */ /* 0x000fe20000010100 */
[----:B------:R-:W-:Y:S02]  /*4720*/  F2FP.RELU.F16.F32.PACK_AB R2, R194, R195 ;  /* 0x000000c3c202723e */ /* 0x000fe400000008ff */
[----:B------:R-:W-:Y:S02]  /*4730*/  FSETP.GE.FTZ.AND P6, PT, R197, RZ, PT ;  /* 0x000000ffc500720b */ /* 0x000fe40003fd6000 */
[----:B------:R-:W-:Y:S01]  /*4740*/  F2FP.RELU.F16.F32.PACK_AB R5, R212, R213 ;  /* 0x000000d5d405723e */ /* 0x000fe200000008ff */
[----:B------:R1:W-:Y:S01]  /*4750*/  STS [R229+0x400], R2 ;  /* 0x00040002e5007388 */ /* 0x0003e20000000800 */
[----:B------:R-:W-:Y:S02]  /*4760*/  FSETP.GE.FTZ.AND P4, PT, R184, RZ, PT ;  /* 0x000000ffb800720b */ /* 0x000fe40003f96000 */
[----:B------:R-:W-:Y:S01]  /*4770*/  F2FP.RELU.F16.F32.PACK_AB R4, R206, R207 ;  /* 0x000000cfce04723e */ /* 0x000fe200000008ff */
[----:B------:R2:W-:Y:S04]  /*4780*/  STS [R217+0x2000], R6 ;  /* 0x00200006d9007388 */ /* 0x0005e80000000800 */
[----:B------:R3:W-:Y:S04]  /*4790*/  STS [R217+0x2400], R5 ;  /* 0x00240005d9007388 */ /* 0x0007e80000000800 */
[----:B------:R4:W-:Y:S01]  /*47a0*/  STS [R229+0x2000], R4 ;  /* 0x00200004e5007388 */ /* 0x0009e20000000800 */
[----:B-1----:R-:W-:Y:S02]  /*47b0*/  F2FP.RELU.F16.F32.PACK_AB R2, R210, R211 ;  /* 0x000000d3d202723e */ /* 0x002fe400000008ff */
[----:B--2---:R-:W-:Y:S03]  /*47c0*/  F2FP.RELU.F16.F32.PACK_AB R6, R202, R204 ;  /* 0x000000ccca06723e */ /* 0x004fe600000008ff */
[----:B------:R1:W-:Y:S01]  /*47d0*/  STS [R229+0x2400], R2 ;  /* 0x00240002e5007388 */ /* 0x0003e20000000800 */
[----:B---3--:R-:W-:Y:S02]  /*47e0*/  F2FP.RELU.F16.F32.PACK_AB R5, R182, R183 ;  /* 0x000000b7b605723e */ /* 0x008fe400000008ff */
[----:B----4-:R-:W-:Y:S03]  /*47f0*/  F2FP.RELU.F16.F32.PACK_AB R4, R174, R175 ;  /* 0x000000afae04723e */ /* 0x010fe600000008ff */
[----:B------:R2:W-:Y:S01]  /*4800*/  STS [R218], R5 ;  /* 0x00000005da007388 */ /* 0x0005e20000000800 */
[----:B-1----:R-:W-:Y:S05]  /*4810*/  F2FP.RELU.F16.F32.PACK_AB R2, R190, R191 ;  /* 0x000000bfbe02723e */ /* 0x002fea00000008ff */
[----:B------:R1:W-:Y:S01]  /*4820*/  STS [R218+0x400], R2 ;  /* 0x00040002da007388 */ /* 0x0003e20000000800 */
[----:B--2---:R-:W-:Y:S03]  /*4830*/  F2FP.RELU.F16.F32.PACK_AB R5, R170, R171 ;  /* 0x000000abaa05723e */ /* 0x004fe600000008ff */
[----:B------:R2:W-:Y:S04]  /*4840*/  STS [R228+0x400], R4 ;  /* 0x00040004e4007388 */ /* 0x0005e80000000800 */
[----:B------:R3:W-:Y:S04]  /*4850*/  STS [R228], R5 ;  /* 0x00000005e4007388 */ /* 0x0007e80000000800 */
[----:B------:R4:W-:Y:S01]  /*4860*/  STS [R218+0x2400], R6 ;  /* 0x00240006da007388 */ /* 0x0009e20000000800 */
[----:B-1----:R-:W-:Y:S02]  /*4870*/  F2FP.RELU.F16.F32.PACK_AB R2, R198, R200 ;  /* 0x000000c8c602723e */ /* 0x002fe400000008ff */
[----:B--2---:R-:W-:Y:S03]  /*4880*/  F2FP.RELU.F16.F32.PACK_AB R4, R199, R201 ;  /* 0x000000c9c704723e */ /* 0x004fe600000008ff */
[----:B------:R1:W-:Y:S01]  /*4890*/  STS [R218+0x2000], R2 ;  /* 0x00200002da007388 */ /* 0x0003e20000000800 */
[----:B---3--:R-:W-:Y:S03]  /*48a0*/  F2FP.RELU.F16.F32.PACK_AB R5, R192, R193 ;  /* 0x000000c1c005723e */ /* 0x008fe600000008ff */
[----:B------:R2:W-:Y:S01]  /*48b0*/  STS [R228+0x2400], R4 ;  /* 0x00240004e4007388 */ /* 0x0005e20000000800 */
[----:B----4-:R-:W-:Y:S03]  /*48c0*/  F2FP.RELU.F16.F32.PACK_AB R6, R162, R164 ;  /* 0x000000a4a206723e */ /* 0x010fe600000008ff */
[----:B------:R3:W-:Y:S01]  /*48d0*/  STS [R228+0x2000], R5 ;  /* 0x00200005e4007388 */ /* 0x0007e20000000800 */
[----:B-1----:R-:W-:Y:S02]  /*48e0*/  F2FP.RELU.F16.F32.PACK_AB R2, R168, R169 ;  /* 0x000000a9a802723e */ /* 0x002fe400000008ff */
[----:B--2---:R-:W-:Y:S03]  /*48f0*/  F2FP.RELU.F16.F32.PACK_AB R4, R180, R181 ;  /* 0x000000b5b404723e */ /* 0x004fe600000008ff */
[----:B------:R1:W-:Y:S01]  /*4900*/  STS [R219], R2 ;  /* 0x00000002db007388 */ /* 0x0003e20000000800 */
[----:B---3--:R-:W-:Y:S02]  /*4910*/  F2FP.RELU.F16.F32.PACK_AB R5, R160, R161 ;  /* 0x000000a1a005723e */ /* 0x008fe400000008ff */
[----:B-1----:R-:W-:Y:S05]  /*4920*/  F2FP.RELU.F16.F32.PACK_AB R2, R172, R173 ;  /* 0x000000adac02723e */ /* 0x002fea00000008ff */
[----:B------:R1:W-:Y:S04]  /*4930*/  STS [R219+0x400], R2 ;  /* 0x00040002db007388 */ /* 0x0003e80000000800 */
[----:B------:R2:W-:Y:S04]  /*4940*/  STS [R108], R6 ;  /* 0x000000066c007388 */ /* 0x0005e80000000800 */
[----:B------:R3:W-:Y:S04]  /*4950*/  STS [R108+0x400], R5 ;  /* 0x000400056c007388 */ /* 0x0007e80000000800 */
[----:B------:R4:W-:Y:S01]  /*4960*/  STS [R219+0x2000], R4 ;  /* 0x00200004db007388 */ /* 0x0009e20000000800 */
[----:B-1----:R-:W-:Y:S02]  /*4970*/  F2FP.RELU.F16.F32.PACK_AB R2, R188, R189 ;  /* 0x000000bdbc02723e */ /* 0x002fe400000008ff */
[----:B--2---:R-:W-:Y:S03]  /*4980*/  F2FP.RELU.F16.F32.PACK_AB R6, R179, R178 ;  /* 0x000000b2b306723e */ /* 0x004fe600000008ff */
[----:B------:R1:W-:Y:S01]  /*4990*/  STS [R219+0x2400], R2 ;  /* 0x00240002db007388 */ /* 0x0003e20000000800 */
[----:B---3--:R-:W-:Y:S03]  /*49a0*/  F2FP.RELU.F16.F32.PACK_AB R5, R186, R187 ;  /* 0x000000bbba05723e */ /* 0x008fe600000008ff */
[----:B------:R2:W-:Y:S01]  /*49b0*/  STS [R108+0x2000], R6 ;  /* 0x002000066c007388 */ /* 0x0005e20000000800 */
[----:B----4-:R-:W-:Y:S03]  /*49c0*/  F2FP.RELU.F16.F32.PACK_AB R4, R113, R115 ;  /* 0x000000737104723e */ /* 0x010fe600000008ff */
[----:B------:R3:W-:Y:S04]  /*49d0*/  STS [R108+0x2400], R5 ;  /* 0x002400056c007388 */ /* 0x0007e80000000800 */
[----:B------:R4:W-:Y:S04]  /*49e0*/  STS [R216], R4 ;  /* 0x00000004d8007388 */ /* 0x0009e80000000800 */
[----:B------:R4:W-:Y:S01]  /*49f0*/  STS [R216+0x400], R3 ;  /* 0x00040003d8007388 */ /* 0x0009e20000000800 */
[----:B-1----:R-:W-:Y:S02]  /*4a00*/  F2FP.RELU.F16.F32.PACK_AB R2, R159, R111 ;  /* 0x0000006f9f02723e */ /* 0x002fe400000008ff */
[----:B--2---:R-:W-:Y:S03]  /*4a10*/  F2FP.RELU.F16.F32.PACK_AB R6, R165, R166 ;  /* 0x000000a6a506723e */ /* 0x004fe600000008ff */
[----:B------:R1:W-:Y:S01]  /*4a20*/  STS [R223], R2 ;  /* 0x00000002df007388 */ /* 0x0003e20000000800 */
[----:B---3--:R-:W-:Y:S02]  /*4a30*/  F2FP.RELU.F16.F32.PACK_AB R5, R176, R177 ;  /* 0x000000b1b005723e */ /* 0x008fe400000008ff */
[----:B----4-:R-:W-:Y:S02]  /*4a40*/  F2FP.RELU.F16.F32.PACK_AB R4, R158, R110 ;  /* 0x0000006e9e04723e */ /* 0x010fe400000008ff */
[----:B------:R-:W-:Y:S03]  /*4a50*/  F2FP.RELU.F16.F32.PACK_AB R3, R157, R109 ;  /* 0x0000006d9d03723e */ /* 0x000fe600000008ff */
[----:B------:R-:W-:Y:S04]  /*4a60*/  STS [R223+0x400], R4 ;  /* 0x00040004df007388 */ /* 0x000fe80000000800 */
[----:B------:R-:W-:Y:S04]  /*4a70*/  STS [R216+0x2000], R6 ;  /* 0x00200006d8007388 */ /* 0x000fe80000000800 */
[----:B------:R-:W-:Y:S04]  /*4a80*/  STS [R216+0x2400], R5 ;  /* 0x00240005d8007388 */ /* 0x000fe80000000800 */
[----:B------:R2:W-:Y:S01]  /*4a90*/  STS [R223+0x2000], R3 ;  /* 0x00200003df007388 */ /* 0x0005e20000000800 */
[----:B-1----:R-:W-:Y:S05]  /*4aa0*/  F2FP.RELU.F16.F32.PACK_AB R2, R163, R167 ;  /* 0x000000a7a302723e */ /* 0x002fea00000008ff */
[----:B------:R1:W-:Y:S04]  /*4ab0*/  STS [R223+0x2400], R2 ;  /* 0x00240002df007388 */ /* 0x0003e80000000800 */
[----:B------:R-:W3:Y:S08]  /*4ac0*/  LDSM.16.M88.4 R64, [R155+0x4000] ;  /* 0x004000009b40783b */ /* 0x000ef00000000200 */
[----:B------:R-:W4:Y:S01]  /*4ad0*/  LDSM.16.M88.4 R60, [R155+0x5000] ;  /* 0x005000009b3c783b */ /* 0x000f220000000200 */
[----:B--2---:R-:W-:Y:S07]  /*4ae0*/  IMAD.U32 R3, RZ, RZ, UR23 ;  /* 0x00000017ff037e24 */ /* 0x004fee000f8e00ff */
[----:B------:R-:W2:Y:S01]  /*4af0*/  LDSM.16.M88.4 R100, [R104] ;  /* 0x000000006864783b */ /* 0x000ea20000000200 */
[----:B-1----:R-:W-:Y:S07]  /*4b00*/  IMAD.U32 R2, RZ, RZ, UR8 ;  /* 0x00000008ff027e24 */ /* 0x002fee000f8e00ff */
[----:B------:R-:W1:Y:S01]  /*4b10*/  LDSM.16.M88.4 R104, [R104+0x1000] ;  /* 0x001000006868783b */ /* 0x000e620000000200 */
[-C--:B---3--:R-:W-:Y:S08]  /*4b20*/  HMMA.16816.F32 R4, R64, R116.reuse, RZ ;  /* 0x000000744004723c */ /* 0x088ff000000018ff */
        /* <DEDUP_REMOVED lines=29> */
[-C--:B------:R-:W-:Y:S03]  /*4d00*/  HMMA.16816.F32 R60, R104, R146.reuse, R60 ;  /* 0x00000092683c723c */ /* 0x080fe6000000183c */
[C---:B------:R-:W-:Y:S04]  /*4d10*/  LEA R106, P2, R240.reuse, R2, 0x2 ;  /* 0x00000002f06a7211 */ /* 0x040fe800078410ff */
[----:B------:R-:W-:Y:S01]  /*4d20*/  LEA.HI.X R107, R240, R3, RZ, 0x2, P2 ;  /* 0x00000003f06b7211 */ /* 0x000fe200010f14ff */
[----:B------:R-:W-:Y:S04]  /*4d30*/  HMMA.16816.F32 R64, R100, R146, R64 ;  /* 0x000000926440723c */ /* 0x000fe80000001840 */
[----:B------:R-:W-:Y:S01]  /*4d40*/  FSETP.GE.FTZ.AND P2, PT, R196, RZ, PT ;  /* 0x000000ffc400720b */ /* 0x000fe20003f56000 */
[----:B------:R-:W2:Y:S04]  /*4d50*/  LDG.E R105, desc[UR20][R106.64] ;  /* 0x000000146a697981 */ /* 0x000ea8000c1e1900 */
[----:B------:R-:W3:Y:S04]  /*4d60*/  LDG.E R104, desc[UR20][R106.64+0x20] ;  /* 0x000020146a687981 */ /* 0x000ee8000c1e1900 */
[----:B------:R-:W5:Y:S04]  /*4d70*/  LDG.E R3, desc[UR20][R106.64+0x100] ;  /* 0x000100146a037981 */ /* 0x000f68000c1e1900 */
[----:B------:R1:W5:Y:S01]  /*4d80*/  LDG.E R2, desc[UR20][R106.64+0x120] ;  /* 0x000120146a027981 */ /* 0x000362000c1e1900 */
[C---:B--2---:R-:W-:Y:S01]  /*4d90*/  FADD.FTZ R4, -R105.reuse, R4 ;  /* 0x0000000469047221 */ /* 0x044fe20000010100 */
[C---:B------:R-:W-:Y:S01]  /*4da0*/  FADD.FTZ R5, -R105.reuse, R5 ;  /* 0x0000000569057221 */ /* 0x040fe20000010100 */
[C---:B------:R-:W-:Y:S01]  /*4db0*/  FADD.FTZ R16, -R105.reuse, R16 ;  /* 0x0000001069107221 */ /* 0x040fe20000010100 */
[C---:B------:R-:W-:Y:S01]  /*4dc0*/  FADD.FTZ R20, -R105.reuse, R20 ;  /* 0x0000001469147221 */ /* 0x040fe20000010100 */
[C---:B------:R-:W-:Y:S01]  /*4dd0*/  FADD.FTZ R21, -R105.reuse, R21 ;  /* 0x0000001569157221 */ /* 0x040fe20000010100 */
[-C--:B------:R-:W-:Y:S01]  /*4de0*/  FSEL R4, R4, R105.reuse, P2 ;  /* 0x0000006904047208 */ /* 0x080fe20001000000 */
[----:B------:R-:W-:Y:S01]  /*4df0*/  FADD.FTZ R53, -R105, R53 ;  /* 0x0000003569357221 */ /* 0x000fe20000010100 */
[-C--:B------:R-:W-:Y:S01]  /*4e00*/  FSEL R5, R5, R105.reuse, P6 ;  /* 0x0000006905057208 */ /* 0x080fe20003000000 */
[C---:B------:R-:W-:Y:S01]  /*4e10*/  FADD.FTZ R52, -R105.reuse, R52 ;  /* 0x0000003469347221 */ /* 0x040fe20000010100 */
[-C--:B------:R-:W-:Y:S01]  /*4e20*/  FSEL R16, R16, R105.reuse, P5 ;  /* 0x0000006910107208 */ /* 0x080fe20002800000 */
[----:B-1----:R-:W-:Y:S01]  /*4e30*/  FMUL.FTZ R106, R196, R4 ;  /* 0x00000004c46a7220 */ /* 0x002fe20000410000 */
[----:B------:R-:W-:Y:S01]  /*4e40*/  FSETP.GE.FTZ.AND P2, PT, R182, RZ, PT ;  /* 0x000000ffb600720b */ /* 0x000fe20003f56000 */
[----:B------:R-:W-:Y:S01]  /*4e50*/  FADD.FTZ R4, -R105, R17 ;  /* 0x0000001169047221 */ /* 0x000fe20000010100 */
[----:B------:R-:W-:Y:S01]  /*4e60*/  FSEL R20, R20, R105, P3 ;  /* 0x0000006914147208 */ /* 0x000fe20001800000 */
[----:B------:R-:W-:Y:S01]  /*4e70*/  FMUL.FTZ R5, R197, R5 ;  /* 0x00000005c5057220 */ /* 0x000fe20000410000 */
[-C--:B------:R-:W-:Y:S01]  /*4e80*/  FSEL R21, R21, R105.reuse, P2 ;  /* 0x0000006915157208 */ /* 0x080fe20001000000 */
[----:B------:R-:W-:Y:S01]  /*4e90*/  FMUL.FTZ R17, R185, R16 ;  /* 0x00000010b9117220 */ /* 0x000fe20000410000 */
[----:B------:R-:W-:Y:S01]  /*4ea0*/  FSEL R4, R4, R105, P4 ;  /* 0x0000006904047208 */ /* 0x000fe20002000000 */
[----:B------:R-:W-:Y:S01]  /*4eb0*/  FMUL.FTZ R101, R183, R20 ;  /* 0x00000014b7657220 */ /* 0x000fe20000410000 */
[----:B------:R-:W-:Y:S01]  /*4ec0*/  F2FP.F16.F32.PACK_AB R16, R5, R106 ;  /* 0x0000006a0510723e */ /* 0x000fe200000000ff */
[----:B------:R-:W-:Y:S01]  /*4ed0*/  FADD.FTZ R5, -R105, R36 ;  /* 0x0000002469057221 */ /* 0x000fe20000010100 */
[----:B------:R-:W-:Y:S01]  /*4ee0*/  FSETP.GE.FTZ.AND P3, PT, R169, RZ, PT ;  /* 0x000000ffa900720b */ /* 0x000fe20003f76000 */
[----:B------:R-:W-:Y:S01]  /*4ef0*/  FMUL.FTZ R4, R184, R4 ;  /* 0x00000004b8047220 */ /* 0x000fe20000410000 */
[----:B------:R-:W-:Y:S01]  /*4f00*/  FSETP.GE.FTZ.AND P2, PT, R168, RZ, PT ;  /* 0x000000ffa800720b */ /* 0x000fe20003f56000 */
[----:B------:R-:W-:Y:S01]  /*4f10*/  FMUL.FTZ R100, R182, R21 ;  /* 0x00000015b6647220 */ /* 0x000fe20000410000 */
[----:B------:R-:W-:Y:S01]  /*4f20*/  FSEL R5, R5, R105, P3 ;  /* 0x0000006905057208 */ /* 0x000fe20001800000 */
[C---:B------:R-:W-:Y:S01]  /*4f30*/  FADD.FTZ R21, -R105.reuse, R32 ;  /* 0x0000002069157221 */ /* 0x040fe20000010100 */
[----:B------:R-:W-:Y:S01]  /*4f40*/  F2FP.F16.F32.PACK_AB R17, R4, R17 ;  /* 0x000000110411723e */ /* 0x000fe200000000ff */
[----:B------:R-:W-:Y:S01]  /*4f50*/  FADD.FTZ R4, -R105, R37 ;  /* 0x0000002569047221 */ /* 0x000fe20000010100 */
[----:B------:R-:W-:Y:S01]  /*4f60*/  FSETP.GE.FTZ.AND P5, PT, R171, RZ, PT ;  /* 0x000000ffab00720b */ /* 0x000fe20003fb6000 */
        /* <DEDUP_REMOVED lines=9> */
[----:B------:R-:W-:Y:S01]  /*5000*/  FSEL R20, R20, R105, P4 ;  /* 0x0000006914147208 */ /* 0x000fe20002000000 */
[----:B------:R-:W-:Y:S01]  /*5010*/  FADD.FTZ R4, -R105, R49 ;  /* 0x0000003169047221 */ /* 0x000fe20000010100 */
[----:B------:R-:W-:Y:S01]  /*5020*/  FSETP.GE.FTZ.AND P3, PT, R113, RZ, PT ;  /* 0x000000ff7100720b */ /* 0x000fe20003f76000 */
[----:B------:R-:W-:Y:S01]  /*5030*/  FMUL.FTZ R21, R171, R21 ;  /* 0x00000015ab157220 */ /* 0x000fe20000410000 */
[----:B------:R-:W-:Y:S01]  /*5040*/  FSETP.GE.FTZ.AND P6, PT, R164, RZ, PT ;  /* 0x000000ffa400720b */ /* 0x000fe20003fd6000 */
[----:B------:R-:W-:Y:S01]  /*5050*/  FMUL.FTZ R20, R170, R20 ;  /* 0x00000014aa147220 */ /* 0x000fe20000410000 */
[----:B------:R-:W-:Y:S01]  /*5060*/  FSETP.GE.FTZ.AND P5, PT, R162, RZ, PT ;  /* 0x000000ffa200720b */ /* 0x000fe20003fb6000 */
[C---:B---3--:R-:W-:Y:S01]  /*5070*/  FADD.FTZ R6, -R104.reuse, R6 ;  /* 0x0000000668067221 */ /* 0x048fe20000010100 */
[----:B------:R-:W-:Y:S01]  /*5080*/  FSETP.GE.FTZ.AND P4, PT, R115, RZ, PT ;  /* 0x000000ff7300720b */ /* 0x000fe20003f96000 */
[----:B------:R-:W-:Y:S01]  /*5090*/  FADD.FTZ R7, -R104, R7 ;  /* 0x0000000768077221 */ /* 0x000fe20000010100 */
[-C--:B------:R-:W-:Y:S02]  /*50a0*/  FSEL R53, R53, R105.reuse, P3 ;  /* 0x0000006935357208 */ /* 0x080fe40001800000 */
[-C--:B------:R-:W-:Y:S02]  /*50b0*/  FSEL R5, R5, R105.reuse, P6 ;  /* 0x0000006905057208 */ /* 0x080fe40003000000 */
[----:B------:R-:W-:Y:S01]  /*50c0*/  FSEL R4, R4, R105, P5 ;  /* 0x0000006904047208 */ /* 0x000fe20002800000 */
[----:B------:R-:W-:Y:S01]  /*50d0*/  FMUL.FTZ R113, R113, R53 ;  /* 0x0000003571717220 */ /* 0x000fe20000410000 */
[----:B------:R-:W-:Y:S01]  /*50e0*/  FSEL R52, R52, R105, P4 ;  /* 0x0000006934347208 */ /* 0x000fe20002000000 */
[----:B------:R-:W-:Y:S01]  /*50f0*/  FMUL.FTZ R164, R164, R5 ;  /* 0x00000005a4a47220 */ /* 0x000fe20000410000 */
[----:B------:R-:W-:Y:S01]  /*5100*/  FSETP.GE.FTZ.AND P3, PT, R111, RZ, PT ;  /* 0x000000ff6f00720b */ /* 0x000fe20003f76000 */
[----:B------:R-:W-:Y:S01]  /*5110*/  FMUL.FTZ R162, R162, R4 ;  /* 0x00000004a2a27220 */ /* 0x000fe20000410000 */
[----:B------:R-:W-:Y:S01]  /*5120*/  F2FP.F16.F32.PACK_AB R32, R20, R21 ;  /* 0x000000151420723e */ /* 0x000fe200000000ff */
[----:B------:R-:W-:Y:S01]  /*5130*/  FMUL.FTZ R115, R115, R52 ;  /* 0x0000003473737220 */ /* 0x000fe20000410000 */
[----:B------:R-:W-:Y:S01]  /*5140*/  FSEL R64, R64, R105, P3 ;  /* 0x0000006940407208 */ /* 0x000fe20001800000 */
[----:B------:R-:W-:Y:S01]  /*5150*/  @P2 FADD.FTZ R105, -R105, R65 ;  /* 0x0000004169692221 */ /* 0x000fe20000010100 */
[----:B------:R-:W-:Y:S02]  /*5160*/  FSETP.GE.FTZ.AND P3, PT, R205, RZ, PT ;  /* 0x000000ffcd00720b */ /* 0x000fe40003f76000 */
[----:B------:R-:W-:Y:S01]  /*5170*/  FSETP.GE.FTZ.AND P2, PT, R203, RZ, PT ;  /* 0x000000ffcb00720b */ /* 0x000fe20003f56000 */
[----:B------:R-:W-:Y:S01]  /*5180*/  FMUL.FTZ R64, R111, R64 ;  /* 0x000000406f407220 */ /* 0x000fe20000410000 */
[----:B------:R-:W-:Y:S02]  /*5190*/  F2FP.F16.F32.PACK_AB R100, R100, R101 ;  /* 0x000000656464723e */ /* 0x000fe400000000ff */
[----:B------:R-:W-:Y:S02]  /*51a0*/  F2FP.F16.F32.PACK_AB R168, R168, R169 ;  /* 0x000000a9a8a8723e */ /* 0x000fe400000000ff */
[----:B------:R-:W-:Y:S02]  /*51b0*/  F2FP.F16.F32.PACK_AB R162, R162, R164 ;  /* 0x000000a4a2a2723e */ /* 0x000fe400000000ff */
[----:B------:R-:W-:Y:S02]  /*51c0*/  F2FP.F16.F32.PACK_AB R113, R113, R115 ;  /* 0x000000737171723e */ /* 0x000fe400000000ff */
[-C--:B------:R-:W-:Y:S02]  /*51d0*/  FSEL R21, R6, R104.reuse, P3 ;  /* 0x0000006806157208 */ /* 0x080fe40001800000 */
[----:B------:R-:W-:Y:S01]  /*51e0*/  FSEL R20, R7, R104, P2 ;  /* 0x0000006807147208 */ /* 0x000fe20001000000 */
        /* <DEDUP_REMOVED lines=24> */
.L_x_282:
[----:B------:R2:W-:Y:S01]  /*5370*/  STS [R217+-0x8000], R16 ;  /* 0xff800010d9007388 */ /* 0x0005e20000000800 */
[----:B-1----:R-:W-:Y:S01]  /*5380*/  FMUL.FTZ R4, R205, R21 ;  /* 0x00000015cd047220 */ /* 0x002fe20000410000 */
[----:B------:R-:W-:Y:S01]  /*5390*/  FMUL.FTZ R6, R203, R20 ;  /* 0x00000014cb067220 */ /* 0x000fe20000410000 */
[C---:B------:R-:W-:Y:S01]  /*53a0*/  FADD.FTZ R19, -R104.reuse, R19 ;  /* 0x0000001368137221 */ /* 0x040fe20000010100 */
[C---:B------:R-:W-:Y:S01]  /*53b0*/  FADD.FTZ R22, -R104.reuse, R22 ;  /* 0x0000001668167221 */ /* 0x040fe20000010100 */
[----:B------:R-:W-:Y:S01]  /*53c0*/  FADD.FTZ R18, -R104, R18 ;  /* 0x0000001268127221 */ /* 0x000fe20000010100 */
[----:B------:R-:W-:Y:S01]  /*53d0*/  FSETP.GE.FTZ.AND P3, PT, R194, RZ, PT ;  /* 0x000000ffc200720b */ /* 0x000fe20003f76000 */
[C---:B------:R-:W-:Y:S01]  /*53e0*/  FADD.FTZ R5, -R104.reuse, R23 ;  /* 0x0000001768057221 */ /* 0x040fe20000010100 */
[----:B------:R-:W-:Y:S01]  /*53f0*/  FSETP.GE.FTZ.AND P2, PT, R191, RZ, PT ;  /* 0x000000ffbf00720b */ /* 0x000fe20003f56000 */
[C---:B------:R-:W-:Y:S01]  /*5400*/  FADD.FTZ R35, -R104.reuse, R35 ;  /* 0x0000002368237221 */ /* 0x040fe20000010100 */
[----:B------:R-:W-:Y:S01]  /*5410*/  FSETP.GE.FTZ.AND P4, PT, R195, RZ, PT ;  /* 0x000000ffc300720b */ /* 0x000fe20003f96000 */
[----:B------:R-:W-:Y:S01]  /*5420*/  FADD.FTZ R50, -R104, R50 ;  /* 0x0000003268327221 */ /* 0x000fe20000010100 */
[----:B------:R-:W-:Y:S01]  /*5430*/  F2FP.F16.F32.PACK_AB R6, R6, R4 ;  /* 0x000000040606723e */ /* 0x000fe200000000ff */
[C---:B------:R-:W-:Y:S01]  /*5440*/  FADD.FTZ R4, -R104.reuse, R34 ;  /* 0x0000002268047221 */ /* 0x040fe20000010100 */
[-C--:B------:R-:W-:Y:S01]  /*5450*/  FSEL R19, R19, R104.reuse, P3 ;  /* 0x0000006813137208 */ /* 0x080fe20001800000 */
[----:B------:R-:W-:Y:S01]  /*5460*/  FADD.FTZ R55, -R104, R55 ;  /* 0x0000003768377221 */ /* 0x000fe20000010100 */
[-C--:B------:R-:W-:Y:S01]  /*5470*/  FSEL R22, R22, R104.reuse, P2 ;  /* 0x0000006816167208 */ /* 0x080fe20001000000 */
[----:B------:R-:W-:Y:S01]  /*5480*/  IMAD.MOV.U32 R33, RZ, RZ, 0x10 ;  /* 0x00000010ff217424 */ /* 0x000fe200078e00ff */
[----:B------:R-:W-:Y:S01]  /*5490*/  FSEL R18, R18, R104, P4 ;  /* 0x0000006812127208 */ /* 0x000fe20002000000 */
[----:B------:R-:W-:Y:S01]  /*54a0*/  FMUL.FTZ R20, R194, R19 ;  /* 0x00000013c2147220 */ /* 0x000fe20000410000 */
[----:B------:R-:W-:Y:S01]  /*54b0*/  FSETP.GE.FTZ.AND P3, PT, R190, RZ, PT ;  /* 0x000000ffbe00720b */ /* 0x000fe20003f76000 */
[----:B------:R-:W-:Y:S01]  /*54c0*/  FMUL.FTZ R22, R191, R22 ;  /* 0x00000016bf167220 */ /* 0x000fe20000410000 */
[----:B------:R-:W-:Y:S01]  /*54d0*/  FSETP.GE.FTZ.AND P2, PT, R175, RZ, PT ;  /* 0x000000ffaf00720b */ /* 0x000fe20003f56000 */
[----:B------:R-:W-:Y:S01]  /*54e0*/  FMUL.FTZ R21, R195, R18 ;  /* 0x00000012c3157220 */ /* 0x000fe20000410000 */
[----:B------:R-:W-:Y:S01]  /*54f0*/  FSETP.GE.FTZ.AND P4, PT, R174, RZ, PT ;  /* 0x000000ffae00720b */ /* 0x000fe20003f96000 */
[C---:B------:R-:W-:Y:S01]  /*5500*/  FADD.FTZ R18, -R104.reuse, R38 ;  /* 0x0000002668127221 */ /* 0x040fe20000010100 */
[-C--:B------:R-:W-:Y:S01]  /*5510*/  FSEL R5, R5, R104.reuse, P3 ;  /* 0x0000006805057208 */ /* 0x080fe20001800000 */
[----:B--2---:R-:W-:Y:S01]  /*5520*/  FADD.FTZ R16, -R104, R39 ;  /* 0x0000002768107221 */ /* 0x004fe20000010100 */
[-C--:B------:R-:W-:Y:S01]  /*5530*/  FSEL R4, R4, R104.reuse, P2 ;  /* 0x0000006804047208 */ /* 0x080fe20001000000 */
[----:B------:R1:W-:Y:S01]  /*5540*/  STS [R217+-0x7c00], R6 ;  /* 0xff840006d9007388 */ /* 0x0003e20000000800 */
[----:B------:R-:W-:Y:S01]  /*5550*/  FSEL R35, R35, R104, P4 ;  /* 0x0000006823237208 */ /* 0x000fe20002000000 */
[----:B------:R-:W-:Y:S01]  /*5560*/  FMUL.FTZ R19, R190, R5 ;  /* 0x00000005be137220 */ /* 0x000fe20000410000 */
[----:B------:R-:W-:Y:S01]  /*5570*/  FSETP.GE.FTZ.AND P3, PT, R173, RZ, PT ;  /* 0x000000ffad00720b */ /* 0x000fe20003f76000 */
[----:B------:R-:W-:Y:S01]  /*5580*/  FMUL.FTZ R7, R175, R4 ;  /* 0x00000004af077220 */ /* 0x000fe20000410000 */
[----:B------:R-:W-:Y:S01]  /*5590*/  FSETP.GE.FTZ.AND P2, PT, R172, RZ, PT ;  /* 0x000000ffac00720b */ /* 0x000fe20003f56000 */
[----:B------:R-:W-:Y:S01]  /*55a0*/  FMUL.FTZ R4, R174, R35 ;  /* 0x00000023ae047220 */ /* 0x000fe20000410000 */
[----:B------:R-:W-:Y:S01]  /*55b0*/  F2FP.F16.F32.PACK_AB R23, R19, R22 ;  /* 0x000000161317723e */ /* 0x000fe200000000ff */
[C---:B-----5:R-:W-:Y:S01]  /*55c0*/  FADD.FTZ R9, -R3.reuse, R9 ;  /* 0x0000000903097221 */ /* 0x060fe20000010100 */
[-C--:B------:R-:W-:Y:S01]  /*55d0*/  FSEL R18, R18, R104.reuse, P3 ;  /* 0x0000006812127208 */ /* 0x080fe20001800000 */
[C---:B------:R-:W-:Y:S01]  /*55e0*/  FADD.FTZ R8, -R3.reuse, R8 ;  /* 0x0000000803087221 */ /* 0x040fe20000010100 */
[----:B------:R-:W-:Y:S01]  /*55f0*/  F2FP.F16.F32.PACK_AB R22, R4, R7 ;  /* 0x000000070416723e */ /* 0x000fe200000000ff */
[----:B------:R-:W-:Y:S01]  /*5600*/  FADD.FTZ R4, -R104, R54 ;  /* 0x0000003668047221 */ /* 0x000fe20000010100 */
[-C--:B------:R-:W-:Y:S01]  /*5610*/  FSEL R16, R16, R104.reuse, P2 ;  /* 0x0000006810107208 */ /* 0x080fe20001000000 */
[----:B------:R-:W-:Y:S01]  /*5620*/  FADD.FTZ R7, -R104, R51 ;  /* 0x0000003368077221 */ /* 0x000fe20000010100 */
[----:B------:R-:W-:Y:S01]  /*5630*/  FSETP.GE.FTZ.AND P3, PT, R114, RZ, PT ;  /* 0x000000ff7200720b */ /* 0x000fe20003f76000 */
[----:B------:R-:W-:Y:S01]  /*5640*/  FADD.FTZ R13, -R3, R13 ;  /* 0x0000000d030d7221 */ /* 0x000fe20000010100 */
[----:B------:R-:W-:Y:S01]  /*5650*/  FSETP.GE.FTZ.AND P2, PT, R161, RZ, PT ;  /* 0x000000ffa100720b */ /* 0x000fe20003f56000 */
[C---:B------:R-:W-:Y:S01]  /*5660*/  FADD.FTZ R24, -R3.reuse, R24 ;  /* 0x0000001803187221 */ /* 0x040fe20000010100 */
[-C--:B------:R-:W-:Y:S01]  /*5670*/  FSEL R4, R4, R104.reuse, P3 ;  /* 0x0000006804047208 */ /* 0x080fe20001800000 */
[C---:B------:R-:W-:Y:S01]  /*5680*/  FADD.FTZ R12, -R3.reuse, R12 ;  /* 0x0000000c030c7221 */ /* 0x040fe20000010100 */
[----:B------:R-:W-:Y:S01]  /*5690*/  FSEL R50, R50, R104, P2 ;  /* 0x0000006832327208 */ /* 0x000fe20001000000 */
[----:B------:R-:W-:Y:S01]  /*56a0*/  FADD.FTZ R25, -R3, R25 ;  /* 0x0000001903197221 */ /* 0x000fe20000010100 */
[----:B------:R-:W-:Y:S01]  /*56b0*/  FSETP.GE.FTZ.AND P2, PT, R112, RZ, PT ;  /* 0x000000ff7000720b */ /* 0x000fe20003f56000 */
[----:B------:R-:W-:Y:S01]  /*56c0*/  FMUL.FTZ R114, R114, R4 ;  /* 0x0000000472727220 */ /* 0x000fe20000410000 */
[----:B------:R-:W-:Y:S01]  /*56d0*/  FADD.FTZ R4, -R104, R66 ;  /* 0x0000004268047221 */ /* 0x000fe20000010100 */
[----:B------:R-:W-:Y:S01]  /*56e0*/  SEL R33, R33, 0xfffffff0, !P1 ;  /* 0xfffffff021217807 */ /* 0x000fe20004800000 */
[----:B------:R-:W-:Y:S01]  /*56f0*/  FADD.FTZ R29, -R3, R29 ;  /* 0x0000001d031d7221 */ /* 0x000fe20000010100 */
[----:B------:R-:W-:Y:S01]  /*5700*/  FSEL R55, R55, R104, P2 ;  /* 0x0000006837377208 */ /* 0x000fe20001000000 */
[----:B------:R-:W-:Y:S01]  /*5710*/  FADD.FTZ R44, -R3, R44 ;  /* 0x0000002c032c7221 */ /* 0x000fe20000010100 */
[----:B------:R-:W-:Y:S01]  /*5720*/  FSETP.GE.FTZ.AND P2, PT, R110, RZ, PT ;  /* 0x000000ff6e00720b */ /* 0x000fe20003f56000 */
[----:B------:R-:W-:Y:S01]  /*5730*/  FMUL.FTZ R18, R173, R18 ;  /* 0x00000012ad127220 */ /* 0x000fe20000410000 */
[----:B------:R-:W-:Y:S01]  /*5740*/  F2FP.F16.F32.PACK_AB R5, R20, R21 ;  /* 0x000000151405723e */ /* 0x000fe200000000ff */
[----:B------:R-:W-:Y:S01]  /*5750*/  FMUL.FTZ R16, R172, R16 ;  /* 0x00000010ac107220 */ /* 0x000fe20000410000 */
[----:B------:R-:W-:Y:S01]  /*5760*/  FSEL R4, R4, R104, P2 ;  /* 0x0000006804047208 */ /* 0x000fe20001000000 */
[----:B------:R-:W-:Y:S01]  /*5770*/  FADD.FTZ R27, -R2, R27 ;  /* 0x0000001b021b7221 */ /* 0x000fe20000010100 */
[----:B------:R-:W-:Y:S01]  /*5780*/  FSETP.GE.FTZ.AND P4, PT, R160, RZ, PT ;  /* 0x000000ffa000720b */ /* 0x000fe20003f96000 */
[----:B------:R-:W-:Y:S01]  /*5790*/  FADD.FTZ R26, -R2, R26 ;  /* 0x0000001a021a7221 */ /* 0x000fe20000010100 */
[----:B------:R-:W-:Y:S01]  /*57a0*/  FSETP.GE.FTZ.AND P3, PT, R158, RZ, PT ;  /* 0x000000ff9e00720b */ /* 0x000fe20003f76000 */
[----:B------:R-:W-:Y:S01]  /*57b0*/  FMUL.FTZ R110, R110, R4 ;  /* 0x000000046e6e7220 */ /* 0x000fe20000410000 */
[----:B------:R-:W-:Y:S01]  /*57c0*/  IMAD.IADD R4, R217, 0x1, R33 ;  /* 0x00000001d9047824 */ /* 0x000fe200078e0221 */
[----:B------:R-:W-:Y:S01]  /*57d0*/  FSEL R7, R7, R104, P4 ;  /* 0x0000006807077208 */ /* 0x000fe20002000000 */
[----:B------:R-:W-:Y:S01]  /*57e0*/  FADD.FTZ R31, -R2, R31 ;  /* 0x0000001f021f7221 */ /* 0x000fe20000010100 */
[----:B------:R-:W-:Y:S01]  /*57f0*/  FSETP.GE.FTZ.AND P4, PT, R208, RZ, PT ;  /* 0x000000ffd000720b */ /* 0x000fe20003f96000 */
[----:B------:R-:W-:Y:S01]  /*5800*/  FADD.FTZ R30, -R2, R30 ;  /* 0x0000001e021e7221 */ /* 0x000fe20000010100 */
[----:B------:R2:W-:Y:S01]  /*5810*/  STS [R4+-0x7c00], R5 ;  /* 0xff84000504007388 */ /* 0x0005e20000000800 */
[----:B------:R-:W-:Y:S01]  /*5820*/  FSETP.GE.FTZ.AND P2, PT, R209, RZ, PT ;  /* 0x000000ffd100720b */ /* 0x000fe20003f56000 */
[----:B------:R-:W-:Y:S01]  /*5830*/  FMUL.FTZ R160, R160, R7 ;  /* 0x00000007a0a07220 */ /* 0x000fe20000410000 */
[-C--:B-1----:R-:W-:Y:S01]  /*5840*/  FSEL R6, R9, R3.reuse, P4 ;  /* 0x0000000309067208 */ /* 0x082fe20002000000 */
[----:B------:R1:W-:Y:S01]  /*5850*/  STS [R4+-0x8000], R17 ;  /* 0xff80001104007388 */ /* 0x0003e20000000800 */
[-C--:B------:R-:W-:Y:S01]  /*5860*/  FSEL R8, R8, R3.reuse, P2 ;  /* 0x0000000308087208 */ /* 0x080fe20001000000 */
[----:B------:R-:W-:Y:S01]  /*5870*/  @P3 FADD.FTZ R104, -R104, R67 ;  /* 0x0000004368683221 */ /* 0x000fe20000010100 */
        /* <DEDUP_REMOVED lines=14> */
[----:B------:R-:W-:Y:S01]  /*5960*/  FSETP.GE.FTZ.AND P2, PT, R180, RZ, PT ;  /* 0x000000ffb400720b */ /* 0x000fe20003f56000 */
[----:B------:R-:W-:Y:S01]  /*5970*/  FMUL.FTZ R24, R200, R24 ;  /* 0x00000018c8187220 */ /* 0x000fe20000410000 */
[----:B------:R-:W-:Y:S01]  /*5980*/  FSETP.GE.FTZ.AND P5, PT, R193, RZ, PT ;  /* 0x000000ffc100720b */ /* 0x000fe20003fb6000 */
[----:B------:R-:W-:Y:S01]  /*5990*/  FMUL.FTZ R12, R207, R12 ;  /* 0x0000000ccf0c7220 */ /* 0x000fe20000410000 */
[----:B--2---:R-:W-:Y:S01]  /*59a0*/  F2FP.F16.F32.PACK_AB R5, R6, R8 ;  /* 0x000000080605723e */ /* 0x004fe200000000ff */
[----:B------:R-:W-:Y:S01]  /*59b0*/  FADD.FTZ R6, -R3, R41 ;  /* 0x0000002903067221 */ /* 0x000fe20000010100 */
[-C--:B------:R-:W-:Y:S01]  /*59c0*/  FSEL R8, R25, R3.reuse, P6 ;  /* 0x0000000319087208 */ /* 0x080fe20003000000 */
[----:B------:R-:W-:Y:S01]  /*59d0*/  FADD.FTZ R58, -R2, R58 ;  /* 0x0000003a023a7221 */ /* 0x000fe20000010100 */
[----:B------:R-:W-:Y:S01]  /*59e0*/  FSETP.GE.FTZ.AND P3, PT, R181, RZ, PT ;  /* 0x000000ffb500720b */ /* 0x000fe20003f76000 */
[----:B------:R2:W-:Y:S01]  /*59f0*/  STS [R217+-0x6000], R5 ;  /* 0xffa00005d9007388 */ /* 0x0005e20000000800 */
[-C--:B------:R-:W-:Y:S01]  /*5a00*/  FSEL R6, R6, R3.reuse, P2 ;  /* 0x0000000306067208 */ /* 0x080fe20001000000 */
[----:B------:R-:W-:Y:S01]  /*5a10*/  FMUL.FTZ R8, R198, R8 ;  /* 0x00000008c6087220 */ /* 0x000fe20000410000 */
[----:B------:R-:W-:Y:S01]  /*5a20*/  FSETP.GE.FTZ.AND P2, PT, R157, RZ, PT ;  /* 0x000000ff9d00720b */ /* 0x000fe20003f56000 */
[----:B------:R-:W-:Y:S01]  /*5a30*/  FMUL.FTZ R50, R161, R50 ;  /* 0x00000032a1327220 */ /* 0x000fe20000410000 */
[----:B------:R-:W-:Y:S01]  /*5a40*/  FSEL R9, R9, R3, P5 ;  /* 0x0000000309097208 */ /* 0x000fe20002800000 */
[----:B------:R-:W-:Y:S01]  /*5a50*/  FMUL.FTZ R112, R112, R55 ;  /* 0x0000003770707220 */ /* 0x000fe20000410000 */
[----:B------:R-:W-:Y:S01]  /*5a60*/  FSEL R7, R7, R3, P3 ;  /* 0x0000000307077208 */ /* 0x000fe20001800000 */
[----:B------:R-:W-:Y:S01]  /*5a70*/  FMUL.FTZ R105, R159, R105 ;  /* 0x000000699f697220 */ /* 0x000fe20000410000 */
[----:B------:R-:W-:Y:S01]  /*5a80*/  FSETP.GE.FTZ.AND P4, PT, R192, RZ, PT ;  /* 0x000000ffc000720b */ /* 0x000fe20003f96000 */
[----:B------:R-:W-:Y:S01]  /*5a90*/  FMUL.FTZ R19, R193, R9 ;  /* 0x00000009c1137220 */ /* 0x000fe20000410000 */
[----:B------:R-:W-:Y:S01]  /*5aa0*/  FSETP.GE.FTZ.AND P3, PT, R178, RZ, PT ;  /* 0x000000ffb200720b */ /* 0x000fe20003f76000 */
[----:B-1----:R-:W-:Y:S01]  /*5ab0*/  FMUL.FTZ R17, R181, R7 ;  /* 0x00000007b5117220 */ /* 0x002fe20000410000 */
[----:B------:R-:W-:Y:S01]  /*5ac0*/  F2FP.F16.F32.PACK_AB R20, R13, R12 ;  /* 0x0000000c0d14723e */ /* 0x000fe200000000ff */
[----:B------:R-:W-:Y:S01]  /*5ad0*/  FMUL.FTZ R12, R180, R6 ;  /* 0x00000006b40c7220 */ /* 0x000fe20000410000 */
[----:B------:R-:W-:Y:S01]  /*5ae0*/  F2FP.F16.F32.PACK_AB R24, R8, R24 ;  /* 0x000000180818723e */ /* 0x000fe200000000ff */
[----:B------:R-:W-:Y:S01]  /*5af0*/  FADD.FTZ R9, -R3, R45 ;  /* 0x0000002d03097221 */ /* 0x000fe20000010100 */
[-C--:B------:R-:W-:Y:S01]  /*5b00*/  FSEL R29, R29, R3.reuse, P4 ;  /* 0x000000031d1d7208 */ /* 0x080fe20002000000 */
[C---:B------:R-:W-:Y:S01]  /*5b10*/  FADD.FTZ R8, -R3.reuse, R56 ;  /* 0x0000003803087221 */ /* 0x040fe20000010100 */
[----:B------:R-:W-:Y:S01]  /*5b20*/  FSEL R44, R44, R3, P3 ;  /* 0x000000032c2c7208 */ /* 0x000fe20001800000 */
[C---:B------:R-:W-:Y:S01]  /*5b30*/  FADD.FTZ R7, -R3.reuse, R57 ;  /* 0x0000003903077221 */ /* 0x040fe20000010100 */
[----:B------:R-:W-:Y:S01]  /*5b40*/  FADD.FTZ R6, -R3, R60 ;  /* 0x0000003c03067221 */ /* 0x000fe20000010100 */
[----:B------:R-:W-:Y:S01]  /*5b50*/  FSETP.GE.FTZ.AND P6, PT, R179, RZ, PT ;  /* 0x000000ffb300720b */ /* 0x000fe20003fd6000 */
[----:B------:R-:W-:Y:S01]  /*5b60*/  FMUL.FTZ R13, R192, R29 ;  /* 0x0000001dc00d7220 */ /* 0x000fe20000410000 */
[----:B------:R-:W-:Y:S01]  /*5b70*/  FSETP.GE.FTZ.AND P5, PT, R166, RZ, PT ;  /* 0x000000ffa600720b */ /* 0x000fe20003fb6000 */
[----:B--2---:R-:W-:Y:S01]  /*5b80*/  FADD.FTZ R5, -R2, R59 ;  /* 0x0000003b02057221 */ /* 0x004fe20000010100 */
[----:B------:R-:W-:Y:S01]  /*5b90*/  FSETP.GE.FTZ.AND P4, PT, R165, RZ, PT ;  /* 0x000000ffa500720b */ /* 0x000fe20003f96000 */
[----:B------:R-:W-:Y:S01]  /*5ba0*/  FMUL.FTZ R104, R158, R104 ;  /* 0x000000689e687220 */ /* 0x000fe20000410000 */
[----:B------:R-:W-:Y:S02]  /*5bb0*/  FSETP.GE.FTZ.AND P3, PT, R109, RZ, PT ;  /* 0x000000ff6d00720b */ /* 0x000fe40003f76000 */
[-C--:B------:R-:W-:Y:S02]  /*5bc0*/  FSEL R9, R9, R3.reuse, P6 ;  /* 0x0000000309097208 */ /* 0x080fe40003000000 */
[-C--:B------:R-:W-:Y:S02]  /*5bd0*/  FSEL R8, R8, R3.reuse, P5 ;  /* 0x0000000308087208 */ /* 0x080fe40002800000 */
[----:B------:R-:W-:Y:S01]  /*5be0*/  FSEL R7, R7, R3, P4 ;  /* 0x0000000307077208 */ /* 0x000fe20002000000 */
[----:B------:R-:W-:Y:S01]  /*5bf0*/  FMUL.FTZ R9, R179, R9 ;  /* 0x00000009b3097220 */ /* 0x000fe20000410000 */
[----:B------:R-:W-:Y:S01]  /*5c00*/  FSEL R6, R6, R3, P3 ;  /* 0x0000000306067208 */ /* 0x000fe20001800000 */
[----:B------:R-:W-:Y:S01]  /*5c10*/  @P2 FADD.FTZ R3, -R3, R61 ;  /* 0x0000003d03032221 */ /* 0x000fe20000010100 */
[----:B------:R-:W-:Y:S01]  /*5c20*/  F2FP.F16.F32.PACK_AB R21, R16, R18 ;  /* 0x000000121015723e */ /* 0x000fe200000000ff */
[----:B------:R-:W-:Y:S01]  /*5c30*/  FMUL.FTZ R8, R166, R8 ;  /* 0x00000008a6087220 */ /* 0x000fe20000410000 */
[----:B------:R-:W-:Y:S01]  /*5c40*/  FSETP.GE.FTZ.AND P2, PT, R210, RZ, PT ;  /* 0x000000ffd200720b */ /* 0x000fe20003f56000 */
[----:B------:R-:W-:Y:S01]  /*5c50*/  FMUL.FTZ R6, R109, R6 ;  /* 0x000000066d067220 */ /* 0x000fe20000410000 */
[----:B------:R-:W-:Y:S01]  /*5c60*/  FMUL.FTZ R16, R157, R3 ;  /* 0x000000039d107220 */ /* 0x000fe20000410000 */
[----:B------:R-:W-:Y:S01]  /*5c70*/  FADD.FTZ R3, -R2, R15 ;  /* 0x0000000f02037221 */ /* 0x000fe20000010100 */
[----:B------:R-:W-:Y:S01]  /*5c80*/  FSETP.GE.FTZ.AND P3, PT, R211, RZ, PT ;  /* 0x000000ffd300720b */ /* 0x000fe20003f76000 */
[----:B------:R-:W-:Y:S01]  /*5c90*/  FMUL.FTZ R7, R165, R7 ;  /* 0x00000007a5077220 */ /* 0x000fe20000410000 */
[----:B------:R-:W-:Y:S01]  /*5ca0*/  F2FP.F16.F32.PACK_AB R12, R12, R17 ;  /* 0x000000110c0c723e */ /* 0x000fe200000000ff */
[----:B------:R-:W-:Y:S01]  /*5cb0*/  FMUL.FTZ R18, R178, R44 ;  /* 0x0000002cb2127220 */ /* 0x000fe20000410000 */
[----:B------:R-:W-:Y:S01]  /*5cc0*/  F2FP.F16.F32.PACK_AB R16, R16, R6 ;  /* 0x000000061010723e */ /* 0x000fe200000000ff */
[----:B------:R-:W-:Y:S01]  /*5cd0*/  FADD.FTZ R6, -R2, R14 ;  /* 0x0000000e02067221 */ /* 0x000fe20000010100 */
[-C--:B------:R-:W-:Y:S02]  /*5ce0*/  FSEL R3, R3, R2.reuse, P2 ;  /* 0x0000000203037208 */ /* 0x080fe40001000000 */
[----:B------:R-:W-:Y:S02]  /*5cf0*/  FSETP.GE.FTZ.AND P2, PT, R202, RZ, PT ;  /* 0x000000ffca00720b */ /* 0x000fe40003f56000 */
[-C--:B------:R-:W-:Y:S01]  /*5d00*/  FSEL R6, R6, R2.reuse, P3 ;  /* 0x0000000206067208 */ /* 0x080fe20001800000 */
[----:B------:R-:W-:Y:S01]  /*5d10*/  FMUL.FTZ R3, R210, R3 ;  /* 0x00000003d2037220 */ /* 0x000fe20000410000 */
[----:B------:R-:W-:Y:S02]  /*5d20*/  FSETP.GE.FTZ.AND P3, PT, R204, RZ, PT ;  /* 0x000000ffcc00720b */ /* 0x000fe40003f76000 */
[----:B------:R-:W-:Y:S01]  /*5d30*/  FSEL R27, R27, R2, P2 ;  /* 0x000000021b1b7208 */ /* 0x000fe20001000000 */
[----:B------:R-:W-:Y:S01]  /*5d40*/  FMUL.FTZ R6, R211, R6 ;  /* 0x00000006d3067220 */ /* 0x000fe20000410000 */
[----:B------:R-:W-:Y:S01]  /*5d50*/  F2FP.F16.F32.PACK_AB R17, R7, R8 ;  /* 0x000000080711723e */ /* 0x000fe200000000ff */
[----:B------:R-:W-:Y:S01]  /*5d60*/  FADD.FTZ R8, -R2, R10 ;  /* 0x0000000a02087221 */ /* 0x000fe20000010100 */
[----:B------:R-:W-:Y:S01]  /*5d70*/  FSEL R26, R26, R2, P3 ;  /* 0x000000021a1a7208 */ /* 0x000fe20001800000 */
[----:B------:R-:W-:Y:S01]  /*5d80*/  FADD.FTZ R7, -R2, R11 ;  /* 0x0000000b02077221 */ /* 0x000fe20000010100 */
[----:B------:R-:W-:Y:S02]  /*5d90*/  FSETP.GE.FTZ.AND P2, PT, R199, RZ, PT ;  /* 0x000000ffc700720b */ /* 0x000fe40003f56000 */
[----:B------:R-:W-:Y:S01]  /*5da0*/  FSETP.GE.FTZ.AND P3, PT, R201, RZ, PT ;  /* 0x000000ffc900720b */ /* 0x000fe20003f76000 */
[----:B------:R-:W-:Y:S01]  /*5db0*/  FMUL.FTZ R26, R204, R26 ;  /* 0x0000001acc1a7220 */ /* 0x000fe20000410000 */
[----:B------:R-:W-:Y:S02]  /*5dc0*/  FSETP.GE.FTZ.AND P5, PT, R213, RZ, PT ;  /* 0x000000ffd500720b */ /* 0x000fe40003fb6000 */
[----:B------:R-:W-:Y:S02]  /*5dd0*/  FSETP.GE.FTZ.AND P4, PT, R212, RZ, PT ;  /* 0x000000ffd400720b */ /* 0x000fe40003f96000 */
[-C--:B------:R-:W-:Y:S02]  /*5de0*/  FSEL R31, R31, R2.reuse, P2 ;  /* 0x000000021f1f7208 */ /* 0x080fe40001000000 */
[-C--:B------:R-:W-:Y:S02]  /*5df0*/  FSEL R30, R30, R2.reuse, P3 ;  /* 0x000000021e1e7208 */ /* 0x080fe40001800000 */
[----:B------:R-:W-:Y:S01]  /*5e00*/  FSETP.GE.FTZ.AND P2, PT, R188, RZ, PT ;  /* 0x000000ffbc00720b */ /* 0x000fe20003f56000 */
[----:B------:R-:W-:Y:S01]  /*5e10*/  FMUL.FTZ R31, R199, R31 ;  /* 0x0000001fc71f7220 */ /* 0x000fe20000410000 */
[----:B------:R-:W-:Y:S01]  /*5e20*/  FSEL R8, R8, R2, P5 ;  /* 0x0000000208087208 */ /* 0x000fe20002800000 */
[----:B------:R-:W-:Y:S01]  /*5e30*/  FMUL.FTZ R30, R201, R30 ;  /* 0x0000001ec91e7220 */ /* 0x000fe20000410000 */
[----:B------:R-:W-:Y:S02]  /*5e40*/  FSEL R7, R7, R2, P4 ;  /* 0x0000000207077208 */ /* 0x000fe40002000000 */
[----:B------:R-:W-:Y:S01]  /*5e50*/  FSETP.GE.FTZ.AND P3, PT, R189, RZ, PT ;  /* 0x000000ffbd00720b */ /* 0x000fe20003f76000 */
[----:B------:R-:W-:Y:S01]  /*5e60*/  FMUL.FTZ R8, R213, R8 ;  /* 0x00000008d5087220 */ /* 0x000fe20000410000 */
[----:B------:R-:W-:Y:S01]  /*5e70*/  F2FP.F16.F32.PACK_AB R11, R3, R6 ;  /* 0x00000006030b723e */ /* 0x000fe200000000ff */
        /* <DEDUP_REMOVED lines=9> */
[----:B------:R-:W-:Y:S01]  /*5f10*/  F2FP.F16.F32.PACK_AB R10, R7, R8 ;  /* 0x00000008070a723e */ /* 0x000fe200000000ff */
[----:B------:R-:W-:Y:S01]  /*5f20*/  FADD.FTZ R7, -R2, R47 ;  /* 0x0000002f02077221 */ /* 0x000fe20000010100 */
[----:B------:R-:W-:Y:S02]  /*5f30*/  FSEL R6, R6, R2, P3 ;  /* 0x0000000206067208 */ /* 0x000fe40001800000 */
[----:B------:R-:W-:Y:S01]  /*5f40*/  FSETP.GE.FTZ.AND P5, PT, R177, RZ, PT ;  /* 0x000000ffb100720b */ /* 0x000fe20003fb6000 */
[----:B------:R-:W-:Y:S01]  /*5f50*/  STS [R217+-0x5c00], R10 ;  /* 0xffa4000ad9007388 */ /* 0x000fe20000000800 */
[----:B------:R-:W-:Y:S02]  /*5f60*/  FSETP.GE.FTZ.AND P4, PT, R176, RZ, PT ;  /* 0x000000ffb000720b */ /* 0x000fe40003f96000 */
[----:B------:R-:W-:Y:S01]  /*5f70*/  FSETP.GE.FTZ.AND P3, PT, R167, RZ, PT ;  /* 0x000000ffa700720b */ /* 0x000fe20003f76000 */
[----:B------:R-:W-:Y:S01]  /*5f80*/  STS [R4+-0x6000], R20 ;  /* 0xffa0001404007388 */ /* 0x000fe20000000800 */
[----:B------:R-:W-:Y:S02]  /*5f90*/  FSETP.GE.FTZ.AND P6, PT, R186, RZ, PT ;  /* 0x000000ffba00720b */ /* 0x000fe40003fd6000 */
[----:B------:R-:W-:Y:S01]  /*5fa0*/  F2FP.F16.F32.PACK_AB R13, R13, R19 ;  /* 0x000000130d0d723e */ /* 0x000fe200000000ff */
[----:B------:R-:W-:Y:S01]  /*5fb0*/  FMUL.FTZ R19, R187, R6 ;  /* 0x00000006bb137220 */ /* 0x000fe20000410000 */
[-C--:B------:R-:W-:Y:S01]  /*5fc0*/  FSEL R6, R58, R2.reuse, P5 ;  /* 0x000000023a067208 */ /* 0x080fe20002800000 */
[----:B------:R-:W-:Y:S01]  /*5fd0*/  STS [R4+-0x5c00], R11 ;  /* 0xffa4000b04007388 */ /* 0x000fe20000000800 */
[-C--:B------:R-:W-:Y:S02]  /*5fe0*/  FSEL R5, R5, R2.reuse, P4 ;  /* 0x0000000205057208 */ /* 0x080fe40002000000 */
[----:B------:R-:W-:Y:S01]  /*5ff0*/  FSEL R3, R3, R2, P3 ;  /* 0x0000000203037208 */ /* 0x000fe20001800000 */
[----:B------:R-:W-:Y:S01]  /*6000*/  FMUL.FTZ R15, R177, R6 ;  /* 0x00000006b10f7220 */ /* 0x000fe20000410000 */
[----:B------:R-:W-:Y:S01]  /*6010*/  FSEL R7, R7, R2, P6 ;  /* 0x0000000207077208 */ /* 0x000fe20003000000 */
[----:B------:R-:W-:Y:S01]  /*6020*/  @P2 FADD.FTZ R2, -R2, R63 ;  /* 0x0000003f02022221 */ /* 0x000fe20000010100 */
[----:B------:R-:W-:Y:S01]  /*6030*/  F2FP.F16.F32.PACK_AB R18, R9, R18 ;  /* 0x000000120912723e */ /* 0x000fe200000000ff */
[----:B------:R-:W-:Y:S01]  /*6040*/  FMUL.FTZ R9, R202, R27 ;  /* 0x0000001bca097220 */ /* 0x000fe20000410000 */
[----:B------:R-:W-:Y:S01]  /*6050*/  STS [R218+-0x8000], R100 ;  /* 0xff800064da007388 */ /* 0x000fe20000000800 */
[----:B------:R-:W-:Y:S01]  /*6060*/  FMUL.FTZ R6, R163, R2 ;  /* 0x00000002a3067220 */ /* 0x000fe20000410000 */
[--C-:B------:R-:W-:Y:S02]  /*6070*/  IMAD.IADD R2, R218, 0x1, R33.reuse ;  /* 0x00000001da027824 */ /* 0x100fe400078e0221 */
[----:B------:R-:W-:Y:S01]  /*6080*/  FMUL.FTZ R8, R186, R7 ;  /* 0x00000007ba087220 */ /* 0x000fe20000410000 */
[----:B------:R-:W-:Y:S01]  /*6090*/  STS [R218+-0x7c00], R23 ;  /* 0xff840017da007388 */ /* 0x000fe20000000800 */
[----:B------:R-:W-:Y:S01]  /*60a0*/  F2FP.F16.F32.PACK_AB R9, R9, R26 ;  /* 0x0000001a0909723e */ /* 0x000fe200000000ff */
[----:B------:R-:W-:Y:S01]  /*60b0*/  FMUL.FTZ R7, R176, R5 ;  /* 0x00000005b0077220 */ /* 0x000fe20000410000 */
[----:B------:R-:W-:Y:S01]  /*60c0*/  F2FP.F16.F32.PACK_AB R5, R31, R30 ;  /* 0x0000001e1f05723e */ /* 0x000fe200000000ff */
[----:B------:R-:W-:Y:S01]  /*60d0*/  STS [R2+-0x8000], R32 ;  /* 0xff80002002007388 */ /* 0x000fe20000000800 */
[----:B------:R-:W-:Y:S01]  /*60e0*/  F2FP.F16.F32.PACK_AB R50, R160, R50 ;  /* 0x00000032a032723e */ /* 0x000fe200000000ff */
[----:B------:R-:W-:Y:S01]  /*60f0*/  FMUL.FTZ R14, R167, R3 ;  /* 0x00000003a70e7220 */ /* 0x000fe20000410000 */
[----:B------:R-:W-:Y:S01]  /*6100*/  F2FP.F16.F32.PACK_AB R3, R43, R42 ;  /* 0x0000002a2b03723e */ /* 0x000fe200000000ff */
[----:B------:R-:W-:Y:S01]  /*6110*/  STS [R2+-0x7c00], R22 ;  /* 0xff84001602007388 */ /* 0x000fe20000000800 */
[----:B------:R-:W-:Y:S02]  /*6120*/  F2FP.F16.F32.PACK_AB R8, R8, R19 ;  /* 0x000000130808723e */ /* 0x000fe400000000ff */
[----:B------:R-:W-:Y:S01]  /*6130*/  F2FP.F16.F32.PACK_AB R112, R112, R114 ;  /* 0x000000727070723e */ /* 0x000fe200000000ff */
[----:B------:R-:W-:Y:S01]  /*6140*/  STS [R218+-0x6000], R24 ;  /* 0xffa00018da007388 */ /* 0x000fe20000000800 */
[----:B------:R-:W-:Y:S02]  /*6150*/  F2FP.F16.F32.PACK_AB R64, R105, R64 ;  /* 0x000000406940723e */ /* 0x000fe400000000ff */
[----:B------:R-:W-:Y:S01]  /*6160*/  F2FP.F16.F32.PACK_AB R104, R104, R110 ;  /* 0x0000006e6868723e */ /* 0x000fe200000000ff */
[----:B------:R-:W-:Y:S01]  /*6170*/  STS [R218+-0x5c00], R9 ;  /* 0xffa40009da007388 */ /* 0x000fe20000000800 */
[----:B------:R-:W-:Y:S02]  /*6180*/  F2FP.F16.F32.PACK_AB R7, R7, R15 ;  /* 0x0000000f0707723e */ /* 0x000fe400000000ff */
[----:B------:R-:W-:Y:S01]  /*6190*/  F2FP.F16.F32.PACK_AB R6, R6, R14 ;  /* 0x0000000e0606723e */ /* 0x000fe200000000ff */
        /* <DEDUP_REMOVED lines=8> */
[----:B-1----:R-:W-:Y:S03]  /*6220*/  IMAD.IADD R2, R216, 0x1, R33 ;  /* 0x00000001d8027824 */ /* 0x002fe600078e0221 */
[----:B------:R-:W-:Y:S04]  /*6230*/  STS [R108+-0x6000], R18 ;  /* 0xffa000126c007388 */ /* 0x000fe80000000800 */
[----:B------:R-:W-:Y:S04]  /*6240*/  STS [R108+-0x5c00], R8 ;  /* 0xffa400086c007388 */ /* 0x000fe80000000800 */
[----:B------:R-:W-:Y:S04]  /*6250*/  STS [R216+-0x8000], R113 ;  /* 0xff800071d8007388 */ /* 0x000fe80000000800 */
[----:B------:R-:W-:Y:S04]  /*6260*/  STS [R216+-0x7c00], R112 ;  /* 0xff840070d8007388 */ /* 0x000fe80000000800 */
[----:B------:R1:W-:Y:S04]  /*6270*/  STS [R2+-0x8000], R64 ;  /* 0xff80004002007388 */ /* 0x0003e80000000800 */
[----:B------:R-:W-:Y:S04]  /*6280*/  STS [R2+-0x7c00], R104 ;  /* 0xff84006802007388 */ /* 0x000fe80000000800 */
[----:B------:R-:W-:Y:S04]  /*6290*/  STS [R216+-0x6000], R17 ;  /* 0xffa00011d8007388 */ /* 0x000fe80000000800 */
[----:B------:R-:W-:Y:S04]  /*62a0*/  STS [R216+-0x5c00], R7 ;  /* 0xffa40007d8007388 */ /* 0x000fe80000000800 */
[----:B------:R-:W-:Y:S04]  /*62b0*/  STS [R2+-0x6000], R16 ;  /* 0xffa0001002007388 */ /* 0x000fe80000000800 */
[----:B------:R2:W-:Y:S01]  /*62c0*/  STS [R2+-0x5c00], R6 ;  /* 0xffa4000602007388 */ /* 0x0005e20000000800 */
[----:B------:R-:W-:Y:S01]  /*62d0*/  BAR.SYNC.DEFER_BLOCKING 0x0 ;  /* 0x0000000000007b1d */ /* 0x000fe20000010000 */
[----:B-1----:R-:W-:Y:S04]  /*62e0*/  IMAD R64, R239, UR9, RZ ;  /* 0x00000009ef407c24 */ /* 0x002fe8000f8e02ff */
[----:B--2---:R-:W-:Y:S01]  /*62f0*/  IMAD.U32 R2, R64, -0x80, RZ ;  /* 0xffffff8040027824 */ /* 0x004fe200078e00ff */
[----:B------:R-:W-:Y:S04]  /*6300*/  LDSM.16.MT88.4 R4, [R0+UR5+0x10000] ;  /* 0x010000050004783b */ /* 0x000fe80008004200 */
[C---:B------:R-:W-:Y:S01]  /*6310*/  LEA R3, P2, R2.reuse, R220, 0x2 ;  /* 0x000000dc02037211 */ /* 0x040fe200078410ff */
[----:B------:R-:W1:Y:S03]  /*6320*/  LDSM.16.MT88.4 R8, [R148+0x4000] ;  /* 0x004000009408783b */ /* 0x000e660000004200 */
[----:B------:R-:W-:Y:S01]  /*6330*/  LEA.HI.X.SX32 R2, R2, R221, 0x2, P2 ;  /* 0x000000dd02027211 */ /* 0x000fe200010f16ff */
[----:B------:R-:W-:Y:S01]  /*6340*/  IMAD.MOV.U32 R220, RZ, RZ, R3 ;  /* 0x000000ffffdc7224 */ /* 0x000fe200078e0003 */
[----:B------:R-:W2:Y:S03]  /*6350*/  LDSM.16.MT88.4 R12, [R0+UR5+0x14000] ;  /* 0x01400005000c783b */ /* 0x000ea60008004200 */
[----:B------:R-:W-:Y:S01]  /*6360*/  IMAD.MOV.U32 R221, RZ, RZ, R2 ;  /* 0x000000ffffdd7224 */ /* 0x000fe200078e0002 */
        /* <DEDUP_REMOVED lines=49> */
[----:B------:R-:W-:Y:S08]  /*6680*/  HMMA.16816.F32 R80, R4, R10, R80 ;  /* 0x0000000a0450723c */ /* 0x000ff00000001850 */
[-C--:B--2---:R-:W-:Y:S08]  /*6690*/  HMMA.16816.F32 R68, R16, R20.reuse, R68 ;  /* 0x000000141044723c */ /* 0x084ff00000001844 */
[C---:B------:R-:W-:Y:S08]  /*66a0*/  HMMA.16816.F32 R72, R24.reuse, R20, R72 ;  /* 0x000000141848723c */ /* 0x040ff00000001848 */
        /* <DEDUP_REMOVED lines=19> */
[----:B------:R1:W-:Y:S04]  /*67e0*/  LDGSTS.E.BYPASS.LTC128B.128 [R241+0x4000], desc[UR20][R4.64] ;  /* 0x0400000004f17fae */ /* 0x0003e8000b981a14 */
[----:B------:R1:W-:Y:S04]  /*67f0*/  LDGSTS.E.BYPASS.LTC128B.128 [R241+0x5000], desc[UR20][R2.64] ;  /* 0x0500000002f17fae */ /* 0x0003e8000b981a14 */
[----:B------:R-:W0:Y:S02]  /*6800*/  LDGDEPBAR ;  /* 0x00000000000079af */ /* 0x000e240000000000 */
.L_x_283:
[----:B------:R-:W-:Y:S01]  /*6810*/  LDSM.16.M88.4 R16, [R150] ;  /* 0x000000009610783b */ /* 0x000fe20000000200 */
[----:B-1----:R-:W-:Y:S01]  /*6820*/  IMAD.MOV.U32 R2, RZ, RZ, R247 ;  /* 0x000000ffff027224 */ /* 0x002fe200078e00f7 */
[----:B------:R-:W-:Y:S01]  /*6830*/  PLOP3.LUT P3, PT, PT, PT, UP0, 0x80, 0x8 ;  /* 0x000000000008781c */ /* 0x000fe20003f6f008 */
[----:B------:R-:W-:Y:S01]  /*6840*/  @P0 VIADD R2, R150, 0xffffffe0 ;  /* 0xffffffe096020836 */ /* 0x000fe20000000000 */
[----:B------:R-:W1:Y:S01]  /*6850*/  LDSM.16.MT88.4 R20, [R148+0x6000] ;  /* 0x006000009414783b */ /* 0x000e620000004200 */
[C---:B------:R-:W-:Y:S01]  /*6860*/  LEA R62, P2, R244.reuse, R220, 0x2 ;  /* 0x000000dcf43e7211 */ /* 0x040fe200078410ff */
[----:B------:R-:W-:Y:S01]  /*6870*/  IMAD.MOV.U32 R65, RZ, RZ, 0x4 ;  /* 0x00000004ff417424 */ /* 0x000fe200078e00ff */
[----:B------:R-:W-:Y:S01]  /*6880*/  ULOP3.LUT UR24, UR30, 0x1, URZ, 0xc0, !UPT ;  /* 0x000000011e187892 */ /* 0x000fe2000f8ec0ff */
[----:B------:R-:W2:Y:S01]  /*6890*/  LDSM.16.M88.4 R12, [R150+0x2000] ;  /* 0x00200000960c783b */ /* 0x000ea20000000200 */
[----:B------:R-:W-:Y:S01]  /*68a0*/  LEA.HI.X.SX32 R63, R244, R221, 0x2, P2 ;  /* 0x000000ddf43f7211 */ /* 0x000fe200010f16ff */
[----:B------:R-:W-:Y:S01]  /*68b0*/  IMAD.MOV.U32 R3, RZ, RZ, R246 ;  /* 0x000000ffff037224 */ /* 0x000fe200078e00f6 */
[----:B------:R-:W-:Y:S01]  /*68c0*/  LEA R60, P2, R64, R62, 0x5 ;  /* 0x0000003e403c7211 */ /* 0x000fe200078428ff */
[----:B------:R-:W-:Y:S01]  /*68d0*/  LDSM.16.MT88.4 R28, [R148+0x6400] ;  /* 0x00640000941c783b */ /* 0x000fe20000004200 */
[----:B------:R-:W-:Y:S01]  /*68e0*/  @P1 VIADD R3, R150, 0xffffffc0 ;  /* 0xffffffc096031836 */ /* 0x000fe20000000000 */
[----:B------:R-:W-:Y:S01]  /*68f0*/  UISETP.NE.U32.AND UP1, UPT, UR24, 0x1, UPT ;  /* 0x000000011800788c */ /* 0x000fe2000bf25070 */
[C---:B------:R-:W-:Y:S01]  /*6900*/  LEA.HI.X.SX32 R61, R64.reuse, R63, 0x5, P2 ;  /* 0x0000003f403d7211 */ /* 0x040fe200010f2eff */
[----:B------:R-:W3:Y:S01]  /*6910*/  LDSM.16.M88.4 R24, [R2] ;  /* 0x000000000218783b */ /* 0x000ee20000000200 */
[C---:B------:R-:W-:Y:S01]  /*6920*/  LEA R58, P2, R64.reuse, R60, 0x5 ;  /* 0x0000003c403a7211 */ /* 0x040fe200078428ff */
[----:B------:R-:W-:Y:S01]  /*6930*/  VIADD R215, R215, 0xffffff80 ;  /* 0xffffff80d7d77836 */ /* 0x000fe20000000000 */
[----:B------:R-:W-:Y:S01]  /*6940*/  @UP0 UIADD3 UR25, UP2, UPT, UR10, -0x200, URZ ;  /* 0xfffffe000a190890 */ /* 0x000fe2000ff5e0ff */
[----:B------:R-:W4:Y:S01]  /*6950*/  LDSM.16.M88.4 R32, [R2+0x2000] ;  /* 0x002000000220783b */ /* 0x000f220000000200 */
[----:B------:R-:W-:Y:S01]  /*6960*/  LEA.HI.X.SX32 R59, R64, R61, 0x5, P2 ;  /* 0x0000003d403b7211 */ /* 0x000fe200010f2eff */
[----:B------:R-:W-:Y:S01]  /*6970*/  VIADD R222, R222, 0xfffffff8 ;  /* 0xfffffff8dede7836 */ /* 0x000fe20000000000 */
[C---:B------:R-:W-:Y:S01]  /*6980*/  LEA R56, P2, R64.reuse, R58, 0x5 ;  /* 0x0000003a40387211 */ /* 0x040fe200078428ff */
[----:B------:R-:W-:Y:S01]  /*6990*/  LDSM.16.MT88.4 R40, [R148+0x6800] ;  /* 0x006800009428783b */ /* 0x000fe20000004200 */
[----:B------:R-:W-:Y:S02]  /*69a0*/  @UP0 UIADD3.X UR24, UPT, UPT, UR11, -0x1, URZ, UP2, !UPT ;  /* 0xffffffff0b180890 */ /* 0x000fe400097fe4ff */
[C---:B------:R-:W-:Y:S01]  /*69b0*/  LEA.HI.X.SX32 R57, R64.reuse, R59, 0x5, P2 ;  /* 0x0000003b40397211 */ /* 0x040fe200010f2eff */
        /* <DEDUP_REMOVED lines=21> */
[----:B------:R-:W-:Y:S04]  /*6b10*/  LDSM.16.MT88.4 R40, [R148+0x7400] ;  /* 0x007400009428783b */ /* 0x000fe80000004200 */
[----:B------:R-:W3:Y:S03]  /*6b20*/  LDSM.16.M88.4 R36, [R2+0x4000] ;  /* 0x004000000224783b */ /* 0x000ee60000000200 */
        /* <DEDUP_REMOVED lines=24> */
[----:B----4-:R-:W-:Y:S01]  /*6cb0*/  @P3 IMAD.WIDE.U32 R2, R240, R65, UR10 ;  /* 0x0000000af0023e25 */ /* 0x010fe2000f8e0041 */
[----:B------:R-:W-:Y:S01]  /*6cc0*/  @UP0 UMOV UR10, UR25 ;  /* 0x00000019000a0c82 */ /* 0x000fe20008000000 */
[----:B------:R-:W-:Y:S03]  /*6cd0*/  @UP0 UMOV UR11, UR24 ;  /* 0x00000018000b0c82 */ /* 0x000fe60008000000 */
[----:B------:R-:W-:Y:S01]  /*6ce0*/  HMMA.16816.F32 R16, R36, R42, R16 ;  /* 0x0000002a2410723c */ /* 0x000fe20000001810 */
[----:B------:R-:W3:Y:S03]  /*6cf0*/  LDSM.16.M88.4 R36, [R154+0x6000] ;  /* 0x006000009a24783b */ /* 0x000ee60000000200 */
[C---:B------:R-:W-:Y:S01]  /*6d00*/  LEA R42, P2, R64.reuse, R48, 0x5 ;  /* 0x00000030402a7211 */ /* 0x040fe200078428ff */
[----:B------:R-:W5:Y:S03]  /*6d10*/  @P3 LDG.E R238, desc[UR20][R2.64+-0x200] ;  /* 0xfffe001402ee3981 */ /* 0x000f66000c1e1900 */
[-C--:B--2---:R-:W-:Y:S01]  /*6d20*/  HMMA.16816.F32 R4, R32, R44.reuse, R4 ;  /* 0x0000002c2004723c */ /* 0x084fe20000001804 */
[----:B------:R-:W5:Y:S04]  /*6d30*/  @P3 LDG.E R237, desc[UR20][R2.64+-0x1e0] ;  /* 0xfffe201402ed3981 */ /* 0x000f68000c1e1900 */
[----:B------:R-:W5:Y:S01]  /*6d40*/  @P3 LDG.E R236, desc[UR20][R2.64+-0x100] ;  /* 0xffff001402ec3981 */ /* 0x000f62000c1e1900 */
[C---:B------:R-:W-:Y:S02]  /*6d50*/  LEA.HI.X.SX32 R43, R64.reuse, R49, 0x5, P2 ;  /* 0x00000031402b7211 */ /* 0x040fe400010f2eff */
[C---:B------:R-:W-:Y:S01]  /*6d60*/  HMMA.16816.F32 R8, R24.reuse, R44, R8 ;  /* 0x0000002c1808723c */ /* 0x040fe20000001808 */
[----:B------:R2:W5:Y:S03]  /*6d70*/  @P3 LDG.E R235, desc[UR20][R2.64+-0xe0] ;  /* 0xffff201402eb3981 */ /* 0x000566000c1e1900 */
[C---:B------:R-:W-:Y:S04]  /*6d80*/  LEA R40, P2, R64.reuse, R42, 0x5 ;  /* 0x0000002a40287211 */ /* 0x040fe800078428ff */
[-C--:B------:R-:W-:Y:S03]  /*6d90*/  HMMA.16816.F32 R12, R24, R46.reuse, R12 ;  /* 0x0000002e180c723c */ /* 0x080fe6000000180c */
[C---:B------:R-:W-:Y:S05]  /*6da0*/  LEA.HI.X.SX32 R41, R64.reuse, R43, 0x5, P2 ;  /* 0x0000002b40297211 */ /* 0x040fea00010f2eff */
[----:B------:R-:W-:Y:S04]  /*6db0*/  HMMA.16816.F32 R16, R32, R46, R16 ;  /* 0x0000002e2010723c */ /* 0x000fe80000001810 */
[C---:B------:R-:W-:Y:S04]  /*6dc0*/  LEA R32, P2, R64.reuse, R40, 0x5 ;  /* 0x0000002840207211 */ /* 0x040fe800078428ff */
[-C--:B-1----:R-:W-:Y:S05]  /*6dd0*/  HMMA.16816.F32 R4, R20, R28.reuse, R4 ;  /* 0x0000001c1404723c */ /* 0x082fea0000001804 */
[C---:B------:R-:W-:Y:S02]  /*6de0*/  LEA.HI.X.SX32 R33, R64.reuse, R41, 0x5, P2 ;  /* 0x0000002940217211 */ /* 0x040fe400010f2eff */
[C---:B------:R-:W-:Y:S01]  /*6df0*/  LEA R26, P2, R64.reuse, R32, 0x5 ;  /* 0x00000020401a7211 */ /* 0x040fe200078428ff */
[C---:B---3--:R-:W-:Y:S04]  /*6e00*/  HMMA.16816.F32 R8, R36.reuse, R28, R8 ;  /* 0x0000001c2408723c */ /* 0x048fe80000001808 */
[C---:B------:R-:W-:Y:S02]  /*6e10*/  LEA.HI.X.SX32 R27, R64.reuse, R33, 0x5, P2 ;  /* 0x00000021401b7211 */ /* 0x040fe400010f2eff */
[C---:B------:R-:W-:Y:S02]  /*6e20*/  LEA R24, P2, R64.reuse, R26, 0x5 ;  /* 0x0000001a40187211 */ /* 0x040fe400078428ff */
[-C--:B------:R-:W-:Y:S01]  /*6e30*/  HMMA.16816.F32 R12, R36, R30.reuse, R12 ;  /* 0x0000001e240c723c */ /* 0x080fe2000000180c */
[----:B------:R-:W-:Y:S02]  /*6e40*/  LDSM.16.MT88.4 R36, [R0+UR5+0xd000] ;  /* 0x00d000050024783b */ /* 0x000fe40008004200 */
[C---:B------:R-:W-:Y:S02]  /*6e50*/  LEA.HI.X.SX32 R25, R64.reuse, R27, 0x5, P2 ;  /* 0x0000001b40197211 */ /* 0x040fe400010f2eff */
[----:B------:R1:W-:Y:S01]  /*6e60*/  REDG.E.ADD.F32.FTZ.RN.STRONG.GPU desc[UR20][R220.64], R4 ;  /* 0x00000004dc0079a6 */ /* 0x0003e2000c12f314 */
[C---:B--2---:R-:W-:Y:S02]  /*6e70*/  LEA R2, P2, R64.reuse, R24, 0x5 ;  /* 0x0000001840027211 */ /* 0x044fe400078428ff */
[----:B------:R-:W-:Y:S01]  /*6e80*/  HMMA.16816.F32 R16, R20, R30, R16 ;  /* 0x0000001e1410723c */ /* 0x000fe20000001810 */
[----:B------:R2:W-:Y:S03]  /*6e90*/  REDG.E.ADD.F32.FTZ.RN.STRONG.GPU desc[UR20][R62.64], R5 ;  /* 0x000000053e0079a6 */ /* 0x0005e6000c12f314 */
[C---:B------:R-:W-:Y:S01]  /*6ea0*/  LEA.HI.X.SX32 R3, R64.reuse, R25, 0x5, P2 ;  /* 0x0000001940037211 */ /* 0x040fe200010f2eff */
[----:B------:R-:W-:Y:S04]  /*6eb0*/  REDG.E.ADD.F32.FTZ.RN.STRONG.GPU desc[UR20][R60.64], R6 ;  /* 0x000000063c0079a6 */ /* 0x000fe8000c12f314 */
[----:B------:R-:W-:Y:S04]  /*6ec0*/  REDG.E.ADD.F32.FTZ.RN.STRONG.GPU desc[UR20][R58.64], R7 ;  /* 0x000000073a0079a6 */ /* 0x000fe8000c12f314 */
[----:B------:R-:W-:Y:S04]  /*6ed0*/  REDG.E.ADD.F32.FTZ.RN.STRONG.GPU desc[UR20][R56.64], R8 ;  /* 0x00000008380079a6 */ /* 0x000fe8000c12f314 */
[----:B------:R-:W-:Y:S04]  /*6ee0*/  REDG.E.ADD.F32.FTZ.RN.STRONG.GPU desc[UR20][R54.64], R9 ;  /* 0x00000009360079a6 */ /* 0x000fe8000c12f314 */
[----:B------:R-:W-:Y:S01]  /*6ef0*/  REDG.E.ADD.F32.FTZ.RN.STRONG.GPU desc[UR20][R52.64], R10 ;  /* 0x0000000a340079a6 */ /* 0x000fe2000c12f314 */
[C---:B-1----:R-:W-:Y:S03]  /*6f00*/  LEA R4, P2, R64.reuse, R2, 0x5 ;  /* 0x0000000240047211 */ /* 0x042fe600078428ff */
[----:B------:R-:W-:Y:S01]  /*6f10*/  REDG.E.ADD.F32.FTZ.RN.STRONG.GPU desc[UR20][R50.64], R11 ;  /* 0x0000000b320079a6 */ /* 0x000fe2000c12f314 */
[----:B--2---:R-:W-:Y:S03]  /*6f20*/  LEA.HI.X.SX32 R5, R64, R3, 0x5, P2 ;  /* 0x0000000340057211 */ /* 0x004fe600010f2eff */
[----:B------:R-:W-:Y:S01]  /*6f30*/  REDG.E.ADD.F32.FTZ.RN.STRONG.GPU desc[UR20][R48.64], R16 ;  /* 0x00000010300079a6 */ /* 0x000fe2000c12f314 */
[----:B------:R-:W-:Y:S01]  /*6f40*/  PLOP3.LUT P2, PT, PT, PT, UP1, 0x80, 0x8 ;  /* 0x000000000008781c */ /* 0x000fe20003f4f018 */
[----:B------:R-:W-:Y:S02]  /*6f50*/  @UP0 UIADD3 UR8, UP1, UPT, UR8, -0x200, URZ ;  /* 0xfffffe0008080890 */ /* 0x000fe4000ff3e0ff */
[----:B------:R-:W-:Y:S02]  /*6f60*/  REDG.E.ADD.F32.FTZ.RN.STRONG.GPU desc[UR20][R42.64], R17 ;  /* 0x000000112a0079a6 */ /* 0x000fe4000c12f314 */
[----:B------:R-:W-:Y:S02]  /*6f70*/  @UP0 UIADD3.X UR23, UPT, UPT, UR23, -0x1, URZ, UP1, !UPT ;  /* 0xffffffff17170890 */ /* 0x000fe40008ffe4ff */
[----:B------:R-:W-:Y:S01]  /*6f80*/  REDG.E.ADD.F32.FTZ.RN.STRONG.GPU desc[UR20][R40.64], R18 ;  /* 0x00000012280079a6 */ /* 0x000fe2000c12f314 */
[----:B------:R-:W-:Y:S03]  /*6f90*/  UISETP.GT.AND UP1, UPT, UR30, UR6, UPT ;  /* 0x000000061e00728c */ /* 0x000fe6000bf24270 */
[----:B------:R-:W-:Y:S04]  /*6fa0*/  REDG.E.ADD.F32.FTZ.RN.STRONG.GPU desc[UR20][R32.64], R19 ;  /* 0x00000013200079a6 */ /* 0x000fe8000c12f314 */
[----:B------:R-:W-:Y:S04]  /*6fb0*/  REDG.E.ADD.F32.FTZ.RN.STRONG.GPU desc[UR20][R26.64], R12 ;  /* 0x0000000c1a0079a6 */ /* 0x000fe8000c12f314 */
[----:B------:R-:W-:Y:S04]  /*6fc0*/  REDG.E.ADD.F32.FTZ.RN.STRONG.GPU desc[UR20][R24.64], R13 ;  /* 0x0000000d180079a6 */ /* 0x000fe8000c12f314 */
[----:B------:R1:W-:Y:S04]  /*6fd0*/  REDG.E.ADD.F32.FTZ.RN.STRONG.GPU desc[UR20][R2.64], R14 ;  /* 0x0000000e020079a6 */ /* 0x0003e8000c12f314 */
[----:B------:R-:W-:Y:S04]  /*6fe0*/  REDG.E.ADD.F32.FTZ.RN.STRONG.GPU desc[UR20][R4.64], R15 ;  /* 0x0000000f040079a6 */ /* 0x000fe8000c12f314 */
[----:B------:R-:W-:Y:S04]  /*6ff0*/  LDSM.16.MT88.4 R4, [R0+UR5+0x8000] ;  /* 0x008000050004783b */ /* 0x000fe80008004200 */
[----:B------:R-:W2:Y:S04]  /*7000*/  LDSM.16.MT88.4 R8, [R149] ;  /* 0x000000009508783b */ /* 0x000ea80000004200 */
[----:B------:R-:W3:Y:S04]  /*7010*/  LDSM.16.MT88.4 R12, [R0+UR5+0xc000] ;  /* 0x00c00005000c783b */ /* 0x000ee80008004200 */
[----:B------:R-:W-:Y:S04]  /*7020*/  LDSM.16.MT88.4 R16, [R0+UR5+0x8800] ;  /* 0x008800050010783b */ /* 0x000fe80008004200 */
[----:B------:R-:W4:Y:S01]  /*7030*/  LDSM.16.MT88.4 R20, [R149+0x400] ;  /* 0x000400009514783b */ /* 0x000f220000004200 */
[C---:B-1----:R-:W-:Y:S03]  /*7040*/  VIADD R2, R149.reuse, 0xffffe000 ;  /* 0xffffe00095027836 */ /* 0x042fe60000000000 */
[----:B------:R-:W1:Y:S01]  /*7050*/  LDSM.16.MT88.4 R24, [R0+UR5+0xc800] ;  /* 0x00c800050018783b */ /* 0x000e620008004200 */
[----:B------:R-:W-:Y:S03]  /*7060*/  @P2 VIADD R2, R149, 0x2000 ;  /* 0x0000200095022836 */ /* 0x000fe60000000000 */
        /* <DEDUP_REMOVED lines=52> */
.L_x_281:
[----:B------:R-:W2:Y:S01]  /*73b0*/  S2R R8, SR_TID.X ;  /* 0x0000000000087919 */ /* 0x000ea20000002100 */
[----:B------:R-:W4:Y:S01]  /*73c0*/  LDCU UR6, c[0x0][0x500] ;  /* 0x0000a000ff0677ac */ /* 0x000f220008000800 */
[----:B------:R-:W-:Y:S01]  /*73d0*/  SHF.L.U32 R15, R252, 0x2, RZ ;  /* 0x00000002fc0f7819 */ /* 0x000fe200000006ff */
[----:B------:R-:W3:Y:S01]  /*73e0*/  LDC.64 R20, c[0x0][0x5a8] ;  /* 0x00016a00ff147b82 */ /* 0x000ee20000000a00 */
[----:B------:R-:W1:Y:S02]  /*73f0*/  LDCU UR7, c[0x0][0x4fc] ;  /* 0x00009f80ff0777ac */ /* 0x000e640008000800 */
[----:B------:R-:W-:Y:S01]  /*7400*/  LOP3.LUT R15, R15, 0x40, RZ, 0xc0, !PT ;  /* 0x000000400f0f7812 */ /* 0x000fe200078ec0ff */
[----:B------:R-:W3:Y:S04]  /*7410*/  LDCU.128 UR8, c[0x0][0x560] ;  /* 0x0000ac00ff0877ac */ /* 0x000ee80008000c00 */
[----:B------:R-:W3:Y:S01]  /*7420*/  LDC.64 R22, c[0x0][0x5b0] ;  /* 0x00016c00ff167b82 */ /* 0x000ee20000000a00 */
        /* <DEDUP_REMOVED lines=13> */
[C---:B--2---:R-:W-:Y:S01]  /*7500*/  SHF.L.U32 R2, R8.reuse, 0x4, RZ ;  /* 0x0000000408027819 */ /* 0x044fe200000006ff */
[----:B------:R-:W-:Y:S01]  /*7510*/  FMUL.FTZ R93, R93, UR6 ;  /* 0x000000065d5d7c20 */ /* 0x000fe20008410000 */
[----:B------:R-:W-:Y:S01]  /*7520*/  SHF.L.U32 R14, R8, 0x1, RZ ;  /* 0x00000001080e7819 */ /* 0x000fe200000006ff */
[----:B------:R-:W-:Y:S01]  /*7530*/  FMUL.FTZ R94, R94, UR6 ;  /* 0x000000065e5e7c20 */ /* 0x000fe20008410000 */
[----:B------:R-:W-:Y:S01]  /*7540*/  SHF.L.U32 R3, R8, 0x3, RZ ;  /* 0x0000000308037819 */ /* 0x000fe200000006ff */
[----:B------:R-:W-:Y:S01]  /*7550*/  FMUL.FTZ R95, R95, UR6 ;  /* 0x000000065f5f7c20 */ /* 0x000fe20008410000 */
[----:B------:R-:W-:Y:S01]  /*7560*/  LOP3.LUT R2, R2, 0x600, RZ, 0xc0, !PT ;  /* 0x0000060002027812 */ /* 0x000fe200078ec0ff */
[----:B-1----:R-:W-:Y:S01]  /*7570*/  FMUL.FTZ R68, R68, UR7 ;  /* 0x0000000744447c20 */ /* 0x002fe20008410000 */
[----:B------:R-:W-:Y:S01]  /*7580*/  LOP3.LUT R4, R3, 0xc0, RZ, 0xc0, !PT ;  /* 0x000000c003047812 */ /* 0x000fe200078ec0ff */
[----:B------:R-:W-:Y:S01]  /*7590*/  FMUL.FTZ R6, R69, UR7 ;  /* 0x0000000745067c20 */ /* 0x000fe20008410000 */
[----:B------:R-:W-:Y:S01]  /*75a0*/  LOP3.LUT R2, R2, 0x6, R14, 0xf8, !PT ;  /* 0x0000000602027812 */ /* 0x000fe200078ef80e */
[----:B------:R-:W-:Y:S01]  /*75b0*/  FMUL.FTZ R70, R70, UR7 ;  /* 0x0000000746467c20 */ /* 0x000fe20008410000 */
[--C-:B------:R-:W-:Y:S01]  /*75c0*/  SHF.R.U32.HI R14, RZ, 0x4, R8.reuse ;  /* 0x00000004ff0e7819 */ /* 0x100fe20000011608 */
[----:B------:R-:W-:Y:S01]  /*75d0*/  FMUL.FTZ R5, R71, UR7 ;  /* 0x0000000747057c20 */ /* 0x000fe20008410000 */
[----:B------:R-:W-:Y:S01]  /*75e0*/  LOP3.LUT R4, R4, 0x18, R8, 0xf8, !PT ;  /* 0x0000001804047812 */ /* 0x000fe200078ef808 */
[----:B------:R-:W-:Y:S01]  /*75f0*/  FMUL.FTZ R80, R80, UR7 ;  /* 0x0000000750507c20 */ /* 0x000fe20008410000 */
[----:B------:R-:W-:Y:S01]  /*7600*/  LOP3.LUT R2, R2, 0x20, R3, 0xf8, !PT ;  /* 0x0000002002027812 */ /* 0x000fe200078ef803 */
[----:B------:R-:W-:Y:S01]  /*7610*/  FMUL.FTZ R10, R81, UR7 ;  /* 0x00000007510a7c20 */ /* 0x000fe20008410000 */
[----:B------:R-:W-:Y:S01]  /*7620*/  LOP3.LUT R8, R14, 0x8, RZ, 0xc0, !PT ;  /* 0x000000080e087812 */ /* 0x000fe200078ec0ff */
[----:B------:R-:W-:Y:S01]  /*7630*/  FMUL.FTZ R82, R82, UR7 ;  /* 0x0000000752527c20 */ /* 0x000fe20008410000 */
[----:B------:R-:W-:Y:S01]  /*7640*/  MOV R3, UR18 ;  /* 0x0000001200037c02 */ /* 0x000fe20008000f00 */
[----:B------:R-:W-:Y:S01]  /*7650*/  FMUL.FTZ R9, R83, UR7 ;  /* 0x0000000753097c20 */ /* 0x000fe20008410000 */
[----:B------:R-:W-:Y:S01]  /*7660*/  LOP3.LUT R2, R2, R4, R8, 0xf6, !PT ;  /* 0x0000000402027212 */ /* 0x000fe200078ef608 */
[----:B------:R-:W-:Y:S01]  /*7670*/  FMUL.FTZ R72, R72, UR7 ;  /* 0x0000000748487c20 */ /* 0x000fe20008410000 */
[----:B------:R-:W-:Y:S01]  /*7680*/  SHF.L.U32 R3, R3, 0x7, RZ ;  /* 0x0000000703037819 */ /* 0x000fe200000006ff */
[----:B------:R-:W-:Y:S01]  /*7690*/  FMUL.FTZ R19, R73, UR7 ;  /* 0x0000000749137c20 */ /* 0x000fe20008410000 */
[----:B------:R-:W-:Y:S01]  /*76a0*/  LEA R2, R2, UR14, 0x1 ;  /* 0x0000000e02027c11 */ /* 0x000fe2000f8e08ff */
[----:B------:R-:W-:Y:S01]  /*76b0*/  FMUL.FTZ R74, R74, UR7 ;  /* 0x000000074a4a7c20 */ /* 0x000fe20008410000 */
[----:B------:R-:W-:Y:S01]  /*76c0*/  F2FP.F16.F32.PACK_AB R13, R13, R84 ;  /* 0x000000540d0d723e */ /* 0x000fe200000000ff */
[----:B------:R-:W-:Y:S01]  /*76d0*/  BAR.SYNC.DEFER_BLOCKING 0x0 ;  /* 0x0000000000007b1d */ /* 0x000fe20000010000 */
[----:B------:R-:W-:Y:S01]  /*76e0*/  IADD3 R4, PT, PT, R2, 0x6000, RZ ;  /* 0x0000600002047810 */ /* 0x000fe20007ffe0ff */
[----:B------:R-:W-:Y:S01]  /*76f0*/  FMUL.FTZ R18, R75, UR7 ;  /* 0x000000074b127c20 */ /* 0x000fe20008410000 */
[----:B------:R-:W-:Y:S01]  /*7700*/  F2FP.F16.F32.PACK_AB R12, R12, R86 ;  /* 0x000000560c0c723e */ /* 0x000fe200000000ff */
[----:B------:R-:W-:Y:S01]  /*7710*/  FMUL.FTZ R76, R76, UR7 ;  /* 0x000000074c4c7c20 */ /* 0x000fe20008410000 */
[----:B------:R-:W-:Y:S01]  /*7720*/  SHF.R.S32.HI R14, RZ, 0x1f, R3 ;  /* 0x0000001fff0e7819 */ /* 0x000fe20000011403 */
[----:B------:R-:W-:Y:S01]  /*7730*/  FMUL.FTZ R17, R77, UR7 ;  /* 0x000000074d117c20 */ /* 0x000fe20008410000 */
[----:B------:R-:W-:Y:S01]  /*7740*/  IADD3 R8, P0, PT, R250, R3, RZ ;  /* 0x00000003fa087210 */ /* 0x000fe20007f1e0ff */
[----:B------:R-:W-:Y:S01]  /*7750*/  FMUL.FTZ R78, R78, UR7 ;  /* 0x000000074e4e7c20 */ /* 0x000fe20008410000 */
[----:B------:R-:W-:Y:S01]  /*7760*/  F2FP.F16.F32.PACK_AB R97, R97, R96 ;  /* 0x000000606161723e */ /* 0x000fe200000000ff */
[----:B------:R-:W-:Y:S01]  /*7770*/  FMUL.FTZ R16, R79, UR7 ;  /* 0x000000074f107c20 */ /* 0x000fe20008410000 */
[----:B------:R-:W-:Y:S01]  /*7780*/  F2FP.F16.F32.PACK_AB R98, R99, R98 ;  /* 0x000000626362723e */ /* 0x000fe200000000ff */
[----:B------:R-:W1:Y:S01]  /*7790*/  LDC.64 R24, c[0x0][0x5d8] ;  /* 0x00017600ff187b82 */ /* 0x000e620000000a00 */
[----:B------:R-:W-:-:S02]  /*77a0*/  IADD3 R3, PT, PT, R4, -R15, RZ ;  /* 0x8000000f04037210 */ /* 0x000fc40007ffe0ff */
[----:B------:R-:W-:Y:S02]  /*77b0*/  F2FP.F16.F32.PACK_AB R11, R11, R88 ;  /* 0x000000580b0b723e */ /* 0x000fe400000000ff */
[----:B------:R-:W-:Y:S02]  /*77c0*/  F2FP.F16.F32.PACK_AB R7, R7, R90 ;  /* 0x0000005a0707723e */ /* 0x000fe400000000ff */
[----:B------:R-:W-:Y:S01]  /*77d0*/  F2FP.F16.F32.PACK_AB R92, R93, R92 ;  /* 0x0000005c5d5c723e */ /* 0x000fe200000000ff */
[----:B------:R-:W2:Y:S01]  /*77e0*/  LDC.64 R26, c[0x0][0x5e0] ;  /* 0x00017800ff1a7b82 */ /* 0x000ea20000000a00 */
[----:B------:R-:W-:Y:S02]  /*77f0*/  F2FP.F16.F32.PACK_AB R94, R95, R94 ;  /* 0x0000005e5f5e723e */ /* 0x000fe400000000ff */
[----:B------:R-:W-:Y:S01]  /*7800*/  F2FP.F16.F32.PACK_AB R6, R6, R68 ;  /* 0x000000440606723e */ /* 0x000fe200000000ff */
[----:B------:R-:W-:Y:S01]  /*7810*/  STS [R2+0x6000], R13 ;  /* 0x0060000d02007388 */ /* 0x000fe20000000800 */
[----:B------:R-:W-:-:S02]  /*7820*/  F2FP.F16.F32.PACK_AB R5, R5, R70 ;  /* 0x000000460505723e */ /* 0x000fc400000000ff */
[----:B------:R-:W-:Y:S01]  /*7830*/  F2FP.F16.F32.PACK_AB R10, R10, R80 ;  /* 0x000000500a0a723e */ /* 0x000fe200000000ff */
[----:B------:R4:W-:Y:S01]  /*7840*/  STS [R2+0x6200], R12 ;  /* 0x0062000c02007388 */ /* 0x0009e20000000800 */
[----:B------:R-:W-:Y:S02]  /*7850*/  F2FP.F16.F32.PACK_AB R9, R9, R82 ;  /* 0x000000520909723e */ /* 0x000fe400000000ff */
[----:B------:R-:W-:Y:S01]  /*7860*/  F2FP.F16.F32.PACK_AB R19, R19, R72 ;  /* 0x000000481313723e */ /* 0x000fe200000000ff */
[----:B------:R-:W-:Y:S01]  /*7870*/  STS [R3+0x20], R97 ;  /* 0x0000206103007388 */ /* 0x000fe20000000800 */
[----:B------:R-:W-:Y:S02]  /*7880*/  F2FP.F16.F32.PACK_AB R18, R18, R74 ;  /* 0x0000004a1212723e */ /* 0x000fe400000000ff */
[----:B------:R-:W-:Y:S01]  /*7890*/  F2FP.F16.F32.PACK_AB R17, R17, R76 ;  /* 0x0000004c1111723e */ /* 0x000fe200000000ff */
[----:B------:R-:W-:Y:S01]  /*78a0*/  STS [R3+0x220], R98 ;  /* 0x0002206203007388 */ /* 0x000fe20000000800 */
[----:B------:R-:W-:-:S02]  /*78b0*/  F2FP.F16.F32.PACK_AB R16, R16, R78 ;  /* 0x0000004e1010723e */ /* 0x000fc400000000ff */
[----:B------:R-:W-:Y:S01]  /*78c0*/  SHF.L.U32 R4, R252, 0x3, RZ ;  /* 0x00000003fc047819 */ /* 0x000fe200000006ff */
[----:B------:R-:W-:Y:S01]  /*78d0*/  STS [R2+0x7000], R11 ;  /* 0x0070000b02007388 */ /* 0x000fe20000000800 */
[----:B------:R-:W-:Y:S02]  /*78e0*/  LEA.HI.X.SX32 R32, R250, R14, 0x1, P0 ;  /* 0x0000000efa207211 */ /* 0x000fe400000f0eff */
[----:B------:R-:W-:Y:S01]  /*78f0*/  LOP3.LUT R4, R4, 0x18, RZ, 0xc0, !PT ;  /* 0x0000001804047812 */ /* 0x000fe200078ec0ff */
[----:B------:R-:W-:Y:S01]  /*7900*/  STS [R2+0x7200], R7 ;  /* 0x0072000702007388 */ /* 0x000fe20000000800 */
[----:B------:R-:W2:Y:S03]  /*7910*/  LDC.64 R14, c[0x0][0x5c0] ;  /* 0x00017000ff0e7b82 */ /* 0x000ea60000000a00 */
[----:B------:R-:W-:Y:S04]  /*7920*/  STS [R3+0x1020], R92 ;  /* 0x0010205c03007388 */ /* 0x000fe80000000800 */
[----:B------:R-:W-:Y:S01]  /*7930*/  STS [R3+0x1220], R94 ;  /* 0x0012205e03007388 */ /* 0x000fe20000000800 */
[----:B----4-:R-:W4:Y:S03]  /*7940*/  LDC.64 R12, c[0x0][0x5c8] ;  /* 0x00017200ff0c7b82 */ /* 0x010f260000000a00 */
[----:B------:R-:W-:Y:S04]  /*7950*/  STS [R2+0x8000], R6 ;  /* 0x0080000602007388 */ /* 0x000fe80000000800 */
[----:B------:R3:W-:Y:S04]  /*7960*/  STS [R2+0x8200], R5 ;  /* 0x0082000502007388 */ /* 0x0007e80000000800 */
[----:B------:R1:W-:Y:S04]  /*7970*/  STS [R3+0x2020], R10 ;  /* 0x0020200a03007388 */ /* 0x0003e80000000800 */
[----:B------:R-:W-:Y:S04]  /*7980*/  STS [R3+0x2220], R9 ;  /* 0x0022200903007388 */ /* 0x000fe80000000800 */
[----:B------:R-:W-:Y:S04]  /*7990*/  STS [R2+0x9000], R19 ;  /* 0x0090001302007388 */ /* 0x000fe80000000800 */
[----:B------:R-:W-:Y:S04]  /*79a0*/  STS [R2+0x9200], R18 ;  /* 0x0092001202007388 */ /* 0x000fe80000000800 */
[----:B------:R-:W-:Y:S04]  /*79b0*/  STS [R3+0x3020], R17 ;  /* 0x0030201103007388 */ /* 0x000fe80000000800 */
[----:B------:R2:W-:Y:S01]  /*79c0*/  STS [R3+0x3220], R16 ;  /* 0x0032201003007388 */ /* 0x0005e20000000800 */
[----:B---3--:R-:W-:Y:S01]  /*79d0*/  MOV R5, RZ ;  /* 0x000000ff00057202 */ /* 0x008fe20000000f00 */
[----:B------:R-:W-:Y:S01]  /*79e0*/  BAR.SYNC.DEFER_BLOCKING 0x0 ;  /* 0x0000000000007b1d */ /* 0x000fe20000010000 */
[----:B-1----:R-:W-:Y:S01]  /*79f0*/  SHF.R.U32.HI R10, RZ, 0x2, R252 ;  /* 0x00000002ff0a7819 */ /* 0x002fe200000116fc */
[----:B------:R-:W-:-:S04]  /*7a00*/  IMAD.WIDE.U32 R6, R20, UR16, R4 ;  /* 0x0000001014067c25 */ /* 0x000fc8000f8e0004 */
[----:B------:R-:W-:-:S04]  /*7a10*/  IMAD.WIDE.U32 R4, R22, UR16, R4 ;  /* 0x0000001016047c25 */ /* 0x000fc8000f8e0004 */
[----:B------:R-:W-:Y:S02]  /*7a20*/  IMAD R7, R21, UR16, R7 ;  /* 0x0000001015077c24 */ /* 0x000fe4000f8e0207 */
[----:B------:R-:W-:Y:S02]  /*7a30*/  IMAD R5, R23, UR16, R5 ;  /* 0x0000001017057c24 */ /* 0x000fe4000f8e0205 */
[----:B------:R-:W-:-:S04]  /*7a40*/  IMAD.WIDE.U32 R6, R24, UR15, R6 ;  /* 0x0000000f18067c25 */ /* 0x000fc8000f8e0006 */
[----:B--2---:R-:W-:Y:S01]  /*7a50*/  IMAD.WIDE.U32 R2, R26, UR15, R4 ;  /* 0x0000000f1a027c25 */ /* 0x004fe2000f8e0004 */
[----:B------:R-:W-:Y:S01]  /*7a60*/  MOV R4, R6 ;  /* 0x0000000600047202 */ /* 0x000fe20000000f00 */
[----:B------:R-:W1:Y:S02]  /*7a70*/  LDS.128 R28, [R241+0x6000] ;  /* 0x00600000f11c7984 */ /* 0x000e640000000c00 */
[----:B------:R-:W-:Y:S02]  /*7a80*/  IMAD R5, R25, UR15, R7 ;  /* 0x0000000f19057c24 */ /* 0x000fe4000f8e0207 */
[----:B------:R-:W-:Y:S01]  /*7a90*/  IMAD R3, R27, UR15, R3 ;  /* 0x0000000f1b037c24 */ /* 0x000fe2000f8e0203 */
[----:B------:R-:W-:Y:S01]  /*7aa0*/  LDS.128 R20, [R241+0x8000] ;  /* 0x00800000f1147984 */ /* 0x000fe20000000c00 */
[C---:B------:R-:W-:Y:S02]  /*7ab0*/  IMAD R7, R32.reuse, R14, RZ ;  /* 0x0000000e20077224 */ /* 0x040fe400078e02ff */
[----:B----4-:R-:W-:Y:S01]  /*7ac0*/  IMAD R6, R32, R12, RZ ;  /* 0x0000000c20067224 */ /* 0x010fe200078e02ff */
[----:B------:R-:W2:Y:S01]  /*7ad0*/  LDS.128 R24, [R241+0x7000] ;  /* 0x00700000f1187984 */ /* 0x000ea20000000c00 */
[----:B------:R-:W-:-:S02]  /*7ae0*/  IMAD R7, R8, R15, R7 ;  /* 0x0000000f08077224 */ /* 0x000fc400078e0207 */
[C---:B------:R-:W-:Y:S01]  /*7af0*/  IMAD.WIDE.U32 R4, R8.reuse, R14, R4 ;  /* 0x0000000e08047225 */ /* 0x040fe200078e0004 */
[----:B------:R-:W3:Y:S03]  /*7b00*/  LDS.128 R16, [R241+0x9000] ;  /* 0x00900000f1107984 */ /* 0x000ee60000000c00 */
[C---:B------:R-:W-:Y:S01]  /*7b10*/  IMAD R6, R8.reuse, R13, R6 ;  /* 0x0000000d08067224 */ /* 0x040fe200078e0206 */
[----:B------:R-:W-:Y:S01]  /*7b20*/  IADD3 R5, PT, PT, R5, R7, RZ ;  /* 0x0000000705057210 */ /* 0x000fe20007ffe0ff */
[----:B------:R-:W-:-:S04]  /*7b30*/  IMAD.WIDE.U32 R2, R8, R12, R2 ;  /* 0x0000000c08027225 */ /* 0x000fc800078e0002 */
[----:B------:R-:W-:Y:S01]  /*7b40*/  IMAD.WIDE.U32 R8, R10, R14, R4 ;  /* 0x0000000e0a087225 */ /* 0x000fe200078e0004 */
[----:B------:R-:W-:Y:S02]  /*7b50*/  IADD3 R3, PT, PT, R3, R6, RZ ;  /* 0x0000000603037210 */ /* 0x000fe40007ffe0ff */
[----:B------:R-:W-:Y:S01]  /*7b60*/  LEA R4, P1, R8, UR8, 0x1 ;  /* 0x0000000808047c11 */ /* 0x000fe2000f8208ff */
[----:B------:R-:W-:-:S04]  /*7b70*/  IMAD.WIDE.U32 R6, R10, R12, R2 ;  /* 0x0000000c0a067225 */ /* 0x000fc800078e0002 */
[----:B------:R-:W-:Y:S01]  /*7b80*/  IMAD R3, R10, R15, R9 ;  /* 0x0000000f0a037224 */ /* 0x000fe200078e0209 */
[----:B------:R-:W-:Y:S01]  /*7b90*/  LEA R2, P0, R6, UR10, 0x1 ;  /* 0x0000000a06027c11 */ /* 0x000fe2000f8008ff */
[----:B------:R-:W-:-:S03]  /*7ba0*/  IMAD R7, R10, R13, R7 ;  /* 0x0000000d0a077224 */ /* 0x000fc600078e0207 */
[----:B------:R-:W-:Y:S02]  /*7bb0*/  LEA.HI.X R5, R8, UR9, R3, 0x1, P1 ;  /* 0x0000000908057c11 */ /* 0x000fe400088f0c03 */
[----:B------:R-:W-:Y:S02]  /*7bc0*/  LEA R8, P1, R14, R4, 0x7 ;  /* 0x000000040e087211 */ /* 0x000fe400078238ff */
[----:B------:R-:W-:Y:S01]  /*7bd0*/  LEA.HI.X R3, R6, UR11, R7, 0x1, P0 ;  /* 0x0000000b06037c11 */ /* 0x000fe200080f0c07 */
[----:B-1----:R1:W-:Y:S01]  /*7be0*/  STG.E.128 desc[UR20][R4.64], R28 ;  /* 0x0000001c04007986 */ /* 0x0023e2000c101d14 */
[----:B------:R-:W-:Y:S02]  /*7bf0*/  LEA R6, P0, R12, R2, 0x7 ;  /* 0x000000020c067211 */ /* 0x000fe400078038ff */
[----:B------:R-:W-:Y:S02]  /*7c00*/  LEA.HI.X R9, R14, R5, R15, 0x7, P1 ;  /* 0x000000050e097211 */ /* 0x000fe400008f3c0f */
[----:B------:R-:W-:-:S03]  /*7c10*/  LEA.HI.X R7, R12, R3, R13, 0x7, P0 ;  /* 0x000000030c077211 */ /* 0x000fc600000f3c0d */
[----:B--2---:R1:W-:Y:S04]  /*7c20*/  STG.E.128 desc[UR20][R8.64], R24 ;  /* 0x0000001808007986 */ /* 0x0043e8000c101d14 */
[----:B------:R1:W-:Y:S04]  /*7c30*/  STG.E.128 desc[UR20][R2.64], R20 ;  /* 0x0000001402007986 */ /* 0x0003e8000c101d14 */
[----:B---3--:R1:W-:Y:S02]  /*7c40*/  STG.E.128 desc[UR20][R6.64], R16 ;  /* 0x0000001006007986 */ /* 0x0083e4000c101d14 */
.L_x_278:
[----:B------:R-:W2:Y:S01]  /*7c50*/  LDCU UR7, c[0x0][0x438] ;  /* 0x00008700ff0777ac */ /* 0x000ea20008000800 */
[----:B-1----:R-:W1:Y:S01]  /*7c60*/  LDC R2, c[0x0][0x370] ;  /* 0x0000dc00ff027b82 */ /* 0x002e620000000800 */
[----:B--2---:R-:W-:-:S04]  /*7c70*/  UIADD3 UR7, UPT, UPT, UR7, 0x7f, URZ ;  /* 0x0000007f07077890 */ /* 0x004fc8000fffe0ff */
[----:B------:R-:W-:Y:S01]  /*7c80*/  USHF.R.S32.HI UR6, URZ, 0x1f, UR7 ;  /* 0x0000001fff067899 */ /* 0x000fe20008011407 */
[----:B-1----:R-:W-:-:S03]  /*7c90*/  VIADD R2, R2, UR18 ;  /* 0x0000001202027c36 */ /* 0x002fc60008000000 */
[----:B------:R-:W-:-:S04]  /*7ca0*/  ULEA.HI UR6, UR6, UR7, URZ, 0x7 ;  /* 0x0000000706067291 */ /* 0x000fc8000f8f38ff */
[----:B------:R-:W-:Y:S01]  /*7cb0*/  USHF.R.S32.HI UR6, URZ, 0x7, UR6 ;  /* 0x00000007ff067899 */ /* 0x000fe20008011406 */
[----:B------:R-:W-:-:S05]  /*7cc0*/  R2UR UR18, R2 ;  /* 0x00000000021272ca */ /* 0x000fca00000e0000 */
[----:B------:R-:W-:-:S13]  /*7cd0*/  ISETP.GE.AND P0, PT, R2, UR6, PT ;  /* 0x0000000602007c0c */ /* 0x000fda000bf06270 */
[----:B------:R-:W-:Y:S05]  /*7ce0*/  @!P0 BRA `(.L_x_285) ;  /* 0xffffff88002c8947 */ /* 0x000fea000383ffff */
[----:B------:R-:W-:Y:S05]  /*7cf0*/  EXIT ;  /* 0x000000000000794d */ /* 0x000fea0003800000 */
.L_x_286:
        /* <DEDUP_REMOVED lines=16> */
.L_x_819:


//--------------------- .text._ZN5flash44flash_bwd_dq_dk_dv_loop_seqk_parallel_kernelI23Flash_bwd_kernel_traitsILi32ELi128ELi128ELi8ELi4ELi4ELi4ELb1ELb0EN7cutlass6half_tE19Flash_kernel_traitsILi32ELi128ELi128ELi8ES3_EELb0ELb1ELb0ELb0ELb1ELb1ELb1EEEvNS_16Flash_bwd_paramsE --------------------------
	.section	.text._ZN5flash44flash_bwd_dq_dk_dv_loop_seqk_parallel_kernelI23Flash_bwd_kernel_traitsILi32ELi128ELi128ELi8ELi4ELi4ELi4ELb1ELb0EN7cutlass6half_tE19Flash_kernel_traitsILi32ELi128ELi128ELi8ES3_EELb0ELb1ELb0ELb0ELb1ELb1ELb1EEEvNS_16Flash_bwd_paramsE,"ax",@progbits
	.align	128
        .global         _ZN5flash44flash_bwd_dq_dk_dv_loop_seqk_parallel_kernelI23Flash_bwd_kernel_traitsILi32ELi128ELi128ELi8ELi4ELi4ELi4ELb1ELb0EN7cutlass6half_tE19Flash_kernel_traitsILi32ELi128ELi128ELi8ES3_EELb0ELb1ELb0ELb0ELb1ELb1ELb1EEEvNS_16Flash_bwd_paramsE
        .type           _ZN5flash44flash_bwd_dq_dk_dv_loop_seqk_parallel_kernelI23Flash_bwd_kernel_traitsILi32ELi128ELi128ELi8ELi4ELi4ELi4ELb1ELb0EN7cutlass6half_tE19Flash_kernel_traitsILi32ELi128ELi128ELi8ES3_EELb0ELb1ELb0ELb0ELb1ELb1ELb1EEEvNS_16Flash_bwd_paramsE,@function
        .size           _ZN5flash44flash_bwd_dq_dk_dv_loop_seqk_parallel_kernelI23Flash_bwd_kernel_traitsILi32ELi128ELi128ELi8ELi4ELi4ELi4ELb1ELb0EN7cutlass6half_tE19Flash_kernel_traitsILi32ELi128ELi128ELi8ES3_EELb0ELb1ELb0ELb0ELb1ELb1ELb1EEEvNS_16Flash_bwd_paramsE,(.L_x_820 - _ZN5flash44flash_bwd_dq_dk_dv_loop_seqk_parallel_kernelI23Flash_bwd_kernel_traitsILi32ELi128ELi128ELi8ELi4ELi4ELi4ELb1ELb0EN7cutlass6half_tE19Flash_kernel_traitsILi32ELi128ELi128ELi8ES3_EELb0ELb1ELb0ELb0ELb1ELb1ELb1EEEvNS_16Flash_bwd_paramsE)
        .other          _ZN5flash44flash_bwd_dq_dk_dv_loop_seqk_parallel_kernelI23Flash_bwd_kernel_traitsILi32ELi128ELi128ELi8ELi4ELi4ELi4ELb1ELb0EN7cutlass6half_tE19Flash_kernel_traitsILi32ELi128ELi128ELi8ES3_EELb0ELb1ELb0ELb0ELb1ELb1ELb1EEEvNS_16Flash_bwd_paramsE,@"STO_CUDA_ENTRY STV_DEFAULT"
_ZN5flash44flash_bwd_dq_dk_dv_loop_seqk_parallel_kernelI23Flash_bwd_kernel_traitsILi32ELi128ELi128ELi8ELi4ELi4ELi4ELb1ELb0EN7cutlass6half_tE19Flash_kernel_traitsILi32ELi128ELi128ELi8ES3_EELb0ELb1ELb0ELb0ELb1ELb1ELb1EEEvNS_16Flash_bwd_paramsE:
.text._ZN5flash44flash_bwd_dq_dk_dv_loop_seqk_parallel_kernelI23Flash_bwd_kernel_traitsILi32ELi128ELi128ELi8ELi4ELi4ELi4ELb1ELb0EN7cutlass6half_tE19Flash_kernel_traitsILi32ELi128ELi128ELi8ES3_EELb0ELb1ELb0ELb0ELb1ELb1ELb1EEEvNS_16Flash_bwd_paramsE:
        /* <DEDUP_REMOVED lines=10> */
[----:B------:R-:W1:Y:S01]  /*00a0*/  LDCU.64 UR8, c[0x0][0x478] ;  /* 0x00008f00ff0877ac */ /* 0x000e620008000a00 */
[----:B------:R-:W-:Y:S01]  /*00b0*/  S2UR UR20, SR_CgaCtaId ;  /* 0x00000000001479c3 */ /* 0x000fe20000008800 */
[----:B------:R-:W2:Y:S01]  /*00c0*/  LDCU.64 UR10, c[0x0][0x470] ;  /* 0x00008e00ff0a77ac */ /* 0x000ea20008000a00 */
[----:B------:R-:W3:Y:S06]  /*00d0*/  LDCU.64 UR26, c[0x0][0x358] ;  /* 0x00006b00ff1a77ac */ /* 0x000eec0008000a00 */
[----:B------:R-:W4:Y:S01]  /*00e0*/  S2UR UR19, SR_CgaCtaId ;  /* 0x00000000001379c3 */ /* 0x000f220000008800 */
[----:B------:R-:W-:Y:S01]  /*00f0*/  UMOV UR24, URZ ;  /* 0x000000ff00187c82 */ /* 0x000fe20008000000 */
[----:B------:R-:W-:-:S06]  /*0100*/  UMOV UR25, URZ ;  /* 0x000000ff00197c82 */ /* 0x000fcc0008000000 */
[----:B------:R-:W3:Y:S01]  /*0110*/  S2UR UR23, SR_CTAID.Y ;  /* 0x00000000001779c3 */ /* 0x000ee20000002600 */
[----:B-1----:R-:W-:-:S04]  /*0120*/  UISETP.NE.U32.AND UP3, UPT, UR8, URZ, UPT ;  /* 0x000000ff0800728c */ /* 0x002fc8000bf65070 */
[----:B------:R-:W-:Y:S02]  /*0130*/  UISETP.NE.AND.EX UP3, UPT, UR9, URZ, UPT, UP3 ;  /* 0x000000ff0900728c */ /* 0x000fe4000bf65330 */
[----:B--2---:R-:W-:Y:S01]  /*0140*/  UISETP.NE.U32.AND UP4, UPT, UR10, URZ, UPT ;  /* 0x000000ff0a00728c */ /* 0x004fe2000bf85070 */
[----:B------:R-:W1:Y:S03]  /*0150*/  S2UR UR22, SR_CTAID.Z ;  /* 0x00000000001679c3 */ /* 0x000e660000002700 */
[----:B------:R-:W-:-:S05]  /*0160*/  UISETP.NE.AND.EX UP4, UPT, UR11, URZ, UPT, UP4 ;  /* 0x000000ff0b00728c */ /* 0x000fca000bf85340 */
[----:B------:R-:W2:Y:S01]  /*0170*/  @!UP3 LDCU.64 UR4, c[0x0][0x488] ;  /* 0x00009100ff04b7ac */ /* 0x000ea20008000a00 */
[----:B------:R-:W1:Y:S01]  /*0180*/  S2UR UR18, SR_CTAID.Y ;  /* 0x00000000001279c3 */ /* 0x000e620000002600 */
[----:B------:R-:W5:Y:S07]  /*0190*/  @!UP3 LDCU.64 UR12, c[0x0][0x438] ;  /* 0x00008700ff0cb7ac */ /* 0x000f6e0008000a00 */
[----:B------:R-:W1:Y:S01]  /*01a0*/  S2UR UR21, SR_CTAID.Z ;  /* 0x00000000001579c3 */ /* 0x000e620000002700 */
[----:B--2---:R-:W-:-:S03]  /*01b0*/  @!UP3 UISETP.NE.U32.AND UP0, UPT, UR4, URZ, UPT ;  /* 0x000000ff0400b28c */ /* 0x004fc6000bf05070 */
[----:B------:R-:W-:Y:S01]  /*01c0*/  UMOV UR4, 0x400 ;  /* 0x0000040000047882 */ /* 0x000fe20000000000 */
[----:B------:R-:W-:Y:S02]  /*01d0*/  @!UP3 UISETP.NE.AND.EX UP0, UPT, UR5, URZ, UPT, UP0 ;  /* 0x000000ff0500b28c */ /* 0x000fe4000bf05300 */
[----:B----4-:R-:W-:Y:S01]  /*01e0*/  ULEA UR19, UR19, UR4, 0x18 ;  /* 0x0000000413137291 */ /* 0x010fe2000f8ec0ff */
[----:B------:R-:W-:Y:S01]  /*01f0*/  UMOV UR5, 0x400 ;  /* 0x0000040000057882 */ /* 0x000fe20000000000 */
[----:B-----5:R-:W-:Y:S02]  /*0200*/  @!UP3 USEL UR28, UR13, URZ, UP0 ;  /* 0x000000ff0d1cb287 */ /* 0x020fe40008000000 */
[----:B------:R-:W-:Y:S01]  /*0210*/  ULEA UR20, UR20, UR5, 0x18 ;  /* 0x0000000514147291 */ /* 0x000fe2000f8ec0ff */
[----:B---3--:R-:W-:-:S11]  /*0220*/  UMOV UR13, 0xffffe000 ;  /* 0xffffe000000d7882 */ /* 0x008fd60000000000 */
.L_x_294:
[----:B------:R-:W-:Y:S01]  /*0230*/  @UP4 ULEA UR6, UP1, UR23, UR10, 0x2 ;  /* 0x0000000a17064291 */ /* 0x000fe2000f8210ff */
[----:B------:R-:W-:Y:S01]  /*0240*/  PLOP3.LUT P1, PT, PT, PT, UP4, 0x80, 0x8 ;  /* 0x000000000008781c */ /* 0x000fe20003f2f048 */
[----:B------:R-:W-:Y:S01]  /*0250*/  @UP3 ULEA UR4, UP0, UR23, UR8, 0x2 ;  /* 0x0000000817043291 */ /* 0x000fe2000f8010ff */
[----:B------:R-:W-:Y:S01]  /*0260*/  PLOP3.LUT P0, PT, PT, PT, UP3, 0x80, 0x8 ;  /* 0x000000000008781c */ /* 0x000fe20003f0f038 */
[----:B------:R-:W-:Y:S02]  /*0270*/  @UP4 ULEA.HI.X UR7, UR23, UR11, URZ, 0x2, UP1 ;  /* 0x0000000b17074291 */ /* 0x000fe400088f14ff */
[----:B------:R-:W-:Y:S01]  /*0280*/  @UP3 ULEA.HI.X UR5, UR23, UR9, URZ, 0x2, UP0 ;  /* 0x0000000917053291 */ /* 0x000fe200080f14ff */
[----:B----4-:R-:W-:Y:S02]  /*0290*/  IMAD.U32 R4, RZ, RZ, UR6 ;  /* 0x00000006ff047e24 */ /* 0x010fe4000f8e00ff */
[----:B------:R-:W-:Y:S02]  /*02a0*/  IMAD.U32 R2, RZ, RZ, UR4 ;  /* 0x00000004ff027e24 */ /* 0x000fe4000f8e00ff */
[----:B------:R-:W-:-:S02]  /*02b0*/  IMAD.U32 R5, RZ, RZ, UR7 ;  /* 0x00000007ff057e24 */ /* 0x000fc4000f8e00ff */
[----:B------:R-:W-:-:S03]  /*02c0*/  IMAD.U32 R3, RZ, RZ, UR5 ;  /* 0x00000005ff037e24 */ /* 0x000fc6000f8e00ff */
[----:B------:R-:W2:Y:S04]  /*02d0*/  @P1 LDG.E R4, desc[UR26][R4.64] ;  /* 0x0000001a04041981 */ /* 0x000ea8000c1e1900 */
[----:B------:R-:W3:Y:S01]  /*02e0*/  @P0 LDG.E R0, desc[UR26][R2.64] ;  /* 0x0000001a02000981 */ /* 0x000ee2000c1e1900 */
[----:B------:R-:W-:Y:S01]  /*02f0*/  UMOV UR36, URZ ;  /* 0x000000ff00247c82 */ /* 0x000fe20008000000 */
[----:B------:R-:W-:Y:S01]  /*0300*/  USHF.L.U32 UR30, UR29, 0x7, URZ ;  /* 0x000000071d1e7899 */ /* 0x000fe200080006ff */
[----:B--2---:R-:W-:Y:S02]  /*0310*/  @P1 R2UR UR36, R4 ;  /* 0x00000000042412ca */ /* 0x004fe400000e0000 */
[----:B---3--:R-:W-:-:S13]  /*0320*/  @P0 R2UR UR35, R0 ;  /* 0x00000000002302ca */ /* 0x008fda00000e0000 */
[----:B------:R-:W-:Y:S02]  /*0330*/  @UP3 UIADD3 UR35, UPT, UPT, UR35, -UR36, URZ ;  /* 0x8000002423233290 */ /* 0x000fe4000fffe0ff */
[----:B------:R-:W-:-:S04]  /*0340*/  @!UP3 UIADD3 UR35, UPT, UPT, UR28, UR12, -UR36 ;  /* 0x0000000c1c23b290 */ /* 0x000fc8000fffe824 */
[----:B------:R-:W-:-:S09]  /*0350*/  UISETP.GE.AND UP0, UPT, UR30, UR35, UPT ;  /* 0x000000231e00728c */ /* 0x000fd2000bf06270 */
[----:B------:R-:W-:Y:S05]  /*0360*/  BRA.U UP0, `(.L_x_287) ;  /* 0x0000007d002c7547 */ /* 0x000fea000b800000 */
[----:B------:R-:W2:Y:S01]  /*0370*/  LDC R5, c[0x0][0x3e8] ;  /* 0x0000fa00ff057b82 */ /* 0x000ea20000000800 */
[----:B------:R-:W3:Y:S01]  /*0380*/  S2R R6, SR_CTAID.Z ;  /* 0x0000000000067919 */ /* 0x000ee20000002700 */
[----:B------:R-:W4:Y:S01]  /*0390*/  LDCU.U8 UR4, c[0x0][0x548] ;  /* 0x0000a900ff0477ac */ /* 0x000f220008000000 */
[----:B------:R-:W5:Y:S01]  /*03a0*/  LDCU UR31, c[0x0][0x434] ;  /* 0x00008680ff1f77ac */ /* 0x000f620008000800 */
[----:B------:R-:W1:Y:S01]  /*03b0*/  LDCU.U8 UR42, c[0x0][0x5f0] ;  /* 0x0000be00ff2a77ac */ /* 0x000e620008000000 */
[----:B------:R-:W-:Y:S02]  /*03c0*/  USHF.L.U32 UR33, UR23, 0x7, URZ ;  /* 0x0000000717217899 */ /* 0x000fe400080006ff */
[----:B----4-:R-:W-:Y:S01]  /*03d0*/  UISETP.NE.AND UP0, UPT, UR4, URZ, UPT ;  /* 0x000000ff0400728c */ /* 0x010fe2000bf05270 */
[----:B--2---:R-:W-:Y:S01]  /*03e0*/  IABS R0, R5 ;  /* 0x0000000500007213 */ /* 0x004fe20000000000 */
[----:B-----5:R-:W-:-:S04]  /*03f0*/  UIADD3 UR5, UPT, UPT, UR31, 0x7f, URZ ;  /* 0x0000007f1f057890 */ /* 0x020fc8000fffe0ff */
[----:B------:R-:W-:Y:S01]  /*0400*/  IMAD.MOV.U32 R4, RZ, RZ, R0 ;  /* 0x000000ffff047224 */ /* 0x000fe200078e0000 */
[----:B------:R-:W-:-:S04]  /*0410*/  USHF.R.S32.HI UR34, URZ, 0x1f, UR5 ;  /* 0x0000001fff227899 */ /* 0x000fc80008011405 */
[----:B------:R-:W1:Y:S01]  /*0420*/  @UP0 LDCU UR40, c[0x0][0x454] ;  /* 0x00008a80ff2807ac */ /* 0x000e620008000800 */
[----:B------:R-:W2:Y:S01]  /*0430*/  I2F.RP R2, R4 ;  /* 0x0000000400027306 */ /* 0x000ea20000209400 */
[----:B---3--:R-:W-:Y:S01]  /*0440*/  IABS R6, R6 ;  /* 0x0000000600067213 */ /* 0x008fe20000000000 */
[----:B------:R-:W3:Y:S01]  /*0450*/  @!UP0 LDCU UR4, c[0x0][0x3e0] ;  /* 0x00007c00ff0487ac */ /* 0x000ee20008000800 */
[----:B------:R-:W-:-:S04]  /*0460*/  ULEA.HI UR34, UR34, UR5, URZ, 0x7 ;  /* 0x0000000522227291 */ /* 0x000fc8000f8f38ff */
[----:B------:R-:W-:Y:S01]  /*0470*/  USHF.R.S32.HI UR34, URZ, 0x7, UR34 ;  /* 0x00000007ff227899 */ /* 0x000fe20008011422 */
[----:B--2---:R-:W2:Y:S01]  /*0480*/  MUFU.RCP R2, R2 ;  /* 0x0000000200027308 */ /* 0x004ea20000001000 */
[----:B-1----:R-:W-:Y:S02]  /*0490*/  @UP0 UIMAD UR40, UR22, UR40, URZ ;  /* 0x00000028162802a4 */ /* 0x002fe4000f8e02ff */
[----:B---3--:R-:W-:Y:S02]  /*04a0*/  @!UP0 UIMAD UR4, UR23, UR4, UR22 ;  /* 0x00000004170482a4 */ /* 0x008fe4000f8e0216 */
[----:B------:R-:W-:Y:S02]  /*04b0*/  @UP0 UIMAD UR40, UR23, UR31, UR40 ;  /* 0x0000001f172802a4 */ /* 0x000fe4000f8e0228 */
[----:B------:R-:W-:Y:S01]  /*04c0*/  @!UP0 UIMAD UR40, UR4, UR31, URZ ;  /* 0x0000001f042882a4 */ /* 0x000fe2000f8e02ff */
[----:B--2---:R-:W-:-:S04]  /*04d0*/  VIADD R2, R2, 0xffffffe ;  /* 0x0ffffffe02027836 */ /* 0x004fc80000000000 */
        /* <DEDUP_REMOVED lines=10> */
[----:B------:R-:W-:Y:S01]  /*0580*/  @!P1 IMAD.IADD R2, R2, 0x1, -R4 ;  /* 0x0000000102029824 */ /* 0x000fe200078e0a04 */
[----:B------:R-:W-:Y:S02]  /*0590*/  @!P1 IADD3 R0, PT, PT, R0, 0x1, RZ ;  /* 0x0000000100009810 */ /* 0x000fe40007ffe0ff */
[C---:B------:R-:W-:Y:S02]  /*05a0*/  ISETP.NE.AND P1, PT, R5.reuse, RZ, PT ;  /* 0x000000ff0500720c */ /* 0x040fe40003f25270 */
[----:B------:R-:W-:Y:S02]  /*05b0*/  ISETP.GE.U32.AND P2, PT, R2, R4, PT ;  /* 0x000000040200720c */ /* 0x000fe40003f46070 */
[----:B------:R-:W-:-:S04]  /*05c0*/  LOP3.LUT R2, R5, UR22, RZ, 0x3c, !PT ;  /* 0x0000001605027c12 */ /* 0x000fc8000f8e3cff */
[----:B------:R-:W-:-:S07]  /*05d0*/  ISETP.GE.AND P0, PT, R2, RZ, PT ;  /* 0x000000ff0200720c */ /* 0x000fce0003f06270 */
[----:B------:R-:W-:-:S06]  /*05e0*/  @P2 VIADD R0, R0, 0x1 ;  /* 0x0000000100002836 */ /* 0x000fcc0000000000 */
[----:B------:R-:W-:Y:S02]  /*05f0*/  @!P0 IADD3 R0, PT, PT, -R0, RZ, RZ ;  /* 0x000000ff00008210 */ /* 0x000fe40007ffe1ff */
[----:B------:R-:W-:-:S04]  /*0600*/  @!P1 LOP3.LUT R0, RZ, R5, RZ, 0x33, !PT ;  /* 0x00000005ff009212 */ /* 0x000fc800078e33ff */
[----:B------:R-:W-:Y:S01]  /*0610*/  SHF.R.S32.HI R22, RZ, 0x1f, R0 ;  /* 0x0000001fff167819 */ /* 0x000fe20000011400 */
[----:B------:R-:W-:Y:S06]  /*0620*/  BRA.U !UP0, `(.L_x_288) ;  /* 0x00000001081c7547 */ /* 0x000fec000b800000 */
[----:B------:R-:W1:Y:S01]  /*0630*/  LDCU UR5, c[0x0][0x430] ;  /* 0x00008600ff0577ac */ /* 0x000e620008000800 */
[----:B------:R-:W1:Y:S01]  /*0640*/  LDCU UR4, c[0x0][0x454] ;  /* 0x00008a80ff0477ac */ /* 0x000e620008000800 */
[----:B------:R-:W2:Y:S01]  /*0650*/  LDCU UR37, c[0x0][0x444] ;  /* 0x00008880ff2577ac */ /* 0x000ea20008000800 */
[----:B-1----:R-:W-:Y:S02]  /*0660*/  ULEA UR4, UR5, UR4, 0x7 ;  /* 0x0000000405047291 */ /* 0x002fe4000f8e38ff */
[----:B--2---:R-:W-:-:S04]  /*0670*/  UIMAD UR32, UR23, UR37, UR33 ;  /* 0x00000025172072a4 */ /* 0x004fc8000f8e0221 */
[----:B------:R-:W-:Y:S01]  /*0680*/  UIMAD UR32, UR4, UR22, UR32 ;  /* 0x00000016042072a4 */ /* 0x000fe2000f8e0220 */
[----:B------:R-:W-:Y:S11]  /*0690*/  BRA `(.L_x_289) ;  /* 0x0000000000107947 */ /* 0x000ff60003800000 */
.L_x_288:
[----:B------:R-:W1:Y:S01]  /*06a0*/  LDCU UR32, c[0x0][0x3e0] ;  /* 0x00007c00ff2077ac */ /* 0x000e620008000800 */
[----:B------:R-:W2:Y:S01]  /*06b0*/  LDCU UR37, c[0x0][0x444] ;  /* 0x00008880ff2577ac */ /* 0x000ea20008000800 */
[----:B-1----:R-:W-:-:S04]  /*06c0*/  UIMAD UR32, UR23, UR32, UR22 ;  /* 0x00000020172072a4 */ /* 0x002fc8000f8e0216 */
[----:B--2---:R-:W-:-:S12]  /*06d0*/  UIMAD UR32, UR32, UR37, URZ ;  /* 0x00000025202072a4 */ /* 0x004fd8000f8e02ff */
.L_x_289:
[----:B------:R-:W1:Y:S01]  /*06e0*/  S2R R155, SR_TID.X ;  /* 0x00000000009b7919 */ /* 0x000e620000002100 */
[----:B------:R-:W2:Y:S01]  /*06f0*/  LDCU.64 UR6, c[0x0][0x588] ;  /* 0x0000b100ff0677ac */ /* 0x000ea20008000a00 */
[----:B------:R-:W3:Y:S01]  /*0700*/  LDC.64 R18, c[0x0][0x3b0] ;  /* 0x0000ec00ff127b82 */ /* 0x000ee20000000a00 */
[----:B------:R-:W-:Y:S01]  /*0710*/  MOV R3, RZ ;  /* 0x000000ff00037202 */ /* 0x000fe20000000f00 */
[----:B------:R-:W4:Y:S01]  /*0720*/  LDCU.64 UR14, c[0x0][0x3a8] ;  /* 0x00007500ff0e77ac */ /* 0x000f220008000a00 */
[----:B------:R-:W-:Y:S01]  /*0730*/  ISETP.NE.AND P3, PT, RZ, UR42, PT ;  /* 0x0000002aff007c0c */ /* 0x000fe2000bf65270 */
[----:B------:R-:W4:Y:S04]  /*0740*/  LDCU.64 UR4, c[0x0][0x3a0] ;  /* 0x00007400ff0477ac */ /* 0x000f280008000a00 */
[----:B------:R-:W3:Y:S01]  /*0750*/  LDC.64 R20, c[0x0][0x590] ;  /* 0x00016400ff147b82 */ /* 0x000ee20000000a00 */
[----:B------:R-:W-:Y:S01]  /*0760*/  UIADD3 UR41, UPT, UPT, UR34, -0x1, URZ ;  /* 0xffffffff22297890 */ /* 0x000fe2000fffe0ff */
[----:B------:R-:W3:Y:S06]  /*0770*/  LDCU.64 UR16, c[0x0][0x3c8] ;  /* 0x00007900ff1077ac */ /* 0x000eec0008000a00 */
[----:B------:R-:W3:Y:S01]  /*0780*/  LDC.64 R24, c[0x0][0x598] ;  /* 0x00016600ff187b82 */ /* 0x000ee20000000a00 */
[----:B--2---:R-:W-:Y:S01]  /*0790*/  IMAD.U32 R4, RZ, RZ, UR6 ;  /* 0x00000006ff047e24 */ /* 0x004fe2000f8e00ff */
[----:B------:R-:W-:Y:S01]  /*07a0*/  USHF.L.U32 UR38, UR41, 0x7, URZ ;  /* 0x0000000729267899 */ /* 0x000fe200080006ff */
[----:B------:R-:W-:Y:S01]  /*07b0*/  IMAD.U32 R8, RZ, RZ, UR7 ;  /* 0x00000007ff087e24 */ /* 0x000fe2000f8e00ff */
[----:B------:R-:W2:Y:S01]  /*07c0*/  LDCU.64 UR6, c[0x0][0x398] ;  /* 0x00007300ff0677ac */ /* 0x000ea20008000a00 */
[----:B----4-:R-:W-:-:S02]  /*07d0*/  IMAD.U32 R6, RZ, RZ, UR14 ;  /* 0x0000000eff067e24 */ /* 0x010fc4000f8e00ff */
[----:B------:R-:W-:Y:S01]  /*07e0*/  IMAD.U32 R10, RZ, RZ, UR15 ;  /* 0x0000000fff0a7e24 */ /* 0x000fe2000f8e00ff */
[----:B------:R-:W-:Y:S01]  /*07f0*/  USHF.R.S32.HI UR39, URZ, 0x1f, UR38 ;  /* 0x0000001fff277899 */ /* 0x000fe20008011426 */
[----:B------:R-:W-:Y:S01]  /*0800*/  IMAD.U32 R12, RZ, RZ, UR4 ;  /* 0x00000004ff0c7e24 */ /* 0x000fe2000f8e00ff */
[----:B------:R-:W4:Y:S01]  /*0810*/  LDC.64 R16, c[0x0][0x3c0] ;  /* 0x0000f000ff107b82 */ /* 0x000f220000000a00 */
[----:B------:R-:W4:Y:S01]  /*0820*/  LDCU.64 UR14, c[0x0][0x380] ;  /* 0x00007000ff0e77ac */ /* 0x000f220008000a00 */
[----:B-1----:R-:W-:Y:S01]  /*0830*/  IMAD.SHL.U32 R105, R155, 0x8, RZ ;  /* 0x000000089b697824 */ /* 0x002fe200078e00ff */
[----:B------:R-:W-:Y:S02]  /*0840*/  USHF.R.S32.HI UR43, URZ, 0x1f, UR36 ;  /* 0x0000001fff2b7899 */ /* 0x000fe40008011424 */
[----:B------:R-:W-:Y:S02]  /*0850*/  ULOP3.LUT UR41, UR41, 0x80000001, URZ, 0xc0, !UPT ;  /* 0x8000000129297892 */ /* 0x000fe4000f8ec0ff */
[----:B------:R-:W-:Y:S01]  /*0860*/  LOP3.LUT R2, R105, 0x18, RZ, 0xc0, !PT ;  /* 0x0000001869027812 */ /* 0x000fe200078ec0ff */
[----:B------:R-:W-:Y:S01]  /*0870*/  UIADD3 UR40, UPT, UPT, UR38, UR40, URZ ;  /* 0x0000002826287290 */ /* 0x000fe2000fffe0ff */
[----:B--2---:R-:W-:-:S03]  /*0880*/  IMAD.U32 R14, RZ, RZ, UR7 ;  /* 0x00000007ff0e7e24 */ /* 0x004fc6000f8e00ff */
[----:B------:R-:W-:-:S04]  /*0890*/  IMAD.WIDE.U32 R4, R4, UR23, R2 ;  /* 0x0000001704047c25 */ /* 0x000fc8000f8e0002 */
[----:B------:R-:W-:Y:S02]  /*08a0*/  IMAD R9, R8, UR23, R5 ;  /* 0x0000001708097c24 */ /* 0x000fe4000f8e0205 */
[----:B------:R-:W-:Y:S02]  /*08b0*/  IMAD.MOV.U32 R8, RZ, RZ, R4 ;  /* 0x000000ffff087224 */ /* 0x000fe400078e0004 */
[----:B---3--:R-:W-:-:S04]  /*08c0*/  IMAD.WIDE.U32 R4, R18, UR38, RZ ;  /* 0x0000002612047c25 */ /* 0x008fc8000f8e00ff */
[----:B------:R-:W-:-:S04]  /*08d0*/  IMAD.WIDE.U32 R6, R6, UR23, R2 ;  /* 0x0000001706067c25 */ /* 0x000fc8000f8e0002 */
[----:B------:R-:W-:Y:S01]  /*08e0*/  IMAD.WIDE.U32 R12, R12, UR23, R2 ;  /* 0x000000170c0c7c25 */ /* 0x000fe2000f8e0002 */
[----:B------:R-:W-:Y:S02]  /*08f0*/  LOP3.LUT R2, R4, R2, RZ, 0xfc, !PT ;  /* 0x0000000204027212 */ /* 0x000fe400078efcff */
[----:B------:R-:W-:Y:S01]  /*0900*/  MOV R4, UR6 ;  /* 0x0000000600047c02 */ /* 0x000fe20008000f00 */
[----:B------:R-:W-:Y:S01]  /*0910*/  IMAD R3, R18, UR39, RZ ;  /* 0x0000002712037c24 */ /* 0x000fe2000f8e02ff */
[----:B------:R-:W1:Y:S01]  /*0920*/  LDCU.64 UR6, c[0x0][0x3d8] ;  /* 0x00007b00ff0677ac */ /* 0x000e620008000a00 */
[----:B------:R-:W-:Y:S02]  /*0930*/  IMAD R11, R10, UR23, R7 ;  /* 0x000000170a0b7c24 */ /* 0x000fe4000f8e0207 */
[----:B------:R-:W-:Y:S02]  /*0940*/  IMAD.MOV.U32 R10, RZ, RZ, R6 ;  /* 0x000000ffff0a7224 */ /* 0x000fe400078e0006 */
[----:B------:R-:W-:-:S02]  /*0950*/  IMAD R3, R19, UR38, R3 ;  /* 0x0000002613037c24 */ /* 0x000fc4000f8e0203 */
[----:B------:R-:W-:Y:S01]  /*0960*/  IMAD.U32 R6, RZ, RZ, UR5 ;  /* 0x00000005ff067e24 */ /* 0x000fe2000f8e00ff */
[----:B------:R-:W2:Y:S01]  /*0970*/  LDCU.64 UR4, c[0x0][0x3d0] ;  /* 0x00007a00ff0477ac */ /* 0x000ea20008000a00 */
[----:B------:R-:W-:Y:S02]  /*0980*/  IMAD.IADD R3, R5, 0x1, R3 ;  /* 0x0000000105037824 */ /* 0x000fe400078e0203 */
[----:B------:R-:W-:Y:S02]  /*0990*/  IMAD R5, R20, UR39, RZ ;  /* 0x0000002714057c24 */ /* 0x000fe4000f8e02ff */
[----:B------:R-:W-:-:S04]  /*09a0*/  IMAD.WIDE.U32 R2, R4, UR23, R2 ;  /* 0x0000001704027c25 */ /* 0x000fc8000f8e0002 */
[----:B------:R-:W-:Y:S01]  /*09b0*/  IMAD R15, R21, UR38, R5 ;  /* 0x00000026150f7c24 */ /* 0x000fe2000f8e0205 */
[----:B------:R-:W-:Y:S01]  /*09c0*/  MOV R4, R2 ;  /* 0x0000000200047202 */ /* 0x000fe20000000f00 */
[----:B------:R-:W-:-:S04]  /*09d0*/  IMAD.WIDE.U32 R8, R20, UR38, R8 ;  /* 0x0000002614087c25 */ /* 0x000fc8000f8e0008 */
[----:B------:R-:W-:Y:S02]  /*09e0*/  IMAD R7, R6, UR23, R13 ;  /* 0x0000001706077c24 */ /* 0x000fe4000f8e020d */
[----:B------:R-:W-:Y:S02]  /*09f0*/  IMAD R5, R14, UR23, R3 ;  /* 0x000000170e057c24 */ /* 0x000fe4000f8e0203 */
[----:B------:R-:W-:Y:S01]  /*0a00*/  IMAD.U32 R13, RZ, RZ, UR16 ;  /* 0x00000010ff0d7e24 */ /* 0x000fe2000f8e00ff */
[----:B------:R-:W-:Y:S01]  /*0a10*/  UIADD3 UR16, UP0, UPT, UR30, UR36, URZ ;  /* 0x000000241e107290 */ /* 0x000fe2000ff1e0ff */
[----:B------:R-:W-:Y:S02]  /*0a20*/  IMAD.IADD R3, R9, 0x1, R15 ;  /* 0x0000000109037824 */ /* 0x000fe400078e020f */
[----:B------:R-:W-:Y:S02]  /*0a30*/  IMAD.MOV.U32 R2, RZ, RZ, R8 ;  /* 0x000000ffff027224 */ /* 0x000fe400078e0008 */
[----:B-1----:R-:W-:-:S02]  /*0a40*/  IMAD R9, R22, UR6, RZ ;  /* 0x0000000616097c24 */ /* 0x002fc4000f8e02ff */
[----:B------:R-:W-:Y:S02]  /*0a50*/  IMAD.MOV.U32 R6, RZ, RZ, R12 ;  /* 0x000000ffff067224 */ /* 0x000fe400078e000c */
[----:B------:R-:W-:-:S04]  /*0a60*/  IMAD.WIDE.U32 R12, R13, UR22, R4 ;  /* 0x000000160d0c7c25 */ /* 0x000fc8000f8e0004 */
[----:B------:R-:W-:-:S04]  /*0a70*/  IMAD.WIDE.U32 R4, R24, UR22, R2 ;  /* 0x0000001618047c25 */ /* 0x000fc8000f8e0002 */
[----:B--2---:R-:W-:Y:S01]  /*0a80*/  IMAD R8, R22, UR4, RZ ;  /* 0x0000000416087c24 */ /* 0x004fe2000f8e02ff */
[----:B------:R-:W-:Y:S01]  /*0a90*/  SHF.R.U32.HI R22, RZ, 0x2, R155 ;  /* 0x00000002ff167819 */ /* 0x000fe2000001169b */
[C---:B------:R-:W-:Y:S02]  /*0aa0*/  IMAD R14, R0.reuse, UR7, R9 ;  /* 0x00000007000e7c24 */ /* 0x040fe4000f8e0209 */
[C---:B------:R-:W-:Y:S01]  /*0ab0*/  IMAD.WIDE.U32 R2, R0.reuse, UR6, R10 ;  /* 0x0000000600027c25 */ /* 0x040fe2000f8e000a */
[----:B------:R-:W1:Y:S03]  /*0ac0*/  LDCU.64 UR6, c[0x0][0x550] ;  /* 0x0000aa00ff0677ac */ /* 0x000e660008000a00 */
[----:B------:R-:W-:Y:S01]  /*0ad0*/  IMAD.U32 R10, RZ, RZ, UR17 ;  /* 0x00000011ff0a7e24 */ /* 0x000fe2000f8e00ff */
[----:B------:R-:W-:Y:S01]  /*0ae0*/  ULEA.HI.X.SX32 UR17, UR30, UR43, 0x1, UP0 ;  /* 0x0000002b1e117291 */ /* 0x000fe200080f0eff */
[C---:B------:R-:W-:Y:S01]  /*0af0*/  IMAD R11, R0.reuse, UR5, R8 ;  /* 0x00000005000b7c24 */ /* 0x040fe2000f8e0208 */
[----:B------:R-:W-:Y:S01]  /*0b00*/  UISETP.NE.AND UP0, UPT, UR41, 0x1, UPT ;  /* 0x000000012900788c */ /* 0x000fe2000bf05270 */
[----:B------:R-:W-:Y:S01]  /*0b10*/  IMAD.WIDE.U32 R8, R0, UR4, R6 ;  /* 0x0000000400087c25 */ /* 0x000fe2000f8e0006 */
[----:B------:R-:W-:Y:S01]  /*0b20*/  MOV R6, R12 ;  /* 0x0000000c00067202 */ /* 0x000fe20000000f00 */
[----:B------:R-:W2:Y:S02]  /*0b30*/  LDCU.64 UR4, c[0x0][0x390] ;  /* 0x00007200ff0477ac */ /* 0x000ea40008000a00 */
[----:B------:R-:W-:-:S02]  /*0b40*/  IMAD R7, R10, UR22, R13 ;  /* 0x000000160a077c24 */ /* 0x000fc4000f8e020d */
[----:B----4-:R-:W-:Y:S01]  /*0b50*/  IMAD R0, R16, UR17, RZ ;  /* 0x0000001110007c24 */ /* 0x010fe2000f8e02ff */
[----:B------:R-:W3:Y:S01]  /*0b60*/  LDC.64 R12, c[0x0][0x3b8] ;  /* 0x0000ee00ff0c7b82 */ /* 0x000ee20000000a00 */
[----:B------:R-:W-:Y:S02]  /*0b70*/  IMAD R5, R25, UR22, R5 ;  /* 0x0000001619057c24 */ /* 0x000fe4000f8e0205 */
[----:B------:R-:W-:-:S04]  /*0b80*/  IMAD.WIDE.U32 R6, R22, R18, R6 ;  /* 0x0000001216067225 */ /* 0x000fc800078e0006 */
[----:B------:R-:W-:Y:S01]  /*0b90*/  IMAD R10, R17, UR16, R0 ;  /* 0x00000010110a7c24 */ /* 0x000fe2000f8e0200 */
[----:B------:R-:W-:Y:S01]  /*0ba0*/  LEA R23, P1, R6, UR14, 0x1 ;  /* 0x0000000e06177c11 */ /* 0x000fe2000f8208ff */
[----:B------:R-:W-:Y:S02]  /*0bb0*/  IMAD.IADD R3, R3, 0x1, R14 ;  /* 0x0000000103037824 */ /* 0x000fe400078e020e */
[C---:B------:R-:W-:Y:S01]  /*0bc0*/  IMAD.WIDE.U32 R4, R22.reuse, R20, R4 ;  /* 0x0000001416047225 */ /* 0x040fe200078e0004 */
[----:B------:R-:W-:Y:S01]  /*0bd0*/  UIMAD.WIDE.U32 UR48, UR23, UR37, URZ ;  /* 0x00000025173072a5 */ /* 0x000fe2000f8e00ff */
[----:B------:R4:W-:Y:S02]  /*0be0*/  STL [R1+0x2c], R23 ;  /* 0x00002c1701007387 */ /* 0x0009e40000100800 */
[----:B------:R-:W-:Y:S01]  /*0bf0*/  IMAD R0, R22, R19, R7 ;  /* 0x0000001316007224 */ /* 0x000fe200078e0207 */
[----:B-1----:R-:W-:Y:S01]  /*0c00*/  LEA R27, P0, R4, UR6, 0x1 ;  /* 0x00000006041b7c11 */ /* 0x002fe2000f8008ff */
[----:B------:R-:W-:Y:S01]  /*0c10*/  IMAD.WIDE.U32 R2, R16, UR16, R2 ;  /* 0x0000001010027c25 */ /* 0x000fe2000f8e0002 */
[----:B------:R-:W-:-:S02]  /*0c20*/  SHF.L.U64.HI R7, R18, 0x6, R19 ;  /* 0x0000000612077819 */ /* 0x000fc40000010213 */
[----:B------:R-:W-:Y:S01]  /*0c30*/  LEA.HI.X R26, R6, UR15, R0, 0x1, P1 ;  /* 0x0000000f061a7c11 */ /* 0x000fe200088f0c00 */
[----:B------:R-:W-:Y:S01]  /*0c40*/  IMAD R5, R22, R21, R5 ;  /* 0x0000001516057224 */ /* 0x000fe200078e0205 */
[----:B------:R-:W-:Y:S01]  /*0c50*/  LOP3.LUT R6, R105, 0xd8, RZ, 0xc0, !PT ;  /* 0x000000d869067812 */ /* 0x000fe200078ec0ff */
[----:B------:R-:W-:Y:S01]  /*0c60*/  IMAD.SHL.U32 R0, R18, 0x40, RZ ;  /* 0x0000004012007824 */ /* 0x000fe200078e00ff */
[----:B------:R-:W1:Y:S01]  /*0c70*/  LDCU.64 UR14, c[0x0][0x420] ;  /* 0x00008400ff0e77ac */ /* 0x000e620008000a00 */
[----:B------:R-:W-:Y:S01]  /*0c80*/  IMAD.IADD R3, R3, 0x1, R10 ;  /* 0x0000000103037824 */ /* 0x000fe200078e020a */
[----:B------:R-:W-:Y:S01]  /*0c90*/  LEA.HI.X R28, R4, UR7, R5, 0x1, P0 ;  /* 0x00000007041c7c11 */ /* 0x000fe200080f0c05 */
[----:B------:R-:W-:Y:S01]  /*0ca0*/  IMAD.SHL.U32 R4, R20, 0x40, RZ ;  /* 0x0000004014047824 */ /* 0x000fe200078e00ff */
[----:B------:R-:W-:Y:S01]  /*0cb0*/  LEA R14, P0, R0, R23, 0x1 ;  /* 0x00000017000e7211 */ /* 0x000fe200078008ff */
[----:B------:R-:W-:Y:S01]  /*0cc0*/  IMAD.WIDE.U32 R2, R22, R16, R2 ;  /* 0x0000001016027225 */ /* 0x000fe200078e0002 */
[----:B------:R-:W4:Y:S01]  /*0cd0*/  LDCU.64 UR6, c[0x0][0x388] ;  /* 0x00007100ff0677ac */ /* 0x000f220008000a00 */
[----:B------:R1:W-:Y:S01]  /*0ce0*/  STL [R1+0x30], R27 ;  /* 0x0000301b01007387 */ /* 0x0003e20000100800 */
[----:B------:R-:W-:Y:S01]  /*0cf0*/  LEA R10, P1, R4, R27, 0x1 ;  /* 0x0000001b040a7211 */ /* 0x000fe200078208ff */
[----:B------:R-:W-:Y:S01]  /*0d00*/  IMAD.IADD R9, R9, 0x1, R11 ;  /* 0x0000000109097824 */ /* 0x000fe200078e020b */
[----:B------:R-:W-:Y:S01]  /*0d10*/  SHF.L.U64.HI R11, R20, 0x6, R21 ;  /* 0x00000006140b7819 */ /* 0x000fe20000010215 */
[----:B------:R-:W-:Y:S01]  /*0d20*/  IMAD R5, R22, R17, R3 ;  /* 0x0000001116057224 */ /* 0x000fe200078e0203 */
[----:B------:R-:W-:Y:S01]  /*0d30*/  LEA.HI.X R15, R0, R26, R7, 0x1, P0 ;  /* 0x0000001a000f7211 */ /* 0x000fe200000f0c07 */
[C---:B------:R-:W-:Y:S01]  /*0d40*/  IMAD.SHL.U32 R109, R155.reuse, 0x4, RZ ;  /* 0x000000049b6d7824 */ /* 0x040fe200078e00ff */
[----:B------:R-:W-:Y:S01]  /*0d50*/  LOP3.LUT R0, R6, 0x18, R155, 0x78, !PT ;  /* 0x0000001806007812 */ /* 0x000fe200078e789b */
[----:B------:R-:W-:Y:S01]  /*0d60*/  IMAD.SHL.U32 R108, R155, 0x10, RZ ;  /* 0x000000109b6c7824 */ /* 0x000fe200078e00ff */
[----:B------:R-:W-:Y:S01]  /*0d70*/  LEA R3, P2, R16, R2, 0x6 ;  /* 0x0000000210037211 */ /* 0x000fe200078430ff */
[----:B------:R1:W-:Y:S01]  /*0d80*/  STL [R1+0x28], R26 ;  /* 0x0000281a01007387 */ /* 0x0003e20000100800 */
[----:B------:R-:W-:-:S02]  /*0d90*/  LEA.HI.X R11, R4, R28, R11, 0x1, P1 ;  /* 0x0000001c040b7211 */ /* 0x000fc400008f0c0b */
[----:B--2---:R-:W-:Y:S01]  /*0da0*/  LEA R4, P1, R2, UR4, 0x1 ;  /* 0x0000000402047c11 */ /* 0x004fe2000f8208ff */
[----:B------:R2:W-:Y:S01]  /*0db0*/  STL [R1+0x24], R28 ;  /* 0x0000241c01007387 */ /* 0x0005e20000100800 */
[----:B------:R-:W-:Y:S02]  /*0dc0*/  LOP3.LUT R0, R0, 0x1f20, R105, 0xf8, !PT ;  /* 0x00001f2000007812 */ /* 0x000fe400078ef869 */
[C---:B------:R-:W-:Y:S01]  /*0dd0*/  LEA R6, P0, R3.reuse, UR4, 0x1 ;  /* 0x0000000403067c11 */ /* 0x040fe2000f8008ff */
[----:B------:R-:W-:Y:S01]  /*0de0*/  UMOV UR4, UR20 ;  /* 0x0000001400047c82 */ /* 0x000fe20008000000 */
[----:B------:R-:W-:Y:S02]  /*0df0*/  LEA.HI.X R7, R16, R5, R17, 0x6, P2 ;  /* 0x0000000510077211 */ /* 0x000fe400010f3411 */
[----:B------:R-:W-:Y:S01]  /*0e00*/  LEA.HI.X R5, R2, UR5, R5, 0x1, P1 ;  /* 0x0000000502057c11 */ /* 0x000fe200088f0c05 */
[----:B---3--:R-:W-:Y:S01]  /*0e10*/  IMAD R2, R12, UR17, RZ ;  /* 0x000000110c027c24 */ /* 0x008fe2000f8e02ff */
[----:B------:R-:W-:Y:S01]  /*0e20*/  LEA R0, R0, UR4, 0x1 ;  /* 0x0000000400007c11 */ /* 0x000fe2000f8e08ff */
[----:B------:R-:W-:Y:S01]  /*0e30*/  @P3 BAR.SYNC.DEFER_BLOCKING 0x0 ;  /* 0x0000000000003b1d */ /* 0x000fe20000010000 */
[----:B------:R-:W-:Y:S01]  /*0e40*/  LEA.HI.X R7, R3, UR5, R7, 0x1, P0 ;  /* 0x0000000503077c11 */ /* 0x000fe200080f0c07 */
[----:B------:R-:W-:Y:S01]  /*0e50*/  USEL UR5, URZ, 0x2000, UP0 ;  /* 0x00002000ff057887 */ /* 0x000fe20008000000 */
[----:B------:R-:W-:-:S03]  /*0e60*/  SHF.R.U32.HI R17, RZ, 0x1, R155 ;  /* 0x00000001ff117819 */ /* 0x000fc6000001169b */
[----:B------:R-:W-:Y:S01]  /*0e70*/  @!PT LDS RZ, [RZ] ;  /* 0x00000000fffff984 */ /* 0x000fe20000000800 */
[----:B------:R-:W-:Y:S01]  /*0e80*/  @!PT LDS RZ, [RZ] ;  /* 0x00000000fffff984 */ /* 0x000fe20000000800 */
[----:B------:R-:W-:Y:S01]  /*0e90*/  @!PT LDS RZ, [RZ] ;  /* 0x00000000fffff984 */ /* 0x000fe20000000800 */
[----:B------:R3:W-:Y:S04]  /*0ea0*/  LDGSTS.E.BYPASS.LTC128B.128 [R0+0x8000], desc[UR26][R4.64] ;  /* 0x0800000004007fae */ /* 0x0007e8000b981a1a */
[----:B------:R4:W-:Y:S04]  /*0eb0*/  LDGSTS.E.BYPASS.LTC128B.128 [R0+0x9000], desc[UR26][R6.64] ;  /* 0x0900000006007fae */ /* 0x0009e8000b981a1a */
[----:B------:R-:W0:Y:S01]  /*0ec0*/  LDGDEPBAR ;  /* 0x00000000000079af */ /* 0x000e220000000000 */
[----:B---3--:R-:W-:Y:S02]  /*0ed0*/  IMAD R4, R13, UR16, R2 ;  /* 0x000000100d047c24 */ /* 0x008fe4000f8e0202 */
[----:B------:R-:W-:Y:S01]  /*0ee0*/  IMAD.WIDE.U32 R2, R12, UR16, R8 ;  /* 0x000000100c027c25 */ /* 0x000fe2000f8e0008 */
[----:B-1----:R-:W-:Y:S01]  /*0ef0*/  UIMAD.WIDE UR16, UR40, 0x4, UR14 ;  /* 0x00000004281078a5 */ /* 0x002fe2000f8e020e */
[----:B------:R-:W1:Y:S02]  /*0f00*/  LDCU UR14, c[0x0][0x3e0] ;  /* 0x00007c00ff0e77ac */ /* 0x000e640008000800 */
[----:B------:R-:W-:Y:S01]  /*0f10*/  IMAD.MOV.U32 R5, RZ, RZ, R28 ;  /* 0x000000ffff057224 */ /* 0x000fe200078e001c */
[----:B------:R-:W-:Y:S01]  /*0f20*/  IADD3 R3, PT, PT, R3, R4, RZ ;  /* 0x0000000403037210 */ /* 0x000fe20007ffe0ff */
[----:B------:R-:W-:Y:S01]  /*0f30*/  IMAD.MOV.U32 R4, RZ, RZ, R27 ;  /* 0x000000ffff047224 */ /* 0x000fe200078e001b */
[----:B------:R-:W3:Y:S01]  /*0f40*/  LDCU UR15, c[0x0][0x44c] ;  /* 0x00008980ff0f77ac */ /* 0x000ee20008000800 */
[----:B------:R-:W-:-:S02]  /*0f50*/  VIADD R9, R0, UR5 ;  /* 0x0000000500097c36 */ /* 0x000fc40008000000 */
[C---:B------:R-:W-:Y:S01]  /*0f60*/  IMAD.WIDE.U32 R2, R22.reuse, R12, R2 ;  /* 0x0000000c16027225 */ /* 0x040fe200078e0002 */
[----:B------:R2:W-:Y:S03]  /*0f70*/  LDGSTS.E.BYPASS.LTC128B.128 [R0+0x4000], desc[UR26][R4.64] ;  /* 0x0400000004007fae */ /* 0x0005e6000b981a1a */
[----:B----4-:R-:W-:Y:S01]  /*0f80*/  IMAD R7, R22, R13, R3 ;  /* 0x0000000d16077224 */ /* 0x010fe200078e0203 */
[----:B------:R-:W-:Y:S01]  /*0f90*/  LEA R3, P0, R12, R2, 0x6 ;  /* 0x000000020c037211 */ /* 0x000fe200078030ff */
[----:B------:R4:W-:Y:S01]  /*0fa0*/  LDGSTS.E.BYPASS.LTC128B.128 [R0+0x5000], desc[UR26][R10.64] ;  /* 0x050000000a007fae */ /* 0x0009e2000b981a1a */
[----:B------:R-:W-:Y:S01]  /*0fb0*/  LEA R6, P1, R2, UR6, 0x1 ;  /* 0x0000000602067c11 */ /* 0x000fe2000f8208ff */
[----:B------:R-:W-:Y:S01]  /*0fc0*/  USHF.R.S32.HI UR40, URZ, 0x1f, UR37 ;  /* 0x0000001fff287899 */ /* 0x000fe20008011425 */
[----:B------:R-:W-:Y:S01]  /*0fd0*/  IMAD.MOV.U32 R8, RZ, RZ, 0x4 ;  /* 0x00000004ff087424 */ /* 0x000fe200078e00ff */
[----:B--2---:R-:W-:-:S02]  /*0fe0*/  LOP3.LUT R4, R17, 0x30, RZ, 0xc0, !PT ;  /* 0x0000003011047812 */ /* 0x004fc400078ec0ff */
[----:B------:R-:W-:Y:S02]  /*0ff0*/  MOV R5, R26 ;  /* 0x0000001a00057202 */ /* 0x000fe40000000f00 */
[----:B------:R-:W-:Y:S01]  /*1000*/  LOP3.LUT R18, R4, 0x7, R22, 0xf8, !PT ;  /* 0x0000000704127812 */ /* 0x000fe200078ef816 */
[----:B------:R-:W-:Y:S01]  /*1010*/  IMAD.MOV.U32 R4, RZ, RZ, R23 ;  /* 0x000000ffff047224 */ /* 0x000fe200078e0017 */
[----:B------:R-:W-:Y:S02]  /*1020*/  UIMAD UR23, UR40, UR23, URZ ;  /* 0x00000017281772a4 */ /* 0x000fe4000f8e02ff */
[----:B-1----:R-:W-:Y:S02]  /*1030*/  UIMAD.WIDE.U32 UR44, UR48, UR14, URZ ;  /* 0x0000000e302c72a5 */ /* 0x002fe4000f8e00ff */
[----:B---3--:R-:W-:Y:S01]  /*1040*/  UIMAD UR41, UR14, UR15, URZ ;  /* 0x0000000f0e2972a4 */ /* 0x008fe2000f8e02ff */
[----:B------:R1:W-:Y:S04]  /*1050*/  LDGSTS.E.BYPASS.LTC128B.128 [R9], desc[UR26][R4.64] ;  /* 0x0000000004097fae */ /* 0x0003e8000b981a1a */
[----:B------:R-:W-:Y:S01]  /*1060*/  LDGSTS.E.BYPASS.LTC128B.128 [R9+0x1000], desc[UR26][R14.64] ;  /* 0x010000000e097fae */ /* 0x000fe2000b981a1a */
[----:B------:R-:W-:-:S02]  /*1070*/  UIADD3 UR23, UPT, UPT, UR49, UR23, URZ ;  /* 0x0000001731177290 */ /* 0x000fc4000fffe0ff */
[----:B------:R-:W-:Y:S02]  /*1080*/  USHF.R.S32.HI UR40, URZ, 0x1f, UR14 ;  /* 0x0000001fff287899 */ /* 0x000fe4000801140e */
[----:B------:R-:W-:Y:S02]  /*1090*/  UIMAD.WIDE UR46, UR14, UR15, URZ ;  /* 0x0000000f0e2e72a5 */ /* 0x000fe4000f8e02ff */
[----:B------:R-:W-:Y:S01]  /*10a0*/  UIMAD UR42, UR22, UR15, URZ ;  /* 0x0000000f162a72a4 */ /* 0x000fe2000f8e02ff */
[----:B------:R-:W-:Y:S01]  /*10b0*/  IMAD.SHL.U32 R16, R155, 0x20, RZ ;  /* 0x000000209b107824 */ /* 0x000fe200078e00ff */
[----:B------:R-:W-:Y:S01]  /*10c0*/  USHF.R.S32.HI UR37, URZ, 0x1f, UR15 ;  /* 0x0000001fff257899 */ /* 0x000fe2000801140f */
[----:B----4-:R-:W-:Y:S01]  /*10d0*/  LOP3.LUT R11, R109, 0x18, RZ, 0xc0, !PT ;  /* 0x000000186d0b7812 */ /* 0x010fe200078ec0ff */
[----:B------:R2:W-:Y:S01]  /*10e0*/  STL [R1+0x20], R18 ;  /* 0x0000201201007387 */ /* 0x0005e20000100800 */
[----:B-1----:R-:W-:Y:S02]  /*10f0*/  LEA.HI.X R5, R12, R7, R13, 0x6, P0 ;  /* 0x000000070c057211 */ /* 0x002fe400000f340d */
[----:B------:R-:W-:-:S02]  /*1100*/  LEA R4, P0, R3, UR6, 0x1 ;  /* 0x0000000603047c11 */ /* 0x000fc4000f8008ff */
[----:B------:R-:W-:Y:S02]  /*1110*/  LEA.HI.X R7, R2, UR7, R7, 0x1, P1 ;  /* 0x0000000702077c11 */ /* 0x000fe400088f0c07 */
[----:B------:R-:W-:Y:S01]  /*1120*/  LEA.HI.X R5, R3, UR7, R5, 0x1, P0 ;  /* 0x0000000703057c11 */ /* 0x000fe200080f0c05 */
[----:B------:R-:W1:Y:S01]  /*1130*/  LDCU.64 UR6, c[0x0][0x460] ;  /* 0x00008c00ff0677ac */ /* 0x000e620008000a00 */
[----:B------:R-:W-:Y:S01]  /*1140*/  IMAD.WIDE.U32 R2, R18, R8, UR16 ;  /* 0x0000001012027e25 */ /* 0x000fe2000f8e0008 */
[----:B------:R3:W-:Y:S04]  /*1150*/  LDGSTS.E.BYPASS.LTC128B.128 [R0+0x6000], desc[UR26][R6.64] ;  /* 0x0600000006007fae */ /* 0x0007e8000b981a1a */
[----:B------:R4:W-:Y:S04]  /*1160*/  LDGSTS.E.BYPASS.LTC128B.128 [R0+0x7000], desc[UR26][R4.64] ;  /* 0x0700000004007fae */ /* 0x0009e8000b981a1a */
[----:B------:R-:W0:Y:S01]  /*1170*/  LDGDEPBAR ;  /* 0x00000000000079af */ /* 0x000e220000000000 */
[----:B------:R-:W-:-:S02]  /*1180*/  UIMAD UR23, UR23, UR14, URZ ;  /* 0x0000000e171772a4 */ /* 0x000fc4000f8e02ff */
[----:B------:R-:W-:Y:S01]  /*1190*/  USHF.R.S32.HI UR43, URZ, 0x1f, UR42 ;  /* 0x0000001fff2b7899 */ /* 0x000fe2000801142a */
[----:B------:R-:W5:Y:S01]  /*11a0*/  LDG.E R12, desc[UR26][R2.64] ;  /* 0x0000001a020c7981 */ /* 0x000f62000c1e1900 */
[----:B-1----:R-:W-:-:S03]  /*11b0*/  UISETP.NE.U32.AND UP0, UPT, UR6, URZ, UPT ;  /* 0x000000ff0600728c */ /* 0x002fc6000bf05070 */
[----:B------:R-:W5:Y:S04]  /*11c0*/  LDG.E R14, desc[UR26][R2.64+0x20] ;  /* 0x0000201a020e7981 */ /* 0x000f68000c1e1900 */
[----:B------:R-:W5:Y:S04]  /*11d0*/  LDG.E R15, desc[UR26][R2.64+0x100] ;  /* 0x0001001a020f7981 */ /* 0x000f68000c1e1900 */
[----:B------:R1:W5:Y:S01]  /*11e0*/  LDG.E R13, desc[UR26][R2.64+0x120] ;  /* 0x0001201a020d7981 */ /* 0x000362000c1e1900 */
[----:B------:R-:W-:Y:S01]  /*11f0*/  UIMAD UR14, UR40, UR48, UR23 ;  /* 0x00000030280e72a4 */ /* 0x000fe2000f8e0217 */
[----:B---3--:R-:W-:Y:S01]  /*1200*/  SHF.R.U32.HI R6, RZ, 0x5, R155 ;  /* 0x00000005ff067819 */ /* 0x008fe2000001169b */
[----:B------:R-:W-:Y:S01]  /*1210*/  UISETP.NE.AND.EX UP0, UPT, UR7, URZ, UPT, UP0 ;  /* 0x000000ff0700728c */ /* 0x000fe2000bf05300 */
[----:B------:R-:W1:Y:S01]  /*1220*/  S2R R7, SR_CTAID.X ;  /* 0x0000000000077919 */ /* 0x000e620000002500 */
[----:B------:R-:W-:Y:S01]  /*1230*/  UIADD3 UR14, UPT, UPT, UR45, UR14, URZ ;  /* 0x0000000e2d0e7290 */ /* 0x000fe2000fffe0ff */
[----:B----4-:R-:W1:Y:S01]  /*1240*/  LDC.64 R4, c[0x0][0x5f8] ;  /* 0x00017e00ff047b82 */ /* 0x010e620000000a00 */
[----:B------:R-:W-:Y:S01]  /*1250*/  USEL UR33, UR33, URZ, UP0 ;  /* 0x000000ff21217287 */ /* 0x000fe20008000000 */
[----:B------:R-:W-:Y:S01]  /*1260*/  LOP3.LUT R0, R155, 0x1f, RZ, 0xc0, !PT ;  /* 0x0000001f9b007812 */ /* 0x000fe200078ec0ff */
[----:B------:R-:W-:Y:S01]  /*1270*/  UIMAD UR14, UR14, UR15, URZ ;  /* 0x0000000f0e0e72a4 */ /* 0x000fe2000f8e02ff */
[----:B------:R-:W-:Y:S01]  /*1280*/  LOP3.LUT R10, R11, 0xc0, R16, 0xf8, !PT ;  /* 0x000000c00b0a7812 */ /* 0x000fe200078ef810 */
[----:B------:R-:W-:Y:S01]  /*1290*/  UIMAD.WIDE.U32 UR42, UR44, UR15, UR42 ;  /* 0x0000000f2c2a72a5 */ /* 0x000fe2000f8e002a */
[----:B------:R-:W-:-:S04]  /*12a0*/  DEPBAR.LE SB0, 0x1 ;  /* 0x000080400000791a */ /* 0x000fc80000000000 */
[----:B------:R-:W-:Y:S01]  /*12b0*/  UIMAD UR14, UR37, UR44, UR14 ;  /* 0x0000002c250e72a4 */ /* 0x000fe2000f8e020e */
[----:B------:R-:W-:Y:S01]  /*12c0*/  IMAD R0, R6, UR41, R0 ;  /* 0x0000002906007c24 */ /* 0x000fe2000f8e0200 */
[----:B------:R-:W-:Y:S01]  /*12d0*/  UIADD3 UR33, UP0, UPT, UR38, UR33, URZ ;  /* 0x0000002126217290 */ /* 0x000fe2000ff1e0ff */
[----:B------:R-:W-:Y:S01]  /*12e0*/  LOP3.LUT R6, R108, 0x100, RZ, 0xc0, !PT ;  /* 0x000001006c067812 */ /* 0x000fe200078ec0ff */
[----:B------:R-:W-:Y:S01]  /*12f0*/  UIADD3 UR43, UPT, UPT, UR43, UR14, URZ ;  /* 0x0000000e2b2b7290 */ /* 0x000fe2000fffe0ff */
[----:B------:R-:W-:Y:S01]  /*1300*/  LOP3.LUT P0, RZ, R155, 0x4, RZ, 0xc0, !PT ;  /* 0x000000049bff7812 */ /* 0x000fe2000780c0ff */
[----:B------:R-:W-:Y:S01]  /*1310*/  UIADD3.X UR39, UPT, UPT, URZ, UR39, URZ, UP0, !UPT ;  /* 0x00000027ff277290 */ /* 0x000fe200087fe4ff */
[----:B------:R-:W-:Y:S01]  /*1320*/  CS2R R94, SRZ ;  /* 0x00000000005e7805 */ /* 0x000fe2000001ff00 */
[----:B------:R-:W-:Y:S01]  /*1330*/  UIMAD UR15, UR47, UR33, URZ ;  /* 0x000000212f0f72a4 */ /* 0x000fe2000f8e02ff */
[----:B------:R-:W-:Y:S01]  /*1340*/  CS2R R92, SRZ ;  /* 0x00000000005c7805 */ /* 0x000fe2000001ff00 */
[----:B------:R-:W3:Y:S01]  /*1350*/  LDCU.64 UR6, c[0x0][0x570] ;  /* 0x0000ae00ff0677ac */ /* 0x000ee20008000a00 */
[----:B------:R-:W-:-:S02]  /*1360*/  CS2R R98, SRZ ;  /* 0x0000000000627805 */ /* 0x000fc4000001ff00 */
[----:B------:R-:W-:Y:S02]  /*1370*/  CS2R R96, SRZ ;  /* 0x0000000000607805 */ /* 0x000fe4000001ff00 */
[----:B------:R-:W-:Y:S01]  /*1380*/  CS2R R90, SRZ ;  /* 0x00000000005a7805 */ /* 0x000fe2000001ff00 */
[----:B------:R-:W-:Y:S01]  /*1390*/  UIMAD.WIDE.U32 UR42, UR46, UR33, UR42 ;  /* 0x000000212e2a72a5 */ /* 0x000fe2000f8e002a */
[----:B------:R-:W-:Y:S01]  /*13a0*/  CS2R R88, SRZ ;  /* 0x0000000000587805 */ /* 0x000fe2000001ff00 */
[----:B------:R-:W-:Y:S01]  /*13b0*/  UIMAD UR15, UR46, UR39, UR15 ;  /* 0x000000272e0f72a4 */ /* 0x000fe2000f8e020f */
[----:B------:R-:W-:Y:S01]  /*13c0*/  CS2R R86, SRZ ;  /* 0x0000000000567805 */ /* 0x000fe2000001ff00 */
[----:B------:R-:W-:Y:S01]  /*13d0*/  USHF.L.U32 UR14, UR41, 0x7, URZ ;  /* 0x00000007290e7899 */ /* 0x000fe200080006ff */
[----:B------:R-:W-:Y:S01]  /*13e0*/  CS2R R84, SRZ ;  /* 0x0000000000547805 */ /* 0x000fe2000001ff00 */
[C---:B-1----:R-:W-:Y:S01]  /*13f0*/  IMAD.WIDE.U32 R2, R7.reuse, R4, RZ ;  /* 0x0000000407027225 */ /* 0x042fe200078e00ff */
[----:B------:R-:W-:Y:S01]  /*1400*/  UIADD3 UR15, UPT, UPT, UR43, UR15, URZ ;  /* 0x0000000f2b0f7290 */ /* 0x000fe2000fffe0ff */
[----:B------:R-:W-:Y:S01]  /*1410*/  LOP3.LUT R4, R10, 0x8, R155, 0x78, !PT ;  /* 0x000000080a047812 */ /* 0x000fe200078e789b */
[----:B------:R-:W-:Y:S01]  /*1420*/  UIADD3 UR32, UPT, UPT, UR38, UR32, URZ ;  /* 0x0000002026207290 */ /* 0x000fe2000fffe0ff */
[----:B------:R-:W-:Y:S01]  /*1430*/  IMAD R7, R7, R5, R3 ;  /* 0x0000000507077224 */ /* 0x000fe200078e0203 */
[----:B------:R-:W-:-:S02]  /*1440*/  SEL R2, R2, RZ, P3 ;  /* 0x000000ff02027207 */ /* 0x000fc40001800000 */
[----:B------:R-:W-:Y:S02]  /*1450*/  CS2R R78, SRZ ;  /* 0x00000000004e7805 */ /* 0x000fe4000001ff00 */
[----:B------:R-:W-:Y:S02]  /*1460*/  LOP3.LUT R3, R108, 0x3800, RZ, 0xc0, !PT ;  /* 0x000038006c037812 */ /* 0x000fe400078ec0ff */
[----:B------:R-:W-:Y:S02]  /*1470*/  CS2R R76, SRZ ;  /* 0x00000000004c7805 */ /* 0x000fe4000001ff00 */
[----:B------:R-:W-:Y:S02]  /*1480*/  IADD3 R8, P2, P1, R0, UR42, R2 ;  /* 0x0000002a00087c10 */ /* 0x000fe4000f95e002 */
[----:B------:R-:W-:Y:S02]  /*1490*/  CS2R R82, SRZ ;  /* 0x0000000000527805 */ /* 0x000fe4000001ff00 */
[----:B------:R-:W-:-:S02]  /*14a0*/  LOP3.LUT R5, R3, 0x20, R16, 0xf8, !PT ;  /* 0x0000002003057812 */ /* 0x000fc400078ef810 */
[----:B------:R-:W-:Y:S02]  /*14b0*/  CS2R R80, SRZ ;  /* 0x0000000000507805 */ /* 0x000fe4000001ff00 */
[----:B------:R-:W-:Y:S02]  /*14c0*/  SHF.R.S32.HI R3, RZ, 0x1f, R0 ;  /* 0x0000001fff037819 */ /* 0x000fe40000011400 */
[----:B------:R-:W-:Y:S02]  /*14d0*/  CS2R R74, SRZ ;  /* 0x00000000004a7805 */ /* 0x000fe4000001ff00 */
[----:B------:R-:W-:Y:S02]  /*14e0*/  SEL R2, R7, RZ, P3 ;  /* 0x000000ff07027207 */ /* 0x000fe40001800000 */
[----:B------:R-:W-:Y:S02]  /*14f0*/  CS2R R72, SRZ ;  /* 0x0000000000487805 */ /* 0x000fe4000001ff00 */
[----:B------:R-:W-:-:S02]  /*1500*/  LOP3.LUT R0, R4, R5, R6, 0xfe, !PT ;  /* 0x0000000504007212 */ /* 0x000fc400078efe06 */
[----:B------:R-:W-:Y:S02]  /*1510*/  CS2R R70, SRZ ;  /* 0x0000000000467805 */ /* 0x000fe4000001ff00 */
[----:B------:R-:W-:Y:S02]  /*1520*/  IADD3.X R4, PT, PT, R3, UR15, R2, P2, P1 ;  /* 0x0000000f03047c10 */ /* 0x000fe400097e2402 */
[----:B------:R-:W-:Y:S02]  /*1530*/  CS2R R68, SRZ ;  /* 0x0000000000447805 */ /* 0x000fe4000001ff00 */
[----:B------:R-:W-:Y:S01]  /*1540*/  MOV R3, UR14 ;  /* 0x0000000e00037c02 */ /* 0x000fe20008000f00 */
[----:B------:R-:W-:Y:S01]  /*1550*/  BAR.SYNC.DEFER_BLOCKING 0x0 ;  /* 0x0000000000007b1d */ /* 0x000fe20000010000 */
[----:B------:R-:W-:Y:S02]  /*1560*/  IADD3 R2, P1, PT, R8, UR14, RZ ;  /* 0x0000000e08027c10 */ /* 0x000fe4000ff3e0ff */
[----:B------:R-:W-:-:S02]  /*1570*/  LEA R150, R0, UR4, 0x1 ;  /* 0x0000000400967c11 */ /* 0x000fc4000f8e08ff */
[----:B------:R-:W-:Y:S01]  /*1580*/  LEA.HI.X.SX32 R3, R3, R4, 0x1, P1 ;  /* 0x0000000403037211 */ /* 0x000fe200008f0eff */
[----:B------:R-:W1:Y:S01]  /*1590*/  LDCU.64 UR14, c[0x0][0x5e8] ;  /* 0x0000bd00ff0e77ac */ /* 0x000e620008000a00 */
[----:B---3--:R-:W-:Y:S01]  /*15a0*/  LEA R4, P1, R2, UR6, 0x2 ;  /* 0x0000000602047c11 */ /* 0x008fe2000f8210ff */
[C---:B------:R-:W-:Y:S01]  /*15b0*/  VIADD R0, R150.reuse, 0x8000 ;  /* 0x0000800096007836 */ /* 0x040fe20000000000 */
[----:B------:R-:W3:Y:S01]  /*15c0*/  LDCU UR6, c[0x0][0x508] ;  /* 0x0000a100ff0677ac */ /* 0x000ee20008000800 */
[----:B------:R-:W-:Y:S01]  /*15d0*/  VIADD R144, R150, 0x8020 ;  /* 0x0000802096907836 */ /* 0x000fe20000000000 */
[----:B------:R-:W-:Y:S01]  /*15e0*/  LEA.HI.X R5, R2, UR7, R3, 0x2, P1 ;  /* 0x0000000702057c11 */ /* 0x000fe200088f1403 */
[----:B------:R-:W-:-:S05]  /*15f0*/  @P0 VIADD R144, R0, 0xffffffe0 ;  /* 0xffffffe000900836 */ /* 0x000fca0000000000 */
[----:B------:R2:W4:Y:S01]  /*1600*/  LDSM.16.M88.4 R132, [R144] ;  /* 0x000000009084783b */ /* 0x0005220000000200 */
[----:B-1----:R-:W-:Y:S02]  /*1610*/  UIMAD.WIDE UR32, UR32, 0x4, UR14 ;  /* 0x00000004202078a5 */ /* 0x002fe4000f8e020e */
[----:B---3--:R-:W-:Y:S01]  /*1620*/  UIADD3 UR6, UPT, UPT, UR35, UR6, URZ ;  /* 0x0000000623067290 */ /* 0x008fe2000fffe0ff */
[----:B------:R2:W1:Y:S03]  /*1630*/  LDSM.16.M88.4 R136, [R144+0x400] ;  /* 0x000400009088783b */ /* 0x0004660000000200 */
[----:B------:R-:W-:Y:S01]  /*1640*/  UIADD3 UR30, UPT, UPT, -UR6, UR31, UR30 ;  /* 0x0000001f061e7290 */ /* 0x000fe2000fffe11e */
[----:B------:R2:W3:Y:S03]  /*1650*/  LDSM.16.M88.4 R140, [R144+0x800] ;  /* 0x00080000908c783b */ /* 0x0004e60000000200 */
[----:B------:R-:W-:Y:S01]  /*1660*/  USHF.R.S32.HI UR6, URZ, 0x1f, UR30 ;  /* 0x0000001fff067899 */ /* 0x000fe2000801141e */
[----:B------:R-:W1:Y:S03]  /*1670*/  LDSM.16.M88.4 R144, [R144+0xc00] ;  /* 0x000c00009090783b */ /* 0x000e660000000200 */
[----:B------:R-:W-:Y:S01]  /*1680*/  ULEA.HI UR6, UR6, UR30, URZ, 0x7 ;  /* 0x0000001e06067291 */ /* 0x000fe2000f8f38ff */
[----:B------:R2:W1:Y:S03]  /*1690*/  LDSM.16.M88.4 R116, [R150+0x8000] ;  /* 0x008000009674783b */ /* 0x0004660000000200 */
[----:B------:R-:W-:Y:S01]  /*16a0*/  USHF.R.S32.HI UR6, URZ, 0x7, UR6 ;  /* 0x00000007ff067899 */ /* 0x000fe20008011406 */
[----:B------:R2:W1:Y:S03]  /*16b0*/  LDSM.16.M88.4 R120, [R150+0x8400] ;  /* 0x008400009678783b */ /* 0x0004660000000200 */
[----:B------:R-:W-:Y:S01]  /*16c0*/  UISETP.LT.AND UP0, UPT, URZ, UR6, UPT ;  /* 0x00000006ff00728c */ /* 0x000fe2000bf01270 */
[----:B------:R2:W1:Y:S03]  /*16d0*/  LDSM.16.M88.4 R124, [R150+0x8800] ;  /* 0x00880000967c783b */ /* 0x0004660000000200 */
[----:B------:R-:W-:Y:S01]  /*16e0*/  USEL UR6, URZ, UR6, !UP0 ;  /* 0x00000006ff067287 */ /* 0x000fe2000c000000 */
[----:B------:R2:W1:Y:S03]  /*16f0*/  LDSM.16.M88.4 R128, [R150+0x8c00] ;  /* 0x008c00009680783b */ /* 0x0004660000000200 */
[----:B------:R-:W-:-:S09]  /*1700*/  UISETP.GT.AND UP0, UPT, UR34, UR6, UPT ;  /* 0x000000062200728c */ /* 0x000fd2000bf04270 */
[----:B----4-:R-:W-:Y:S05]  /*1710*/  BRA.U !UP0, `(.L_x_290) ;  /* 0x00000061084c7547 */ /* 0x010fea000b800000 */
[--C-:B------:R-:W-:Y:S01]  /*1720*/  SHF.R.U32.HI R0, RZ, 0x4, R155.reuse ;  /* 0x00000004ff007819 */ /* 0x100fe2000001169b */
[----:B------:R4:W-:Y:S01]  /*1730*/  STL.64 [R1+0x8], R4 ;  /* 0x0000080401007387 */ /* 0x0009e20000100a00 */
[----:B------:R-:W-:Y:S01]  /*1740*/  USHF.L.U32 UR7, UR34, 0x7, URZ ;  /* 0x0000000722077899 */ /* 0x000fe200080006ff */
[----:B------:R-:W-:Y:S01]  /*1750*/  LOP3.LUT R2, R16, 0x120, RZ, 0xc0, !PT ;  /* 0x0000012010027812 */ /* 0x000fe200078ec0ff */
[----:B------:R-:W-:Y:S01]  /*1760*/  IMAD.U32 R216, RZ, RZ, UR31 ;  /* 0x0000001fffd87e24 */ /* 0x000fe2000f8e00ff */
[----:B------:R-:W-:Y:S01]  /*1770*/  LOP3.LUT R0, R0, 0x8, RZ, 0xc0, !PT ;  /* 0x0000000800007812 */ /* 0x000fe200078ec0ff */
[----:B------:R4:W-:Y:S01]  /*1780*/  STL [R1+0x34], R9 ;  /* 0x0000340901007387 */ /* 0x0009e20000100800 */
[----:B------:R-:W-:Y:S01]  /*1790*/  LOP3.LUT R108, R2, 0x600, R108, 0xf8, !PT ;  /* 0x00000600026c7812 */ /* 0x000fe200078ef86c */
[----:B------:R-:W-:Y:S01]  /*17a0*/  IMAD.U32 R2, RZ, RZ, UR7 ;  /* 0x00000007ff027e24 */ /* 0x000fe2000f8e00ff */
[----:B------:R-:W-:Y:S01]  /*17b0*/  LOP3.LUT R0, R0, 0x10, R155, 0xf8, !PT ;  /* 0x0000001000007812 */ /* 0x000fe200078ef89b */
[----:B-----5:R4:W-:Y:S01]  /*17c0*/  STL [R1+0x48], R12 ;  /* 0x0000480c01007387 */ /* 0x0209e20000100800 */
[----:B------:R-:W-:Y:S01]  /*17d0*/  LOP3.LUT R10, R10, 0x8, R17, 0x78, !PT ;  /* 0x000000080a0a7812 */ /* 0x000fe200078e7811 */
[----:B------:R-:W-:Y:S01]  /*17e0*/  IMAD.MOV.U32 R153, RZ, RZ, 0x20 ;  /* 0x00000020ff997424 */ /* 0x000fe200078e00ff */
[----:B------:R-:W-:Y:S01]  /*17f0*/  LOP3.LUT R0, R0, 0xc0, R16, 0xf8, !PT ;  /* 0x000000c000007812 */ /* 0x000fe200078ef810 */
[----:B------:R4:W-:Y:S01]  /*1800*/  STL [R1+0x44], R14 ;  /* 0x0000440e01007387 */ /* 0x0009e20000100800 */
[----:B------:R-:W-:Y:S01]  /*1810*/  IADD3 R2, PT, PT, R2, UR35, R18 ;  /* 0x0000002302027c10 */ /* 0x000fe2000fffe012 */
[----:B------:R-:W-:Y:S01]  /*1820*/  ULEA UR30, UR29, UR31, 0x7 ;  /* 0x0000001f1d1e7291 */ /* 0x000fe2000f8e38ff */
[----:B------:R-:W-:Y:S01]  /*1830*/  LOP3.LUT R11, R0, R11, RZ, 0x3c, !PT ;  /* 0x0000000b000b7212 */ /* 0x000fe200078e3cff */
[----:B------:R4:W-:Y:S01]  /*1840*/  STL [R1+0x40], R15 ;  /* 0x0000400f01007387 */ /* 0x0009e20000100800 */
[----:B------:R-:W-:Y:S01]  /*1850*/  LOP3.LUT R10, R108, R10, RZ, 0xfc, !PT ;  /* 0x0000000a6c0a7212 */ /* 0x000fe200078efcff */
[----:B------:R-:W-:Y:S01]  /*1860*/  IMAD.MOV.U32 R152, RZ, RZ, 0x20 ;  /* 0x00000020ff987424 */ /* 0x000fe200078e00ff */
[----:B------:R-:W-:Y:S01]  /*1870*/  IADD3 R216, PT, PT, R2, -0x3f, -R216 ;  /* 0xffffffc102d87810 */ /* 0x000fe20007ffe8d8 */
[----:B------:R-:W3:Y:S01]  /*1880*/  S2R R155, SR_TID.X ;  /* 0x00000000009b7919 */ /* 0x000ee20000002100 */
[----:B------:R-:W-:Y:S01]  /*1890*/  LOP3.LUT R11, R11, 0x120, R16, 0xf8, !PT ;  /* 0x000001200b0b7812 */ /* 0x000fe200078ef810 */
[----:B------:R-:W-:Y:S01]  /*18a0*/  IMAD.MOV.U32 R2, RZ, RZ, 0x10 ;  /* 0x00000010ff027424 */ /* 0x000fe200078e00ff */
[----:B------:R-:W-:Y:S01]  /*18b0*/  SEL R153, R153, 0xffffffe0, !P0 ;  /* 0xffffffe099997807 */ /* 0x000fe20004000000 */
[----:B------:R4:W-:Y:S01]  /*18c0*/  STL [R1+0x3c], R13 ;  /* 0x00003c0d01007387 */ /* 0x0009e20000100800 */
[----:B------:R-:W-:Y:S01]  /*18d0*/  IMAD.MOV.U32 R95, RZ, RZ, RZ ;  /* 0x000000ffff5f7224 */ /* 0x000fe200078e00ff */
[----:B------:R-:W-:Y:S01]  /*18e0*/  LEA R149, R10, UR4, 0x1 ;  /* 0x000000040a957c11 */ /* 0x000fe2000f8e08ff */
[----:B------:R-:W-:Y:S01]  /*18f0*/  USHF.L.U32 UR41, UR41, 0x3, URZ ;  /* 0x0000000329297899 */ /* 0x000fe200080006ff */
[----:B------:R-:W1:Y:S01]  /*1900*/  LDCU UR14, c[0x0][0x3e0] ;  /* 0x00007c00ff0e77ac */ /* 0x000e620008000800 */
[----:B------:R-:W1:Y:S01]  /*1910*/  LDCU UR23, c[0x0][0x50c] ;  /* 0x0000a180ff1777ac */ /* 0x000e620008000800 */
[----:B------:R-:W1:Y:S01]  /*1920*/  LDCU UR15, c[0x0][0x45c] ;  /* 0x00008b80ff0f77ac */ /* 0x000e620008000800 */
[----:B------:R-:W-:Y:S01]  /*1930*/  UIADD3 UR30, UPT, UPT, UR30, 0x80, -UR35 ;  /* 0x000000801e1e7890 */ /* 0x000fe2000fffe823 */
[C---:B---3--:R-:W-:Y:S01]  /*1940*/  LOP3.LUT P1, RZ, R155.reuse, 0x4, RZ, 0xc0, !PT ;  /* 0x000000049bff7812 */ /* 0x048fe2000782c0ff */
[----:B------:R-:W-:Y:S01]  /*1950*/  IMAD.SHL.U32 R0, R155, 0x2, RZ ;  /* 0x000000029b007824 */ /* 0x000fe200078e00ff */
[----:B------:R-:W-:Y:S01]  /*1960*/  LEA R148, R11, UR4, 0x1 ;  /* 0x000000040b947c11 */ /* 0x000fe2000f8e08ff */
[C---:B------:R-:W-:Y:S01]  /*1970*/  IMAD.SHL.U32 R157, R155.reuse, 0x40, RZ ;  /* 0x000000409b9d7824 */ /* 0x040fe200078e00ff */
[C---:B------:R-:W-:Y:S01]  /*1980*/  R2P PR, R155.reuse, 0x18 ;  /* 0x000000189b007804 */ /* 0x040fe20000000000 */
[C---:B------:R-:W-:Y:S01]  /*1990*/  IMAD.SHL.U32 R156, R155.reuse, 0x20, RZ ;  /* 0x000000209b9c7824 */ /* 0x040fe200078e00ff */
[----:B------:R-:W-:Y:S01]  /*19a0*/  LOP3.LUT P0, RZ, R155, 0x2, RZ, 0xc0, !PT ;  /* 0x000000029bff7812 */ /* 0x000fe2000780c0ff */
[----:B------:R-:W-:Y:S01]  /*19b0*/  IMAD.IADD R151, R150, 0x1, R153 ;  /* 0x0000000196977824 */ /* 0x000fe200078e0299 */
[----:B------:R-:W-:Y:S01]  /*19c0*/  LOP3.LUT R0, R0, 0xe006, R157, 0xc8, !PT ;  /* 0x0000e00600007812 */ /* 0x000fe200078ec89d */
[----:B------:R-:W-:Y:S01]  /*19d0*/  VIADD R149, R149, UR5 ;  /* 0x0000000595957c36 */ /* 0x000fe20008000000 */
[----:B------:R-:W-:Y:S01]  /*19e0*/  SEL R3, R152, 0xffffffe0, !P3 ;  /* 0xffffffe098037807 */ /* 0x000fe20005800000 */
[----:B------:R-:W-:Y:S01]  /*19f0*/  VIADD R148, R148, UR5 ;  /* 0x0000000594947c36 */ /* 0x000fe20008000000 */
[----:B------:R-:W-:Y:S01]  /*1a00*/  LOP3.LUT R154, R157, 0x200, RZ, 0xc0, !PT ;  /* 0x000002009d9a7812 */ /* 0x000fe200078ec0ff */
[----:B------:R-:W-:Y:S01]  /*1a10*/  UMOV UR5, UR33 ;  /* 0x0000002100057c82 */ /* 0x000fe20008000000 */
[----:B------:R-:W-:Y:S01]  /*1a20*/  SHF.R.U32.HI R158, RZ, 0x1, R155 ;  /* 0x00000001ff9e7819 */ /* 0x000fe2000001169b */
[----:B------:R4:W-:Y:S01]  /*1a30*/  STL [R1+0x4c], R3 ;  /* 0x00004c0301007387 */ /* 0x0009e20000100800 */
[----:B------:R-:W-:-:S02]  /*1a40*/  SEL R152, R152, 0xffffffe0, !P0 ;  /* 0xffffffe098987807 */ /* 0x000fc40004000000 */
[----:B------:R-:W-:Y:S02]  /*1a50*/  SEL R2, R2, 0xfffffff0, !P1 ;  /* 0xfffffff002027807 */ /* 0x000fe40004800000 */
[--C-:B------:R-:W-:Y:S02]  /*1a60*/  LOP3.LUT R0, R0, 0xc00, R156.reuse, 0xf8, !PT ;  /* 0x00000c0000007812 */ /* 0x100fe400078ef89c */
[----:B-1----:R-:W-:-:S07]  /*1a70*/  LOP3.LUT R154, R154, 0xc00, R156, 0xf8, !PT ;  /* 0x00000c009a9a7812 */ /* 0x002fce00078ef89c */
.L_x_293:
[----:B------:R-:W0:Y:S01]  /*1a80*/  LDGDEPBAR ;  /* 0x00000000000079af */ /* 0x000e220000000000 */
[----:B------:R-:W-:Y:S01]  /*1a90*/  IADD3 R112, PT, PT, R149, R153, RZ ;  /* 0x0000009995707210 */ /* 0x000fe20007ffe0ff */
[----:B------:R-:W-:Y:S06]  /*1aa0*/  UIADD3 UR7, UPT, UPT, UR7, -0x80, URZ ;  /* 0xffffff8007077890 */ /* 0x000fec000fffe0ff */
[----:B------:R-:W-:Y:S01]  /*1ab0*/  STL [R1+0xd0], R148 ;  /* 0x0000d09401007387 */ /* 0x000fe20000100800 */
[----:B------:R-:W-:Y:S01]  /*1ac0*/  UMOV UR4, UR19 ;  /* 0x0000001300047c82 */ /* 0x000fe20008000000 */
[----:B------:R-:W-:Y:S02]  /*1ad0*/  UISETP.GE.AND UP0, UPT, UR7, UR30, UPT ;  /* 0x0000001e0700728c */ /* 0x000fe4000bf06270 */
[----:B------:R-:W-:Y:S01]  /*1ae0*/  STL [R1+0xcc], R99 ;  /* 0x0000cc6301007387 */ /* 0x000fe20000100800 */
[----:B------:R-:W-:Y:S03]  /*1af0*/  UIADD3 UR34, UPT, UPT, UR34, -0x1, URZ ;  /* 0xffffffff22227890 */ /* 0x000fe6000fffe0ff */
[----:B------:R-:W-:Y:S01]  /*1b00*/  STL [R1+0xc8], R98 ;  /* 0x0000c86201007387 */ /* 0x000fe20000100800 */
[----:B------:R-:W-:Y:S01]  /*1b10*/  PLOP3.LUT P0, PT, PT, PT, UP0, 0x80, 0x8 ;  /* 0x000000000008781c */ /* 0x000fe20003f0f008 */
[----:B------:R-:W-:Y:S02]  /*1b20*/  UISETP.GT.AND UP0, UPT, UR34, UR6, UPT ;  /* 0x000000062200728c */ /* 0x000fe4000bf04270 */
[----:B------:R-:W-:Y:S04]  /*1b30*/  STL [R1+0xc4], R97 ;  /* 0x0000c46101007387 */ /* 0x000fe80000100800 */
[----:B------:R-:W-:Y:S01]  /*1b40*/  STL [R1+0xc0], R96 ;  /* 0x0000c06001007387 */ /* 0x000fe20000100800 */
[----:B------:R-:W-:Y:S04]  /*1b50*/  DEPBAR.LE SB0, 0x0 ;  /* 0x000080000000791a */ /* 0x000fe80000000000 */
[----:B------:R-:W-:Y:S01]  /*1b60*/  BAR.SYNC.DEFER_BLOCKING 0x0 ;  /* 0x0000000000007b1d */ /* 0x000fe20000010000 */
[----:B------:R-:W-:Y:S05]  /*1b70*/  @!P0 SHF.R.U32.HI R2, RZ, 0x1, R155 ;  /* 0x00000001ff028819 */ /* 0x000fea000001169b */
[----:B------:R-:W-:Y:S04]  /*1b80*/  STL [R1+0xbc], R95 ;  /* 0x0000bc5f01007387 */ /* 0x000fe80000100800 */
[----:B------:R-:W-:Y:S04]  /*1b90*/  STL [R1+0xb8], R94 ;  /* 0x0000b85e01007387 */ /* 0x000fe80000100800 */
[----:B------:R-:W-:Y:S04]  /*1ba0*/  STL [R1+0xb4], R93 ;  /* 0x0000b45d01007387 */ /* 0x000fe80000100800 */
[----:B------:R-:W-:Y:S04]  /*1bb0*/  STL [R1+0xb0], R92 ;  /* 0x0000b05c01007387 */ /* 0x000fe80000100800 */
[----:B------:R-:W-:Y:S08]  /*1bc0*/  LDSM.16.M88.4 R64, [R149] ;  /* 0x000000009540783b */ /* 0x000ff00000000200 */
[----:B--2---:R-:W4:Y:S08]  /*1bd0*/  LDSM.16.M88.4 R16, [R150+0x6000] ;  /* 0x006000009610783b */ /* 0x004f300000000200 */
[----:B------:R-:W1:Y:S08]  /*1be0*/  LDSM.16.M88.4 R60, [R149+0x1000] ;  /* 0x00100000953c783b */ /* 0x000e700000000200 */
[----:B------:R-:W2:Y:S08]  /*1bf0*/  LDSM.16.M88.4 R32, [R150+0x6400] ;  /* 0x006400009620783b */ /* 0x000eb00000000200 */
[----:B------:R-:W3:Y:S08]  /*1c00*/  LDSM.16.M88.4 R48, [R150+0x6800] ;  /* 0x006800009630783b */ /* 0x000ef00000000200 */
[----:B------:R-:W3:Y:S01]  /*1c10*/  LDSM.16.M88.4 R100, [R150+0x6c00] ;  /* 0x006c00009664783b */ /* 0x000ee20000000200 */
[-C--:B----4-:R-:W-:Y:S07]  /*1c20*/  HMMA.16816.F32 R4, R64, R16.reuse, RZ ;  /* 0x000000104004723c */ /* 0x090fee00000018ff */
[----:B------:R-:W-:Y:S04]  /*1c30*/  STL [R1+0xac], R91 ;  /* 0x0000ac5b01007387 */ /* 0x000fe80000100800 */
[----:B------:R-:W-:Y:S01]  /*1c40*/  STL [R1+0xa8], R90 ;  /* 0x0000a85a01007387 */ /* 0x000fe20000100800 */
[C---:B-1----:R-:W-:Y:S03]  /*1c50*/  HMMA.16816.F32 R8, R60.reuse, R16, RZ ;  /* 0x000000103c08723c */ /* 0x042fe600000018ff */
[----:B------:R-:W-:Y:S05]  /*1c60*/  LDSM.16.M88.4 R104, [R112] ;  /* 0x000000007068783b */ /* 0x000fea0000000200 */
[-C--:B------:R-:W-:Y:S03]  /*1c70*/  HMMA.16816.F32 R12, R60, R18.reuse, RZ ;  /* 0x000000123c0c723c */ /* 0x080fe600000018ff */
[----:B------:R-:W1:Y:S05]  /*1c80*/  LDSM.16.M88.4 R108, [R151+0x6000] ;  /* 0x00600000976c783b */ /* 0x000e6a0000000200 */
[C---:B------:R-:W-:Y:S03]  /*1c90*/  HMMA.16816.F32 R16, R64.reuse, R18, RZ ;  /* 0x000000124010723c */ /* 0x040fe600000018ff */
[----:B------:R-:W-:Y:S04]  /*1ca0*/  STL [R1+0xa4], R89 ;  /* 0x0000a45901007387 */ /* 0x000fe80000100800 */
[----:B------:R-:W-:Y:S01]  /*1cb0*/  STL [R1+0xa0], R88 ;  /* 0x0000a05801007387 */ /* 0x000fe20000100800 */
[-C--:B--2---:R-:W-:Y:S03]  /*1cc0*/  HMMA.16816.F32 R20, R64, R32.reuse, RZ ;  /* 0x000000204014723c */ /* 0x084fe600000018ff */
[----:B------:R-:W2:Y:S05]  /*1cd0*/  LDSM.16.M88.4 R112, [R112+0x1000] ;  /* 0x001000007070783b */ /* 0x000eaa0000000200 */
[C---:B------:R-:W-:Y:S03]  /*1ce0*/  HMMA.16816.F32 R24, R60.reuse, R32, RZ ;  /* 0x000000203c18723c */ /* 0x040fe600000018ff */
[----:B------:R-:W-:Y:S04]  /*1cf0*/  STL [R1+0x9c], R87 ;  /* 0x00009c5701007387 */ /* 0x000fe80000100800 */
[----:B------:R-:W-:Y:S01]  /*1d00*/  STL [R1+0x98], R86 ;  /* 0x0000985601007387 */ /* 0x000fe20000100800 */
[-C--:B------:R-:W-:Y:S03]  /*1d10*/  HMMA.16816.F32 R28, R60, R34.reuse, RZ ;  /* 0x000000223c1c723c */ /* 0x080fe600000018ff */
[----:B------:R-:W-:Y:S04]  /*1d20*/  STL [R1+0x94], R85 ;  /* 0x0000945501007387 */ /* 0x000fe80000100800 */
[----:B------:R-:W-:Y:S01]  /*1d30*/  STL [R1+0x90], R84 ;  /* 0x0000905401007387 */ /* 0x000fe20000100800 */
[C---:B------:R-:W-:Y:S03]  /*1d40*/  HMMA.16816.F32 R32, R64.reuse, R34, RZ ;  /* 0x000000224020723c */ /* 0x040fe600000018ff */
[----:B------:R-:W-:Y:S04]  /*1d50*/  STL [R1+0x8c], R83 ;  /* 0x00008c5301007387 */ /* 0x000fe80000100800 */
[----:B------:R-:W-:Y:S01]  /*1d60*/  STL [R1+0x88], R82 ;  /* 0x0000885201007387 */ /* 0x000fe20000100800 */
[-C--:B---3--:R-:W-:Y:S03]  /*1d70*/  HMMA.16816.F32 R36, R64, R48.reuse, RZ ;  /* 0x000000304024723c */ /* 0x088fe600000018ff */
[----:B------:R-:W-:Y:S04]  /*1d80*/  STL [R1+0x84], R81 ;  /* 0x0000845101007387 */ /* 0x000fe80000100800 */
[----:B------:R-:W-:Y:S01]  /*1d90*/  STL [R1+0x80], R80 ;  /* 0x0000805001007387 */ /* 0x000fe20000100800 */
        /* <DEDUP_REMOVED lines=14> */
[----:B------:R3:W-:Y:S01]  /*1e80*/  STL [R1+0x58], R70 ;  /* 0x0000584601007387 */ /* 0x0007e20000100800 */
[-C--:B------:R-:W-:Y:S03]  /*1e90*/  HMMA.16816.F32 R60, R60, R102.reuse, RZ ;  /* 0x000000663c3c723c */ /* 0x080fe600000018ff */
[----:B------:R4:W-:Y:S04]  /*1ea0*/  STL [R1+0x54], R69 ;  /* 0x0000544501007387 */ /* 0x0009e80000100800 */
[----:B------:R-:W-:Y:S01]  /*1eb0*/  STL [R1+0x50], R68 ;  /* 0x0000504401007387 */ /* 0x000fe20000100800 */
[----:B------:R-:W-:Y:S03]  /*1ec0*/  HMMA.16816.F32 R64, R64, R102, RZ ;  /* 0x000000664040723c */ /* 0x000fe600000018ff */
[----:B------:R-:W4:Y:S05]  /*1ed0*/  LDL R3, [R1+0x44] ;  /* 0x0000440001037983 */ /* 0x000f2a0000100800 */
[-C--:B-1----:R-:W-:Y:S08]  /*1ee0*/  HMMA.16816.F32 R4, R104, R108.reuse, R4 ;  /* 0x0000006c6804723c */ /* 0x082ff00000001804 */
[C---:B--2---:R-:W-:Y:S04]  /*1ef0*/  HMMA.16816.F32 R8, R112.reuse, R108, R8 ;  /* 0x0000006c7008723c */ /* 0x044fe80000001808 */
[C---:B------:R-:W-:Y:S01]  /*1f00*/  SHF.L.U32 R108, R155.reuse, 0x4, RZ ;  /* 0x000000049b6c7819 */ /* 0x040fe200000006ff */
[----:B------:R-:W-:Y:S03]  /*1f10*/  IMAD.SHL.U32 R109, R155, 0x4, RZ ;  /* 0x000000049b6d7824 */ /* 0x000fe600078e00ff */
        /* <DEDUP_REMOVED lines=10> */
[----:B------:R-:W2:Y:S01]  /*1fc0*/  MUFU.TANH R148, R5 ;  /* 0x0000000500947308 */ /* 0x000ea20000002400 */
[----:B------:R-:W-:Y:S01]  /*1fd0*/  FMUL.FTZ R8, R8, UR23 ;  /* 0x0000001708087c20 */ /* 0x000fe20008410000 */
[----:B------:R-:W-:Y:S01]  /*1fe0*/  FMUL.FTZ R15, R15, UR23 ;  /* 0x000000170f0f7c20 */ /* 0x000fe20008410000 */
[----:B------:R-:W-:Y:S01]  /*1ff0*/  FMUL.FTZ R14, R14, UR23 ;  /* 0x000000170e0e7c20 */ /* 0x000fe20008410000 */
[----:B------:R-:W-:Y:S01]  /*2000*/  FMUL.FTZ R13, R13, UR23 ;  /* 0x000000170d0d7c20 */ /* 0x000fe20008410000 */
[----:B------:R-:W-:Y:S05]  /*2010*/  FMUL.FTZ R12, R12, UR23 ;  /* 0x000000170c0c7c20 */ /* 0x000fea0008410000 */
[----:B------:R3:W-:Y:S01]  /*2020*/  MUFU.TANH R224, R8 ;  /* 0x0000000800e07308 */ /* 0x0007e20000002400 */
[----:B-1----:R-:W-:Y:S01]  /*2030*/  IMAD.MOV.U32 R110, RZ, RZ, R0 ;  /* 0x000000ffff6e7224 */ /* 0x002fe200078e0000 */
[----:B------:R-:W-:Y:S01]  /*2040*/  @!P0 SHF.L.U32 R0, R155, 0x1, RZ ;  /* 0x000000019b008819 */ /* 0x000fe200000006ff */
[----:B------:R-:W-:Y:S01]  /*2050*/  FMUL.FTZ R19, R19, UR23 ;  /* 0x0000001713137c20 */ /* 0x000fe20008410000 */
[----:B------:R-:W-:Y:S01]  /*2060*/  FMUL.FTZ R16, R16, UR23 ;  /* 0x0000001710107c20 */ /* 0x000fe20008410000 */
[----:B------:R-:W-:Y:S01]  /*2070*/  FMUL.FTZ R17, R17, UR23 ;  /* 0x0000001711117c20 */ /* 0x000fe20008410000 */
[----:B------:R-:W-:Y:S04]  /*2080*/  FMUL.FTZ R18, R18, UR23 ;  /* 0x0000001712127c20 */ /* 0x000fe80008410000 */
[----:B------:R1:W-:Y:S01]  /*2090*/  MUFU.TANH R223, R9 ;  /* 0x0000000900df7308 */ /* 0x0003e20000002400 */
[----:B------:R-:W-:Y:S04]  /*20a0*/  @!P0 LOP3.LUT R0, R0, 0x6, RZ, 0xc0, !PT ;  /* 0x0000000600008812 */ /* 0x000fe800078ec0ff */
[----:B------:R-:W-:Y:S02]  /*20b0*/  @!P0 LOP3.LUT R0, R0, 0x1c0, R2, 0xf8, !PT ;  /* 0x000001c000008812 */ /* 0x000fe400078ef802 */
[----:B------:R-:W-:Y:S03]  /*20c0*/  MOV R2, R110 ;  /* 0x0000006e00027202 */ /* 0x000fe60000000f00 */
[----:B------:R2:W-:Y:S01]  /*20d0*/  MUFU.TANH R220, R12 ;  /* 0x0000000c00dc7308 */ /* 0x0005e20000002400 */
[----:B---3--:R-:W-:Y:S05]  /*20e0*/  IMAD.U32 R8, RZ, RZ, UR29 ;  /* 0x0000001dff087e24 */ /* 0x008fea000f8e00ff */
[----:B------:R-:W-:Y:S04]  /*20f0*/  @!P0 LEA R8, R8, R0, 0x7 ;  /* 0x0000000008088211 */ /* 0x000fe800078e38ff */
[----:B------:R-:W-:Y:S01]  /*2100*/  MUFU.TANH R70, R6 ;  /* 0x0000000600467308 */ /* 0x000fe20000002400 */
[----:B-1----:R-:W3:Y:S01]  /*2110*/  LDL R9, [R1+0x48] ;  /* 0x0000480001097983 */ /* 0x002ee20000100800 */
[----:B------:R-:W-:Y:S08]  /*2120*/  @!P0 IADD3 R0, PT, PT, R8, 0x1, RZ ;  /* 0x0000000108008810 */ /* 0x000ff00007ffe0ff */
[----:B------:R-:W-:Y:S01]  /*2130*/  MUFU.TANH R193, R19 ;  /* 0x0000001300c17308 */ /* 0x000fe20000002400 */
[----:B--2---:R-:W-:Y:S04]  /*2140*/  @!P0 VIMNMX R12, PT, PT, R216, UR35, PT ;  /* 0x00000023d80c8c48 */ /* 0x004fe8000bfe0100 */
[----:B------:R-:W-:Y:S05]  /*2150*/  @!P0 ISETP.GE.AND P6, PT, R0, R12, PT ;  /* 0x0000000c0000820c */ /* 0x000fea0003fc6270 */
[----:B----4-:R1:W-:Y:S10]  /*2160*/  MUFU.TANH R69, R7 ;  /* 0x0000000700457308 */ /* 0x0103f40000002400 */
[----:B------:R2:W-:Y:S10]  /*2170*/  MUFU.TANH R240, R10 ;  /* 0x0000000a00f07308 */ /* 0x0005f40000002400 */
[----:B------:R4:W-:Y:S01]  /*2180*/  MUFU.TANH R95, R16 ;  /* 0x00000010005f7308 */ /* 0x0009e20000002400 */
[----:B-1----:R-:W1:Y:S09]  /*2190*/  LDSM.16.M88.4 R4, [R151+0x6400] ;  /* 0x006400009704783b */ /* 0x002e720000000200 */
[----:B------:R-:W-:Y:S01]  /*21a0*/  MUFU.TANH R236, R14 ;  /* 0x0000000e00ec7308 */ /* 0x000fe20000002400 */
[----:B--2---:R-:W-:Y:S09]  /*21b0*/  IMAD.MOV.U32 R10, RZ, RZ, 0x40 ;  /* 0x00000040ff0a7424 */ /* 0x004ff200078e00ff */
[----:B------:R-:W-:Y:S01]  /*21c0*/  MUFU.TANH R218, R13 ;  /* 0x0000000d00da7308 */ /* 0x000fe20000002400 */
[----:B----4-:R-:W-:Y:S02]  /*21d0*/  @!P0 VIADDMNMX R16, R216, -R10, UR35, PT ;  /* 0x00000023d8108e46 */ /* 0x010fe4000b80090a */
[----:B------:R-:W2:Y:S02]  /*21e0*/  LDL R10, [R1+0x40] ;  /* 0x00004000010a7983 */ /* 0x000ea40000100800 */
[----:B------:R-:W-:Y:S05]  /*21f0*/  @!P0 ISETP.GE.AND P5, PT, R8, R16, PT ;  /* 0x000000100800820c */ /* 0x000fea0003fa6270 */
[----:B------:R-:W4:Y:S01]  /*2200*/  MUFU.TANH R235, R15 ;  /* 0x0000000f00eb7308 */ /* 0x000f220000002400 */
[----:B------:R-:W-:Y:S02]  /*2210*/  @!P0 FSEL R2, R110, -INF , !P5 ;  /* 0xff8000006e028808 */ /* 0x000fe40006800000 */
[----:B------:R-:W-:Y:S07]  /*2220*/  @!P0 ISETP.GE.AND P5, PT, R8, R12, PT ;  /* 0x0000000c0800820c */ /* 0x000fee0003fa6270 */
[----:B------:R-:W-:Y:S10]  /*2230*/  MUFU.TANH R239, R11 ;  /* 0x0000000b00ef7308 */ /* 0x000ff40000002400 */
[----:B------:R4:W-:Y:S01]  /*2240*/  MUFU.TANH R94, R17 ;  /* 0x00000011005e7308 */ /* 0x0009e20000002400 */
[-C--:B-1----:R-:W-:Y:S09]  /*2250*/  HMMA.16816.F32 R20, R104, R4.reuse, R20 ;  /* 0x000000046814723c */ /* 0x082ff20000001814 */
[----:B------:R-:W-:Y:S01]  /*2260*/  MUFU.TANH R192, R18 ;  /* 0x0000001200c07308 */ /* 0x000fe20000002400 */
[C---:B------:R-:W-:Y:S01]  /*2270*/  HMMA.16816.F32 R24, R112.reuse, R4, R24 ;  /* 0x000000047018723c */ /* 0x040fe20000001818 */
[----:B------:R-:W2:Y:S03]  /*2280*/  LDL R5, [R1+0x3c] ;  /* 0x00003c0001057983 */ /* 0x000ea60000100800 */
[----:B------:R-:W-:Y:S01]  /*2290*/  IMAD.MOV.U32 R4, RZ, RZ, R148 ;  /* 0x000000ffff047224 */ /* 0x000fe200078e0094 */
[----:B----4-:R-:W-:Y:S03]  /*22a0*/  MOV R17, R235 ;  /* 0x000000eb00117202 */ /* 0x010fe60000000f00 */
[-C--:B------:R-:W-:Y:S03]  /*22b0*/  HMMA.16816.F32 R28, R112, R6.reuse, R28 ;  /* 0x00000006701c723c */ /* 0x080fe6000000181c */
[----:B------:R-:W-:Y:S01]  /*22c0*/  FMUL.FTZ R22, R22, UR23 ;  /* 0x0000001716167c20 */ /* 0x000fe20008410000 */
[----:B------:R-:W-:Y:S01]  /*22d0*/  FMUL.FTZ R23, R23, UR23 ;  /* 0x0000001717177c20 */ /* 0x000fe20008410000 */
[----:B------:R-:W-:Y:S01]  /*22e0*/  FMUL.FTZ R20, R20, UR23 ;  /* 0x0000001714147c20 */ /* 0x000fe20008410000 */
[----:B------:R-:W-:Y:S01]  /*22f0*/  FMUL.FTZ R21, R21, UR23 ;  /* 0x0000001715157c20 */ /* 0x000fe20008410000 */
[----:B------:R-:W-:Y:S01]  /*2300*/  MUFU.TANH R189, R22 ;  /* 0x0000001600bd7308 */ /* 0x000fe20000002400 */
        /* <DEDUP_REMOVED lines=10> */
[----:B------:R-:W-:Y:S01]  /*23b0*/  MUFU.TANH R210, R25 ;  /* 0x0000001900d27308 */ /* 0x000fe20000002400 */
[----:B------:R-:W-:Y:S01]  /*23c0*/  FMUL.FTZ R32, R32, UR23 ;  /* 0x0000001720207c20 */ /* 0x000fe20008410000 */
[----:B------:R-:W-:Y:S01]  /*23d0*/  FMUL.FTZ R33, R33, UR23 ;  /* 0x0000001721217c20 */ /* 0x000fe20008410000 */
[----:B------:R-:W-:Y:S01]  /*23e0*/  FMUL.FTZ R34, R34, UR23 ;  /* 0x0000001722227c20 */ /* 0x000fe20008410000 */
[----:B------:R-:W-:Y:S06]  /*23f0*/  FMUL.FTZ R35, R35, UR23 ;  /* 0x0000001723237c20 */ /* 0x000fec0008410000 */
[----:B------:R-:W-:Y:S10]  /*2400*/  MUFU.TANH R89, R32 ;  /* 0x0000002000597308 */ /* 0x000ff40000002400 */
[----:B------:R-:W-:Y:S10]  /*2410*/  MUFU.TANH R211, R24 ;  /* 0x0000001800d37308 */ /* 0x000ff40000002400 */
[----:B------:R-:W-:Y:S10]  /*2420*/  MUFU.TANH R88, R33 ;  /* 0x0000002100587308 */ /* 0x000ff40000002400 */
[----:B------:R-:W-:Y:S10]  /*2430*/  MUFU.TANH R93, R20 ;  /* 0x00000014005d7308 */ /* 0x000ff40000002400 */
[----:B------:R-:W-:Y:S10]  /*2440*/  MUFU.TANH R92, R21 ;  /* 0x00000015005c7308 */ /* 0x000ff40000002400 */
[----:B------:R-:W-:Y:S10]  /*2450*/  MUFU.TANH R232, R27 ;  /* 0x0000001b00e87308 */ /* 0x000ff40000002400 */
[----:B------:R1:W-:Y:S10]  /*2460*/  MUFU.TANH R233, R26 ;  /* 0x0000001a00e97308 */ /* 0x0003f40000002400 */
[----:B------:R-:W-:Y:S10]  /*2470*/  MUFU.TANH R207, R28 ;  /* 0x0000001c00cf7308 */ /* 0x000ff40000002400 */
[----:B------:R-:W-:Y:S01]  /*2480*/  MUFU.TANH R230, R30 ;  /* 0x0000001e00e67308 */ /* 0x000fe20000002400 */
[----:B-1----:R-:W-:Y:S09]  /*2490*/  IMAD.SHL.U32 R26, R155, 0x2, RZ ;  /* 0x000000029b1a7824 */ /* 0x002ff200078e00ff */
[----:B------:R-:W-:Y:S10]  /*24a0*/  MUFU.TANH R206, R29 ;  /* 0x0000001d00ce7308 */ /* 0x000ff40000002400 */
[----:B------:R-:W-:Y:S10]  /*24b0*/  MUFU.TANH R228, R31 ;  /* 0x0000001f00e47308 */ /* 0x000ff40000002400 */
[----:B------:R-:W-:Y:S10]  /*24c0*/  MUFU.TANH R184, R35 ;  /* 0x0000002300b87308 */ /* 0x000ff40000002400 */
[----:B------:R-:W-:Y:S01]  /*24d0*/  MUFU.TANH R185, R34 ;  /* 0x0000002200b97308 */ /* 0x000fe20000002400 */
[C---:B------:R-:W-:Y:S01]  /*24e0*/  FSETP.NEU.FTZ.AND P2, PT, R3.reuse, -INF , PT ;  /* 0xff8000000300780b */ /* 0x040fe20003f5d000 */
[----:B------:R-:W-:Y:S01]  /*24f0*/  FMUL.FTZ R13, R3, 1.4426950216293334961 ;  /* 0x3fb8aa3b030d7820 */ /* 0x000fe20000410000 */
[----:B------:R-:W-:Y:S04]  /*2500*/  IMAD.MOV.U32 R3, RZ, RZ, 0x38 ;  /* 0x00000038ff037424 */ /* 0x000fe800078e00ff */
[----:B------:R-:W-:Y:S02]  /*2510*/  FSEL R13, R13, RZ, P2 ;  /* 0x000000ff0d0d7208 */ /* 0x000fe40001000000 */
[----:B------:R-:W-:Y:S01]  /*2520*/  @!P0 VIADDMNMX R15, R216, -R3, UR35, PT ;  /* 0x00000023d80f8e46 */ /* 0x000fe2000b800903 */
[----:B------:R-:W-:Y:S03]  /*2530*/  IMAD.MOV.U32 R3, RZ, RZ, R69 ;  /* 0x000000ffff037224 */ /* 0x000fe600078e0045 */
[----:B------:R-:W-:Y:S01]  /*2540*/  @!P0 ISETP.GE.AND P2, PT, R8, R15, PT ;  /* 0x0000000f0800820c */ /* 0x000fe20003f46270 */
[C---:B---3--:R-:W-:Y:S01]  /*2550*/  FMUL.FTZ R14, R9.reuse, 1.4426950216293334961 ;  /* 0x3fb8aa3b090e7820 */ /* 0x048fe20000410000 */
[----:B------:R-:W-:Y:S02]  /*2560*/  FSETP.NEU.FTZ.AND P3, PT, R9, -INF , PT ;  /* 0xff8000000900780b */ /* 0x000fe40003f7d000 */
[----:B------:R-:W-:Y:S02]  /*2570*/  MOV R9, 0x8 ;  /* 0x0000000800097802 */ /* 0x000fe40000000f00 */
[----:B------:R-:W-:Y:S02]  /*2580*/  FSEL R14, R14, RZ, P3 ;  /* 0x000000ff0e0e7208 */ /* 0x000fe40001800000 */
[----:B------:R-:W-:Y:S02]  /*2590*/  @!P0 ISETP.GE.AND P3, PT, R0, R16, PT ;  /* 0x000000100000820c */ /* 0x000fe40003f66270 */
[----:B------:R-:W-:Y:S01]  /*25a0*/  @!P0 VIADDMNMX R11, R216, R9, UR35, PT ;  /* 0x00000023d80b8e46 */ /* 0x000fe2000b800109 */
[--C-:B------:R-:W-:Y:S01]  /*25b0*/  FFMA.FTZ R2, R2, UR15, -R14.reuse ;  /* 0x0000000f02027c23 */ /* 0x100fe2000801080e */
[----:B------:R-:W-:Y:S02]  /*25c0*/  @!P0 FSEL R4, R148, -INF , !P3 ;  /* 0xff80000094048808 */ /* 0x000fe40005800000 */
[----:B------:R-:W-:Y:S01]  /*25d0*/  @!P0 ISETP.GE.AND P3, PT, R0, R15, PT ;  /* 0x0000000f0000820c */ /* 0x000fe20003f66270 */
[----:B------:R1:W-:Y:S02]  /*25e0*/  MUFU.EX2 R157, R2 ;  /* 0x00000002009d7308 */ /* 0x0003e40000000800 */
[----:B------:R-:W-:Y:S01]  /*25f0*/  FFMA.FTZ R4, R4, UR15, -R14 ;  /* 0x0000000f04047c23 */ /* 0x000fe2000801080e */
[----:B------:R-:W-:Y:S02]  /*2600*/  @!P0 FSEL R3, R69, -INF , !P3 ;  /* 0xff80000045038808 */ /* 0x000fe40005800000 */
[----:B------:R-:W-:Y:S05]  /*2610*/  @!P0 ISETP.GE.AND P3, PT, R0, R11, PT ;  /* 0x0000000b0000820c */ /* 0x000fea0003f66270 */
[----:B------:R-:W3:Y:S01]  /*2620*/  MUFU.EX2 R72, R4 ;  /* 0x0000000400487308 */ /* 0x000ee20000000800 */
[----:B-1----:R-:W-:Y:S02]  /*2630*/  MOV R2, R70 ;  /* 0x0000004600027202 */ /* 0x002fe40000000f00 */
[----:B------:R-:W-:Y:S05]  /*2640*/  @!P0 FSEL R2, R70, -INF , !P2 ;  /* 0xff80000046028808 */ /* 0x000fea0005000000 */
[--C-:B------:R-:W-:Y:S01]  /*2650*/  FFMA.FTZ R2, R2, UR15, -R13.reuse ;  /* 0x0000000f02027c23 */ /* 0x100fe2000801080d */
[----:B---3--:R-:W-:Y:S01]  /*2660*/  STL [R1+0x38], R72 ;  /* 0x0000384801007387 */ /* 0x008fe20000100800 */
[----:B------:R-:W-:Y:S02]  /*2670*/  MOV R4, R218 ;  /* 0x000000da00047202 */ /* 0x000fe40000000f00 */
[----:B------:R1:W-:Y:S01]  /*2680*/  MUFU.EX2 R71, R2 ;  /* 0x0000000200477308 */ /* 0x0003e20000000800 */
[----:B------:R-:W3:Y:S01]  /*2690*/  LDL R19, [R1+0x20] ;  /* 0x0000200001137983 */ /* 0x000ee20000100800 */
[C---:B--2---:R-:W-:Y:S01]  /*26a0*/  FSETP.NEU.FTZ.AND P2, PT, R10.reuse, -INF , PT ;  /* 0xff8000000a00780b */ /* 0x044fe20003f5d000 */
[----:B------:R-:W-:Y:S05]  /*26b0*/  FMUL.FTZ R10, R10, 1.4426950216293334961 ;  /* 0x3fb8aa3b0a0a7820 */ /* 0x000fea0000410000 */
[----:B------:R-:W-:Y:S01]  /*26c0*/  FSEL R10, R10, RZ, P2 ;  /* 0x000000ff0a0a7208 */ /* 0x000fe20001000000 */
[----:B-1----:R-:W-:Y:S01]  /*26d0*/  FFMA.FTZ R2, R3, UR15, -R13 ;  /* 0x0000000f03027c23 */ /* 0x002fe2000801080d */
[----:B------:R-:W-:Y:S02]  /*26e0*/  MOV R3, R223 ;  /* 0x000000df00037202 */ /* 0x000fe40000000f00 */
[----:B------:R-:W-:Y:S01]  /*26f0*/  @!P0 FSEL R3, R223, -INF , !P6 ;  /* 0xff800000df038808 */ /* 0x000fe20007000000 */
[----:B------:R1:W-:Y:S04]  /*2700*/  MUFU.EX2 R68, R2 ;  /* 0x0000000200447308 */ /* 0x0003e80000000800 */
[----:B------:R-:W-:Y:S06]  /*2710*/  FFMA.FTZ R3, R3, UR15, -R10 ;  /* 0x0000000f03037c23 */ /* 0x000fec000801080a */
[----:B------:R2:W-:Y:S01]  /*2720*/  MUFU.EX2 R251, R3 ;  /* 0x0000000300fb7308 */ /* 0x0005e20000000800 */
[----:B-1----:R-:W-:Y:S01]  /*2730*/  IMAD.MOV.U32 R2, RZ, RZ, R224 ;  /* 0x000000ffff027224 */ /* 0x002fe200078e00e0 */
[----:B------:R-:W-:Y:S01]  /*2740*/  @!P0 FSEL R2, R224, -INF , !P5 ;  /* 0xff800000e0028808 */ /* 0x000fe20006800000 */
[C---:B------:R-:W-:Y:S01]  /*2750*/  FMUL.FTZ R9, R5.reuse, 1.4426950216293334961 ;  /* 0x3fb8aa3b05097820 */ /* 0x040fe20000410000 */
[----:B------:R-:W-:Y:S02]  /*2760*/  FSETP.NEU.FTZ.AND P2, PT, R5, -INF , PT ;  /* 0xff8000000500780b */ /* 0x000fe40003f5d000 */
[----:B------:R-:W-:Y:S01]  /*2770*/  @!P0 ISETP.GE.AND P5, PT, R8, R11, PT ;  /* 0x0000000b0800820c */ /* 0x000fe20003fa6270 */
[----:B------:R-:W-:Y:S01]  /*2780*/  FFMA.FTZ R0, R2, UR15, -R10 ;  /* 0x0000000f02007c23 */ /* 0x000fe2000801080a */
[----:B------:R-:W-:Y:S01]  /*2790*/  FSEL R9, R9, RZ, P2 ;  /* 0x000000ff09097208 */ /* 0x000fe20001000000 */
[----:B------:R-:W-:Y:S01]  /*27a0*/  IMAD.MOV.U32 R2, RZ, RZ, R240 ;  /* 0x000000ffff027224 */ /* 0x000fe200078e00f0 */
[----:B------:R-:W-:Y:S01]  /*27b0*/  @!P0 FSEL R2, R240, -INF , !P5 ;  /* 0xff800000f0028808 */ /* 0x000fe20006800000 */
[----:B------:R1:W-:Y:S01]  /*27c0*/  MUFU.EX2 R252, R0 ;  /* 0x0000000000fc7308 */ /* 0x0003e20000000800 */
[----:B--2---:R-:W-:Y:S03]  /*27d0*/  MOV R3, R220 ;  /* 0x000000dc00037202 */ /* 0x004fe60000000f00 */
[--C-:B------:R-:W-:Y:S06]  /*27e0*/  FFMA.FTZ R2, R2, UR15, -R9.reuse ;  /* 0x0000000f02027c23 */ /* 0x100fec0008010809 */
[----:B------:R-:W2:Y:S01]  /*27f0*/  MUFU.EX2 R24, R2 ;  /* 0x0000000200187308 */ /* 0x000ea20000000800 */
[----:B-1----:R-:W-:Y:S02]  /*2800*/  MOV R0, R239 ;  /* 0x000000ef00007202 */ /* 0x002fe40000000f00 */
[----:B------:R-:W-:Y:S05]  /*2810*/  @!P0 FSEL R0, R239, -INF , !P3 ;  /* 0xff800000ef008808 */ /* 0x000fea0005800000 */
[--C-:B------:R-:W-:Y:S01]  /*2820*/  FFMA.FTZ R0, R0, UR15, -R9.reuse ;  /* 0x0000000f00007c23 */ /* 0x100fe20008010809 */
[----:B--2---:R-:W-:Y:S01]  /*2830*/  STL [R1+0x1c], R24 ;  /* 0x00001c1801007387 */ /* 0x004fe20000100800 */
[C---:B------:R-:W-:Y:S02]  /*2840*/  @!P0 VIADD R2, R8.reuse, 0x9 ;  /* 0x0000000908028836 */ /* 0x040fe40000000000 */
[----:B------:R1:W2:Y:S02]  /*2850*/  MUFU.EX2 R25, R0 ;  /* 0x0000000000197308 */ /* 0x0002a40000000800 */
[----:B-1----:R-:W-:Y:S01]  /*2860*/  @!P0 VIADD R0, R8, 0x8 ;  /* 0x0000000808008836 */ /* 0x002fe20000000000 */
[----:B--2---:R-:W-:Y:S04]  /*2870*/  STL [R1+0x18], R25 ;  /* 0x0000181901007387 */ /* 0x004fe80000100800 */
[CC--:B------:R-:W-:Y:S02]  /*2880*/  @!P0 ISETP.GE.AND P2, PT, R0.reuse, R12.reuse, PT ;  /* 0x0000000c0000820c */ /* 0x0c0fe40003f46270 */
[-C--:B------:R-:W-:Y:S02]  /*2890*/  @!P0 ISETP.GE.AND P3, PT, R0, R11.reuse, PT ;  /* 0x0000000b0000820c */ /* 0x080fe40003f66270 */
[----:B------:R-:W-:Y:S02]  /*28a0*/  @!P0 FSEL R3, R220, -INF , !P2 ;  /* 0xff800000dc038808 */ /* 0x000fe40005000000 */
[----:B------:R-:W-:Y:S03]  /*28b0*/  @!P0 ISETP.GE.AND P2, PT, R2, R12, PT ;  /* 0x0000000c0200820c */ /* 0x000fe60003f46270 */
[--C-:B------:R-:W-:Y:S01]  /*28c0*/  FFMA.FTZ R3, R3, UR15, -R10.reuse ;  /* 0x0000000f03037c23 */ /* 0x100fe2000801080a */
[----:B------:R-:W-:Y:S02]  /*28d0*/  @!P0 FSEL R4, R218, -INF , !P2 ;  /* 0xff800000da048808 */ /* 0x000fe40005000000 */
[----:B------:R-:W-:Y:S01]  /*28e0*/  @!P0 ISETP.GE.AND P2, PT, R2, R11, PT ;  /* 0x0000000b0200820c */ /* 0x000fe20003f46270 */
[----:B------:R1:W-:Y:S02]  /*28f0*/  MUFU.EX2 R248, R3 ;  /* 0x0000000300f87308 */ /* 0x0003e40000000800 */
[----:B------:R-:W-:Y:S01]  /*2900*/  FFMA.FTZ R4, R4, UR15, -R10 ;  /* 0x0000000f04047c23 */ /* 0x000fe2000801080a */
[----:B------:R-:W-:Y:S02]  /*2910*/  @!P0 FSEL R17, R235, -INF , !P2 ;  /* 0xff800000eb118808 */ /* 0x000fe40005000000 */
[----:B------:R-:W-:Y:S05]  /*2920*/  @!P0 ISETP.GE.AND P2, PT, R0, R16, PT ;  /* 0x000000100000820c */ /* 0x000fea0003f46270 */
[----:B------:R2:W-:Y:S01]  /*2930*/  MUFU.EX2 R247, R4 ;  /* 0x0000000400f77308 */ /* 0x0005e20000000800 */
[----:B-1----:R-:W-:Y:S01]  /*2940*/  IMAD.MOV.U32 R3, RZ, RZ, R236 ;  /* 0x000000ffff037224 */ /* 0x002fe200078e00ec */
[----:B------:R-:W-:Y:S02]  /*2950*/  @!P0 FSEL R3, R236, -INF , !P3 ;  /* 0xff800000ec038808 */ /* 0x000fe40005800000 */
[----:B------:R-:W-:Y:S02]  /*2960*/  @!P0 ISETP.GE.AND P3, PT, R0, R15, PT ;  /* 0x0000000f0000820c */ /* 0x000fe40003f66270 */
[----:B------:R-:W-:Y:S01]  /*2970*/  MOV R0, R193 ;  /* 0x000000c100007202 */ /* 0x000fe20000000f00 */
[--C-:B------:R-:W-:Y:S01]  /*2980*/  FFMA.FTZ R3, R3, UR15, -R9.reuse ;  /* 0x0000000f03037c23 */ /* 0x100fe20008010809 */
[----:B--2---:R-:W1:Y:S03]  /*2990*/  LDSM.16.M88.4 R4, [R151+0x6800] ;  /* 0x006800009704783b */ /* 0x004e660000000200 */
[----:B------:R2:W4:Y:S02]  /*29a0*/  MUFU.EX2 R22, R3 ;  /* 0x0000000300167308 */ /* 0x0005240000000800 */
[----:B--2---:R-:W-:Y:S03]  /*29b0*/  FFMA.FTZ R3, R17, UR15, -R9 ;  /* 0x0000000f11037c23 */ /* 0x004fe60008010809 */
[----:B----4-:R-:W-:Y:S01]  /*29c0*/  STL [R1+0x14], R22 ;  /* 0x0000141601007387 */ /* 0x010fe20000100800 */
[----:B------:R-:W-:Y:S04]  /*29d0*/  MOV R17, R94 ;  /* 0x0000005e00117202 */ /* 0x000fe80000000f00 */
[----:B------:R2:W4:Y:S02]  /*29e0*/  MUFU.EX2 R23, R3 ;  /* 0x0000000300177308 */ /* 0x0005240000000800 */
[----:B--2---:R-:W-:Y:S01]  /*29f0*/  IMAD.MOV.U32 R3, RZ, RZ, R95 ;  /* 0x000000ffff037224 */ /* 0x004fe200078e005f */
[----:B------:R-:W-:Y:S01]  /*2a00*/  @!P0 FSEL R3, R95, -INF , !P2 ;  /* 0xff8000005f038808 */ /* 0x000fe20005000000 */
[-C--:B-1----:R-:W-:Y:S01]  /*2a10*/  HMMA.16816.F32 R36, R104, R4.reuse, R36 ;  /* 0x000000046824723c */ /* 0x082fe20000001824 */
[----:B----4-:R-:W-:Y:S02]  /*2a20*/  STL [R1+0x10], R23 ;  /* 0x0000101701007387 */ /* 0x010fe40000100800 */
[----:B------:R-:W-:Y:S01]  /*2a30*/  @!P0 ISETP.GE.AND P2, PT, R2, R16, PT ;  /* 0x000000100200820c */ /* 0x000fe20003f46270 */
[----:B------:R-:W-:Y:S01]  /*2a40*/  FFMA.FTZ R18, R3, UR15, -R14 ;  /* 0x0000000f03127c23 */ /* 0x000fe2000801080e */
[----:B------:R-:W-:Y:S01]  /*2a50*/  IMAD.MOV.U32 R3, RZ, RZ, R192 ;  /* 0x000000ffff037224 */ /* 0x000fe200078e00c0 */
[----:B------:R-:W-:Y:S02]  /*2a60*/  @!P0 FSEL R3, R192, -INF , !P3 ;  /* 0xff800000c0038808 */ /* 0x000fe40005800000 */
[----:B------:R-:W-:Y:S01]  /*2a70*/  MUFU.EX2 R99, R18 ;  /* 0x0000001200637308 */ /* 0x000fe20000000800 */
[----:B------:R-:W-:Y:S01]  /*2a80*/  @!P0 FSEL R17, R94, -INF , !P2 ;  /* 0xff8000005e118808 */ /* 0x000fe20005000000 */
[C---:B------:R-:W-:Y:S04]  /*2a90*/  HMMA.16816.F32 R40, R112.reuse, R4, R40 ;  /* 0x000000047028723c */ /* 0x040fe80000001828 */
[----:B------:R-:W-:Y:S01]  /*2aa0*/  @!P0 ISETP.GE.AND P2, PT, R2, R15, PT ;  /* 0x0000000f0200820c */ /* 0x000fe20003f46270 */
[--C-:B------:R-:W-:Y:S01]  /*2ab0*/  FFMA.FTZ R2, R17, UR15, -R14.reuse ;  /* 0x0000000f11027c23 */ /* 0x100fe2000801080e */
[----:B------:R-:W-:Y:S02]  /*2ac0*/  MOV R17, R92 ;  /* 0x0000005c00117202 */ /* 0x000fe40000000f00 */
[----:B------:R-:W-:Y:S01]  /*2ad0*/  @!P0 FSEL R0, R193, -INF , !P2 ;  /* 0xff800000c1008808 */ /* 0x000fe20005000000 */
[----:B------:R1:W-:Y:S01]  /*2ae0*/  MUFU.EX2 R98, R2 ;  /* 0x0000000200627308 */ /* 0x0003e20000000800 */
[----:B------:R-:W-:Y:S01]  /*2af0*/  MOV R4, R188 ;  /* 0x000000bc00047202 */ /* 0x000fe20000000f00 */
[----:B------:R-:W-:Y:S01]  /*2b00*/  FMUL.FTZ R36, R36, UR23 ;  /* 0x0000001724247c20 */ /* 0x000fe20008410000 */
[-C--:B------:R-:W-:Y:S03]  /*2b10*/  HMMA.16816.F32 R44, R112, R6.reuse, R44 ;  /* 0x00000006702c723c */ /* 0x080fe6000000182c */
[--C-:B------:R-:W-:Y:S01]  /*2b20*/  FFMA.FTZ R0, R0, UR15, -R13.reuse ;  /* 0x0000000f00007c23 */ /* 0x100fe2000801080d */
[----:B------:R-:W-:Y:S03]  /*2b30*/  FMUL.FTZ R37, R37, UR23 ;  /* 0x0000001725257c20 */ /* 0x000fe60008410000 */
[----:B------:R-:W-:Y:S01]  /*2b40*/  MUFU.TANH R85, R36 ;  /* 0x0000002400557308 */ /* 0x000fe20000002400 */
[----:B------:R-:W-:Y:S01]  /*2b50*/  FMUL.FTZ R38, R38, UR23 ;  /* 0x0000001726267c20 */ /* 0x000fe20008410000 */
[----:B------:R-:W-:Y:S01]  /*2b60*/  FMUL.FTZ R39, R39, UR23 ;  /* 0x0000001727277c20 */ /* 0x000fe20008410000 */
[C---:B------:R-:W-:Y:S04]  /*2b70*/  HMMA.16816.F32 R48, R104.reuse, R6, R48 ;  /* 0x000000066830723c */ /* 0x040fe80000001830 */
[----:B------:R-:W-:Y:S03]  /*2b80*/  FMUL.FTZ R40, R40, UR23 ;  /* 0x0000001728287c20 */ /* 0x000fe60008410000 */
[----:B------:R2:W-:Y:S01]  /*2b90*/  MUFU.EX2 R229, R0 ;  /* 0x0000000000e57308 */ /* 0x0005e20000000800 */
[----:B-1----:R-:W-:Y:S01]  /*2ba0*/  FFMA.FTZ R2, R3, UR15, -R13 ;  /* 0x0000000f03027c23 */ /* 0x002fe2000801080d */
[----:B------:R-:W-:Y:S01]  /*2bb0*/  MOV R3, R93 ;  /* 0x0000005d00037202 */ /* 0x000fe20000000f00 */
[----:B------:R-:W-:Y:S01]  /*2bc0*/  FMUL.FTZ R41, R41, UR23 ;  /* 0x0000001729297c20 */ /* 0x000fe20008410000 */
[----:B------:R-:W-:Y:S01]  /*2bd0*/  FMUL.FTZ R43, R43, UR23 ;  /* 0x000000172b2b7c20 */ /* 0x000fe20008410000 */
[----:B------:R-:W-:Y:S01]  /*2be0*/  FMUL.FTZ R42, R42, UR23 ;  /* 0x000000172a2a7c20 */ /* 0x000fe20008410000 */
[----:B------:R-:W-:Y:S01]  /*2bf0*/  FMUL.FTZ R47, R47, UR23 ;  /* 0x000000172f2f7c20 */ /* 0x000fe20008410000 */
[----:B------:R-:W-:Y:S03]  /*2c00*/  FMUL.FTZ R46, R46, UR23 ;  /* 0x000000172e2e7c20 */ /* 0x000fe60008410000 */
[----:B------:R-:W-:Y:S01]  /*2c10*/  MUFU.TANH R84, R37 ;  /* 0x0000002500547308 */ /* 0x000fe20000002400 */
[----:B------:R-:W-:Y:S01]  /*2c20*/  FMUL.FTZ R44, R44, UR23 ;  /* 0x000000172c2c7c20 */ /* 0x000fe20008410000 */
[----:B------:R-:W-:Y:S01]  /*2c30*/  FMUL.FTZ R45, R45, UR23 ;  /* 0x000000172d2d7c20 */ /* 0x000fe20008410000 */
[----:B------:R-:W-:Y:S01]  /*2c40*/  FMUL.FTZ R48, R48, UR23 ;  /* 0x0000001730307c20 */ /* 0x000fe20008410000 */
[----:B------:R-:W-:Y:S06]  /*2c50*/  FMUL.FTZ R49, R49, UR23 ;  /* 0x0000001731317c20 */ /* 0x000fec0008410000 */
[----:B------:R1:W-:Y:S01]  /*2c60*/  MUFU.EX2 R227, R2 ;  /* 0x0000000200e37308 */ /* 0x0003e20000000800 */
[----:B--2---:R-:W-:Y:S02]  /*2c70*/  @!P0 VIADD R0, R8, 0x10 ;  /* 0x0000001008008836 */ /* 0x004fe40000000000 */
[----:B------:R-:W-:Y:S01]  /*2c80*/  FMUL.FTZ R50, R50, UR23 ;  /* 0x0000001732327c20 */ /* 0x000fe20008410000 */
[----:B------:R-:W-:Y:S02]  /*2c90*/  FMUL.FTZ R51, R51, UR23 ;  /* 0x0000001733337c20 */ /* 0x000fe40008410000 */
[CC--:B------:R-:W-:Y:S04]  /*2ca0*/  @!P0 ISETP.GE.AND P2, PT, R0.reuse, R16.reuse, PT ;  /* 0x000000100000820c */ /* 0x0c0fe80003f46270 */
[----:B------:R-:W-:Y:S01]  /*2cb0*/  MUFU.TANH R181, R39 ;  /* 0x0000002700b57308 */ /* 0x000fe20000002400 */
[-C--:B------:R-:W-:Y:S02]  /*2cc0*/  @!P0 ISETP.GE.AND P3, PT, R0, R15.reuse, PT ;  /* 0x0000000f0000820c */ /* 0x080fe40003f66270 */
[----:B------:R-:W-:Y:S07]  /*2cd0*/  @!P0 FSEL R3, R93, -INF , !P2 ;  /* 0xff8000005d038808 */ /* 0x000fee0005000000 */
[----:B------:R-:W-:Y:S01]  /*2ce0*/  MUFU.TANH R180, R38 ;  /* 0x0000002600b47308 */ /* 0x000fe20000002400 */
[--C-:B------:R-:W-:Y:S01]  /*2cf0*/  FFMA.FTZ R3, R3, UR15, -R14.reuse ;  /* 0x0000000f03037c23 */ /* 0x100fe2000801080e */
[----:B-1----:R-:W-:Y:S05]  /*2d00*/  @!P0 VIADD R2, R8, 0x11 ;  /* 0x0000001108028836 */ /* 0x002fea0000000000 */
[----:B------:R-:W-:Y:S03]  /*2d10*/  @!P0 ISETP.GE.AND P2, PT, R2, R16, PT ;  /* 0x000000100200820c */ /* 0x000fe60003f46270 */
[----:B------:R-:W-:Y:S01]  /*2d20*/  MUFU.TANH R195, R40 ;  /* 0x0000002800c37308 */ /* 0x000fe20000002400 */
[----:B------:R-:W-:Y:S02]  /*2d30*/  @!P0 FSEL R17, R92, -INF , !P2 ;  /* 0xff8000005c118808 */ /* 0x000fe40005000000 */
[----:B------:R-:W-:Y:S07]  /*2d40*/  @!P0 ISETP.GE.AND P2, PT, R2, R15, PT ;  /* 0x0000000f0200820c */ /* 0x000fee0003f46270 */
[----:B------:R1:W-:Y:S01]  /*2d50*/  MUFU.EX2 R97, R3 ;  /* 0x0000000300617308 */ /* 0x0003e20000000800 */
[----:B------:R-:W-:Y:S01]  /*2d60*/  @!P0 FSEL R4, R188, -INF , !P2 ;  /* 0xff800000bc048808 */ /* 0x000fe20005000000 */
[----:B------:R-:W-:Y:S01]  /*2d70*/  FFMA.FTZ R5, R17, UR15, -R14 ;  /* 0x0000000f11057c23 */ /* 0x000fe2000801080e */
[C---:B------:R-:W-:Y:S02]  /*2d80*/  @!P0 ISETP.GE.AND P2, PT, R0.reuse, R12, PT ;  /* 0x0000000c0000820c */ /* 0x040fe40003f46270 */
[----:B------:R-:W-:Y:S05]  /*2d90*/  MOV R17, R228 ;  /* 0x000000e400117202 */ /* 0x000fea0000000f00 */
[----:B------:R-:W-:Y:S10]  /*2da0*/  MUFU.TANH R194, R41 ;  /* 0x0000002900c27308 */ /* 0x000ff40000002400 */
[----:B------:R-:W-:Y:S01]  /*2db0*/  MUFU.EX2 R96, R5 ;  /* 0x0000000500607308 */ /* 0x000fe20000000800 */
[----:B-1----:R-:W-:Y:S01]  /*2dc0*/  IMAD.MOV.U32 R3, RZ, RZ, R189 ;  /* 0x000000ffff037224 */ /* 0x002fe200078e00bd */
[----:B------:R-:W-:Y:S02]  /*2dd0*/  @!P0 FSEL R3, R189, -INF , !P3 ;  /* 0xff800000bd038808 */ /* 0x000fe40005800000 */
[-C--:B------:R-:W-:Y:S02]  /*2de0*/  @!P0 ISETP.GE.AND P3, PT, R0, R11.reuse, PT ;  /* 0x0000000b0000820c */ /* 0x080fe40003f66270 */
[----:B------:R-:W-:Y:S01]  /*2df0*/  MOV R0, R232 ;  /* 0x000000e800007202 */ /* 0x000fe20000000f00 */
[--C-:B------:R-:W-:Y:S03]  /*2e00*/  FFMA.FTZ R3, R3, UR15, -R13.reuse ;  /* 0x0000000f03037c23 */ /* 0x100fe6000801080d */
[----:B------:R-:W-:Y:S10]  /*2e10*/  MUFU.TANH R214, R43 ;  /* 0x0000002b00d67308 */ /* 0x000ff40000002400 */
[----:B------:R1:W-:Y:S10]  /*2e20*/  MUFU.EX2 R222, R3 ;  /* 0x0000000300de7308 */ /* 0x0003f40000000800 */
[----:B------:R-:W-:Y:S10]  /*2e30*/  MUFU.TANH R215, R42 ;  /* 0x0000002a00d77308 */ /* 0x000ff40000002400 */
[----:B------:R-:W-:Y:S01]  /*2e40*/  MUFU.TANH R208, R47 ;  /* 0x0000002f00d07308 */ /* 0x000fe20000002400 */
[----:B-1----:R-:W-:Y:S01]  /*2e50*/  FFMA.FTZ R3, R4, UR15, -R13 ;  /* 0x0000000f04037c23 */ /* 0x002fe2000801080d */
[----:B------:R-:W-:Y:S08]  /*2e60*/  MOV R4, R210 ;  /* 0x000000d200047202 */ /* 0x000ff00000000f00 */
[----:B------:R-:W-:Y:S10]  /*2e70*/  MUFU.TANH R187, R44 ;  /* 0x0000002c00bb7308 */ /* 0x000ff40000002400 */
[----:B------:R1:W-:Y:S10]  /*2e80*/  MUFU.EX2 R221, R3 ;  /* 0x0000000300dd7308 */ /* 0x0003f40000000800 */
[----:B------:R-:W-:Y:S10]  /*2e90*/  MUFU.TANH R186, R45 ;  /* 0x0000002d00ba7308 */ /* 0x000ff40000002400 */
[----:B------:R-:W-:Y:S01]  /*2ea0*/  MUFU.TANH R81, R48 ;  /* 0x0000003000517308 */ /* 0x000fe20000002400 */
[----:B-1----:R-:W-:Y:S01]  /*2eb0*/  IMAD.MOV.U32 R3, RZ, RZ, R211 ;  /* 0x000000ffff037224 */ /* 0x002fe200078e00d3 */
[----:B------:R-:W-:Y:S02]  /*2ec0*/  @!P0 FSEL R3, R211, -INF , !P2 ;  /* 0xff800000d3038808 */ /* 0x000fe40005000000 */
[----:B------:R-:W-:Y:S03]  /*2ed0*/  @!P0 ISETP.GE.AND P2, PT, R2, R12, PT ;  /* 0x0000000c0200820c */ /* 0x000fe60003f46270 */
[--C-:B------:R-:W-:Y:S03]  /*2ee0*/  FFMA.FTZ R5, R3, UR15, -R10.reuse ;  /* 0x0000000f03057c23 */ /* 0x100fe6000801080a */
[----:B------:R-:W-:Y:S01]  /*2ef0*/  MUFU.TANH R209, R46 ;  /* 0x0000002e00d17308 */ /* 0x000fe20000002400 */
[----:B------:R-:W-:Y:S01]  /*2f00*/  @!P0 FSEL R4, R210, -INF , !P2 ;  /* 0xff800000d2048808 */ /* 0x000fe20005000000 */
[----:B------:R-:W-:Y:S01]  /*2f10*/  IMAD.MOV.U32 R3, RZ, RZ, R233 ;  /* 0x000000ffff037224 */ /* 0x000fe200078e00e9 */
[----:B------:R-:W-:Y:S02]  /*2f20*/  @!P0 ISETP.GE.AND P2, PT, R2, R11, PT ;  /* 0x0000000b0200820c */ /* 0x000fe40003f46270 */
[----:B------:R-:W-:Y:S01]  /*2f30*/  @!P0 FSEL R3, R233, -INF , !P3 ;  /* 0xff800000e9038808 */ /* 0x000fe20005800000 */
[--C-:B------:R-:W-:Y:S01]  /*2f40*/  FFMA.FTZ R2, R4, UR15, -R10.reuse ;  /* 0x0000000f04027c23 */ /* 0x100fe2000801080a */
[----:B------:R-:W-:Y:S03]  /*2f50*/  @!P0 FSEL R0, R232, -INF , !P2 ;  /* 0xff800000e8008808 */ /* 0x000fe60005000000 */
[----:B------:R-:W-:Y:S01]  /*2f60*/  MUFU.EX2 R244, R5 ;  /* 0x0000000500f47308 */ /* 0x000fe20000000800 */
[----:B------:R-:W-:Y:S01]  /*2f70*/  MOV R4, R206 ;  /* 0x000000ce00047202 */ /* 0x000fe20000000f00 */
[--C-:B------:R-:W-:Y:S08]  /*2f80*/  FFMA.FTZ R0, R0, UR15, -R9.reuse ;  /* 0x0000000f00007c23 */ /* 0x100ff00008010809 */
[----:B------:R1:W-:Y:S10]  /*2f90*/  MUFU.EX2 R21, R0 ;  /* 0x0000000000157308 */ /* 0x0003f40000000800 */
[----:B------:R2:W-:Y:S10]  /*2fa0*/  MUFU.EX2 R243, R2 ;  /* 0x0000000200f37308 */ /* 0x0005f40000000800 */
[----:B------:R-:W-:Y:S01]  /*2fb0*/  MUFU.TANH R80, R49 ;  /* 0x0000003100507308 */ /* 0x000fe20000002400 */
[----:B-1----:R-:W-:Y:S05]  /*2fc0*/  @!P0 VIADD R0, R8, 0x18 ;  /* 0x0000001808008836 */ /* 0x002fea0000000000 */
[CC--:B------:R-:W-:Y:S04]  /*2fd0*/  @!P0 ISETP.GE.AND P2, PT, R0.reuse, R12.reuse, PT ;  /* 0x0000000c0000820c */ /* 0x0c0fe80003f46270 */
[----:B------:R-:W-:Y:S01]  /*2fe0*/  MUFU.TANH R173, R50 ;  /* 0x0000003200ad7308 */ /* 0x000fe20000002400 */
[--C-:B--2---:R-:W-:Y:S01]  /*2ff0*/  FFMA.FTZ R2, R3, UR15, -R9.reuse ;  /* 0x0000000f03027c23 */ /* 0x104fe20008010809 */
[----:B------:R-:W-:Y:S02]  /*3000*/  MOV R3, R207 ;  /* 0x000000cf00037202 */ /* 0x000fe40000000f00 */
[----:B------:R-:W-:Y:S02]  /*3010*/  @!P0 FSEL R3, R207, -INF , !P2 ;  /* 0xff800000cf038808 */ /* 0x000fe40005000000 */
[-C--:B------:R-:W-:Y:S04]  /*3020*/  @!P0 ISETP.GE.AND P3, PT, R0, R11.reuse, PT ;  /* 0x0000000b0000820c */ /* 0x080fe80003f66270 */
[----:B------:R1:W2:Y:S01]  /*3030*/  MUFU.EX2 R20, R2 ;  /* 0x0000000200147308 */ /* 0x0002a20000000800 */
[----:B------:R-:W-:Y:S09]  /*3040*/  FFMA.FTZ R3, R3, UR15, -R10 ;  /* 0x0000000f03037c23 */ /* 0x000ff2000801080a */
[----:B------:R4:W-:Y:S10]  /*3050*/  MUFU.EX2 R238, R3 ;  /* 0x0000000300ee7308 */ /* 0x0009f40000000800 */
[----:B------:R-:W3:Y:S01]  /*3060*/  MUFU.TANH R172, R51 ;  /* 0x0000003300ac7308 */ /* 0x000ee20000002400 */
[----:B-1----:R-:W-:Y:S01]  /*3070*/  @!P0 VIADD R2, R8, 0x19 ;  /* 0x0000001908028836 */ /* 0x002fe20000000000 */
[----:B--2---:R-:W-:Y:S04]  /*3080*/  STL [R1+0x4], R20 ;  /* 0x0000041401007387 */ /* 0x004fe80000100800 */
[----:B------:R-:W-:Y:S01]  /*3090*/  @!P0 ISETP.GE.AND P2, PT, R2, R12, PT ;  /* 0x0000000c0200820c */ /* 0x000fe20003f46270 */
[----:B------:R-:W-:Y:S01]  /*30a0*/  STL [R1], R21 ;  /* 0x0000001501007387 */ /* 0x000fe20000100800 */
[----:B----4-:R-:W-:Y:S01]  /*30b0*/  IMAD.MOV.U32 R3, RZ, RZ, R230 ;  /* 0x000000ffff037224 */ /* 0x010fe200078e00e6 */
        /* <DEDUP_REMOVED lines=8> */
[----:B------:R-:W-:Y:S02]  /*3140*/  @!P0 ISETP.GE.AND P2, PT, R0, R16, PT ;  /* 0x000000100000820c */ /* 0x000fe40003f46270 */
[----:B------:R-:W-:Y:S07]  /*3150*/  MOV R0, R184 ;  /* 0x000000b800007202 */ /* 0x000fee0000000f00 */
[----:B------:R2:W-:Y:S01]  /*3160*/  MUFU.EX2 R237, R4 ;  /* 0x0000000400ed7308 */ /* 0x0005e20000000800 */
[----:B-1----:R-:W-:Y:S01]  /*3170*/  FFMA.FTZ R3, R17, UR15, -R9 ;  /* 0x0000000f11037c23 */ /* 0x002fe20008010809 */
[----:B------:R-:W-:Y:S08]  /*3180*/  MOV R17, R88 ;  /* 0x0000005800117202 */ /* 0x000ff00000000f00 */
[----:B------:R1:W-:Y:S01]  /*3190*/  MUFU.EX2 R249, R3 ;  /* 0x0000000300f97308 */ /* 0x0003e20000000800 */
[----:B--2---:R-:W2:Y:S01]  /*31a0*/  LDSM.16.M88.4 R4, [R151+0x6c00] ;  /* 0x006c00009704783b */ /* 0x004ea20000000200 */
[----:B-1----:R-:W-:Y:S01]  /*31b0*/  IMAD.MOV.U32 R3, RZ, RZ, R89 ;  /* 0x000000ffff037224 */ /* 0x002fe200078e0059 */
[----:B------:R-:W-:Y:S02]  /*31c0*/  @!P0 FSEL R3, R89, -INF , !P2 ;  /* 0xff80000059038808 */ /* 0x000fe40005000000 */
[----:B------:R-:W-:Y:S03]  /*31d0*/  @!P0 ISETP.GE.AND P2, PT, R2, R16, PT ;  /* 0x000000100200820c */ /* 0x000fe60003f46270 */
[--C-:B------:R-:W-:Y:S01]  /*31e0*/  FFMA.FTZ R18, R3, UR15, -R14.reuse ;  /* 0x0000000f03127c23 */ /* 0x100fe2000801080e */
[----:B------:R-:W-:Y:S01]  /*31f0*/  @!P0 FSEL R17, R88, -INF , !P2 ;  /* 0xff80000058118808 */ /* 0x000fe20005000000 */
[----:B------:R-:W-:Y:S01]  /*3200*/  IMAD.MOV.U32 R3, RZ, RZ, R185 ;  /* 0x000000ffff037224 */ /* 0x000fe200078e00b9 */
[----:B------:R-:W-:Y:S01]  /*3210*/  @!P0 ISETP.GE.AND P2, PT, R2, R15, PT ;  /* 0x0000000f0200820c */ /* 0x000fe20003f46270 */
[----:B------:R1:W-:Y:S01]  /*3220*/  MUFU.EX2 R91, R18 ;  /* 0x00000012005b7308 */ /* 0x0003e20000000800 */
[----:B------:R-:W-:Y:S01]  /*3230*/  @!P0 FSEL R3, R185, -INF , !P3 ;  /* 0xff800000b9038808 */ /* 0x000fe20005800000 */
[--C-:B------:R-:W-:Y:S01]  /*3240*/  FFMA.FTZ R2, R17, UR15, -R14.reuse ;  /* 0x0000000f11027c23 */ /* 0x100fe2000801080e */
[----:B------:R-:W-:Y:S02]  /*3250*/  @!P0 FSEL R0, R184, -INF , !P2 ;  /* 0xff800000b8008808 */ /* 0x000fe40005000000 */
[----:B------:R-:W-:Y:S05]  /*3260*/  MOV R17, R84 ;  /* 0x0000005400117202 */ /* 0x000fea0000000f00 */
[----:B------:R4:W-:Y:S01]  /*3270*/  MUFU.EX2 R90, R2 ;  /* 0x00000002005a7308 */ /* 0x0009e20000000800 */
[--C-:B------:R-:W-:Y:S09]  /*3280*/  FFMA.FTZ R0, R0, UR15, -R13.reuse ;  /* 0x0000000f00007c23 */ /* 0x100ff2000801080d */
[----:B------:R3:W-:Y:S01]  /*3290*/  MUFU.EX2 R204, R0 ;  /* 0x0000000000cc7308 */ /* 0x0007e20000000800 */
[-C--:B--2---:R-:W-:Y:S03]  /*32a0*/  HMMA.16816.F32 R52, R104, R4.reuse, R52 ;  /* 0x000000046834723c */ /* 0x084fe60000001834 */
[C---:B-1----:R-:W-:Y:S02]  /*32b0*/  @!P0 VIADD R18, R8.reuse, 0x28 ;  /* 0x0000002808128836 */ /* 0x042fe40000000000 */
[--C-:B----4-:R-:W-:Y:S01]  /*32c0*/  FFMA.FTZ R2, R3, UR15, -R13.reuse ;  /* 0x0000000f03027c23 */ /* 0x110fe2000801080d */
[----:B------:R-:W-:Y:S02]  /*32d0*/  MOV R3, R85 ;  /* 0x0000005500037202 */ /* 0x000fe40000000f00 */
[C---:B------:R-:W-:Y:S01]  /*32e0*/  HMMA.16816.F32 R56, R112.reuse, R4, R56 ;  /* 0x000000047038723c */ /* 0x040fe20000001838 */
[----:B------:R1:W-:Y:S03]  /*32f0*/  MUFU.EX2 R205, R2 ;  /* 0x0000000200cd7308 */ /* 0x0003e60000000800 */
[----:B------:R-:W-:Y:S01]  /*3300*/  MOV R4, R181 ;  /* 0x000000b500047202 */ /* 0x000fe20000000f00 */
[----:B---3--:R-:W-:Y:S03]  /*3310*/  @!P0 VIADD R0, R8, 0x20 ;  /* 0x0000002008008836 */ /* 0x008fe60000000000 */
[-C--:B------:R-:W-:Y:S03]  /*3320*/  HMMA.16816.F32 R60, R112, R6.reuse, R60 ;  /* 0x00000006703c723c */ /* 0x080fe6000000183c */
[----:B------:R-:W-:Y:S01]  /*3330*/  @!P0 ISETP.GE.AND P2, PT, R0, R16, PT ;  /* 0x000000100000820c */ /* 0x000fe20003f46270 */
[----:B------:R-:W-:Y:S01]  /*3340*/  FMUL.FTZ R52, R52, UR23 ;  /* 0x0000001734347c20 */ /* 0x000fe20008410000 */
[-C--:B------:R-:W-:Y:S01]  /*3350*/  @!P0 ISETP.GE.AND P3, PT, R0, R15.reuse, PT ;  /* 0x0000000f0000820c */ /* 0x080fe20003f66270 */
[----:B------:R-:W-:Y:S01]  /*3360*/  FMUL.FTZ R53, R53, UR23 ;  /* 0x0000001735357c20 */ /* 0x000fe20008410000 */
[----:B------:R-:W-:Y:S01]  /*3370*/  @!P0 FSEL R3, R85, -INF , !P2 ;  /* 0xff80000055038808 */ /* 0x000fe20005000000 */
[----:B------:R-:W-:Y:S01]  /*3380*/  MUFU.TANH R77, R52 ;  /* 0x00000034004d7308 */ /* 0x000fe20000002400 */
[----:B------:R-:W-:Y:S01]  /*3390*/  LOP3.LUT R115, R108, 0x1c0, RZ, 0xc0, !PT ;  /* 0x000001c06c737812 */ /* 0x000fe200078ec0ff */
[----:B------:R-:W-:Y:S04]  /*33a0*/  HMMA.16816.F32 R64, R104, R6, R64 ;  /* 0x000000066840723c */ /* 0x000fe80000001840 */
[----:B------:R-:W-:Y:S01]  /*33b0*/  FFMA.FTZ R3, R3, UR15, -R14 ;  /* 0x0000000f03037c23 */ /* 0x000fe2000801080e */
[----:B------:R-:W-:Y:S03]  /*33c0*/  MOV R7, R80 ;  /* 0x0000005000077202 */ /* 0x000fe60000000f00 */
[----:B------:R-:W-:Y:S01]  /*33d0*/  MUFU.TANH R76, R53 ;  /* 0x00000035004c7308 */ /* 0x000fe20000002400 */
[----:B------:R-:W-:Y:S01]  /*33e0*/  LOP3.LUT R115, R115, 0x38, R26, 0xf8, !PT ;  /* 0x0000003873737812 */ /* 0x000fe200078ef81a */
[----:B-1----:R-:W-:Y:S02]  /*33f0*/  @!P0 VIADD R2, R8, 0x21 ;  /* 0x0000002108028836 */ /* 0x002fe40000000000 */
[----:B------:R-:W-:Y:S01]  /*3400*/  FMUL.FTZ R60, R60, UR23 ;  /* 0x000000173c3c7c20 */ /* 0x000fe20008410000 */
[----:B------:R-:W-:Y:S01]  /*3410*/  FMUL.FTZ R61, R61, UR23 ;  /* 0x000000173d3d7c20 */ /* 0x000fe20008410000 */
[----:B------:R-:W-:Y:S01]  /*3420*/  FMUL.FTZ R62, R62, UR23 ;  /* 0x000000173e3e7c20 */ /* 0x000fe20008410000 */
[----:B------:R-:W-:Y:S01]  /*3430*/  FMUL.FTZ R63, R63, UR23 ;  /* 0x000000173f3f7c20 */ /* 0x000fe20008410000 */
[----:B------:R-:W-:Y:S02]  /*3440*/  @!P0 ISETP.GE.AND P2, PT, R2, R16, PT ;  /* 0x000000100200820c */ /* 0x000fe40003f46270 */
[----:B------:R1:W-:Y:S01]  /*3450*/  MUFU.EX2 R87, R3 ;  /* 0x0000000300577308 */ /* 0x0003e20000000800 */
[----:B------:R-:W-:Y:S01]  /*3460*/  MOV R6, R208 ;  /* 0x000000d000067202 */ /* 0x000fe20000000f00 */
[----:B------:R-:W-:Y:S01]  /*3470*/  FMUL.FTZ R54, R54, UR23 ;  /* 0x0000001736367c20 */ /* 0x000fe20008410000 */
[----:B------:R-:W-:Y:S01]  /*3480*/  @!P0 FSEL R17, R84, -INF , !P2 ;  /* 0xff80000054118808 */ /* 0x000fe20005000000 */
[----:B------:R-:W-:Y:S01]  /*3490*/  FMUL.FTZ R57, R57, UR23 ;  /* 0x0000001739397c20 */ /* 0x000fe20008410000 */
[----:B------:R-:W-:Y:S01]  /*34a0*/  @!P0 ISETP.GE.AND P2, PT, R2, R15, PT ;  /* 0x0000000f0200820c */ /* 0x000fe20003f46270 */
[----:B------:R-:W-:Y:S01]  /*34b0*/  FMUL.FTZ R64, R64, UR23 ;  /* 0x0000001740407c20 */ /* 0x000fe20008410000 */
[----:B------:R-:W-:Y:S03]  /*34c0*/  FMUL.FTZ R66, R66, UR23 ;  /* 0x0000001742427c20 */ /* 0x000fe60008410000 */
[----:B------:R-:W-:Y:S01]  /*34d0*/  MUFU.TANH R171, R54 ;  /* 0x0000003600ab7308 */ /* 0x000fe20000002400 */
[----:B------:R-:W-:Y:S01]  /*34e0*/  @!P0 FSEL R4, R181, -INF , !P2 ;  /* 0xff800000b5048808 */ /* 0x000fe20005000000 */
[----:B------:R-:W-:Y:S01]  /*34f0*/  FFMA.FTZ R5, R17, UR15, -R14 ;  /* 0x0000000f11057c23 */ /* 0x000fe2000801080e */
[----:B------:R-:W-:Y:S01]  /*3500*/  @!P0 ISETP.GE.AND P2, PT, R0, R12, PT ;  /* 0x0000000c0000820c */ /* 0x000fe20003f46270 */
[----:B------:R-:W-:Y:S02]  /*3510*/  @!P0 VIADD R17, R8, 0x29 ;  /* 0x0000002908118836 */ /* 0x000fe40000000000 */
[----:B------:R-:W-:Y:S01]  /*3520*/  FMUL.FTZ R67, R67, UR23 ;  /* 0x0000001743437c20 */ /* 0x000fe20008410000 */
[----:B------:R-:W-:Y:S01]  /*3530*/  FMUL.FTZ R65, R65, UR23 ;  /* 0x0000001741417c20 */ /* 0x000fe20008410000 */
[----:B------:R-:W-:Y:S02]  /*3540*/  FMUL.FTZ R58, R58, UR23 ;  /* 0x000000173a3a7c20 */ /* 0x000fe40008410000 */
[----:B------:R-:W-:Y:S01]  /*3550*/  MUFU.EX2 R86, R5 ;  /* 0x0000000500567308 */ /* 0x000fe20000000800 */
[----:B-1----:R-:W-:Y:S01]  /*3560*/  IMAD.MOV.U32 R3, RZ, RZ, R180 ;  /* 0x000000ffff037224 */ /* 0x002fe200078e00b4 */
[----:B------:R-:W-:Y:S01]  /*3570*/  @!P0 FSEL R3, R180, -INF , !P3 ;  /* 0xff800000b4038808 */ /* 0x000fe20005800000 */
[----:B------:R-:W-:Y:S01]  /*3580*/  FMUL.FTZ R56, R56, UR23 ;  /* 0x0000001738387c20 */ /* 0x000fe20008410000 */
[-C--:B------:R-:W-:Y:S01]  /*3590*/  @!P0 ISETP.GE.AND P3, PT, R0, R11.reuse, PT ;  /* 0x0000000b0000820c */ /* 0x080fe20003f66270 */
[----:B------:R-:W-:Y:S01]  /*35a0*/  FMUL.FTZ R55, R55, UR23 ;  /* 0x0000001737377c20 */ /* 0x000fe20008410000 */
[----:B------:R-:W-:Y:S01]  /*35b0*/  MOV R0, R214 ;  /* 0x000000d600007202 */ /* 0x000fe20000000f00 */
[--C-:B------:R-:W-:Y:S03]  /*35c0*/  FFMA.FTZ R3, R3, UR15, -R13.reuse ;  /* 0x0000000f03037c23 */ /* 0x100fe6000801080d */
[----:B------:R-:W-:Y:S01]  /*35d0*/  MUFU.TANH R182, R56 ;  /* 0x0000003800b67308 */ /* 0x000fe20000002400 */
[----:B------:R-:W-:Y:S09]  /*35e0*/  FMUL.FTZ R59, R59, UR23 ;  /* 0x000000173b3b7c20 */ /* 0x000ff20008410000 */
[----:B------:R1:W-:Y:S10]  /*35f0*/  MUFU.EX2 R197, R3 ;  /* 0x0000000300c57308 */ /* 0x0003f40000000800 */
[----:B------:R-:W2:Y:S10]  /*3600*/  MUFU.TANH R170, R55 ;  /* 0x0000003700aa7308 */ /* 0x000eb40000002400 */
[----:B------:R-:W-:Y:S01]  /*3610*/  MUFU.TANH R183, R57 ;  /* 0x0000003900b77308 */ /* 0x000fe20000002400 */
[----:B-1----:R-:W-:Y:S01]  /*3620*/  FFMA.FTZ R3, R4, UR15, -R13 ;  /* 0x0000000f04037c23 */ /* 0x002fe2000801080d */
[----:B------:R-:W-:Y:S08]  /*3630*/  MOV R4, R194 ;  /* 0x000000c200047202 */ /* 0x000ff00000000f00 */
[----:B------:R1:W-:Y:S10]  /*3640*/  MUFU.EX2 R198, R3 ;  /* 0x0000000300c67308 */ /* 0x0003f40000000800 */
[----:B------:R-:W-:Y:S10]  /*3650*/  MUFU.TANH R201, R58 ;  /* 0x0000003a00c97308 */ /* 0x000ff40000002400 */
[----:B------:R-:W3:Y:S01]  /*3660*/  MUFU.TANH R199, R59 ;  /* 0x0000003b00c77308 */ /* 0x000ee20000002400 */
[----:B-1----:R-:W-:Y:S01]  /*3670*/  IMAD.MOV.U32 R3, RZ, RZ, R195 ;  /* 0x000000ffff037224 */ /* 0x002fe200078e00c3 */
[----:B------:R-:W-:Y:S02]  /*3680*/  @!P0 FSEL R3, R195, -INF , !P2 ;  /* 0xff800000c3038808 */ /* 0x000fe40005000000 */
[-C--:B------:R-:W-:Y:S03]  /*3690*/  @!P0 ISETP.GE.AND P2, PT, R2, R12.reuse, PT ;  /* 0x0000000c0200820c */ /* 0x080fe60003f46270 */
[--C-:B------:R-:W-:Y:S01]  /*36a0*/  FFMA.FTZ R3, R3, UR15, -R10.reuse ;  /* 0x0000000f03037c23 */ /* 0x100fe2000801080a */
[----:B------:R-:W-:Y:S02]  /*36b0*/  @!P0 FSEL R4, R194, -INF , !P2 ;  /* 0xff800000c2048808 */ /* 0x000fe40005000000 */
[----:B------:R-:W1:Y:S01]  /*36c0*/  MUFU.TANH R177, R60 ;  /* 0x0000003c00b17308 */ /* 0x000e620000002400 */
[-C--:B------:R-:W-:Y:S02]  /*36d0*/  @!P0 ISETP.GE.AND P2, PT, R2, R11.reuse, PT ;  /* 0x0000000b0200820c */ /* 0x080fe40003f46270 */
[--C-:B------:R-:W-:Y:S02]  /*36e0*/  FFMA.FTZ R2, R4, UR15, -R10.reuse ;  /* 0x0000000f04027c23 */ /* 0x100fe4000801080a */
[----:B------:R-:W-:Y:S02]  /*36f0*/  @!P0 FSEL R0, R214, -INF , !P2 ;  /* 0xff800000d6008808 */ /* 0x000fe40005000000 */
[-C--:B------:R-:W-:Y:S03]  /*3700*/  @!P0 ISETP.GE.AND P2, PT, R18, R12.reuse, PT ;  /* 0x0000000c1200820c */ /* 0x080fe60003f46270 */
[----:B------:R4:W-:Y:S01]  /*3710*/  MUFU.EX2 R226, R3 ;  /* 0x0000000300e27308 */ /* 0x0009e20000000800 */
[----:B------:R-:W-:Y:S09]  /*3720*/  FFMA.FTZ R0, R0, UR15, -R9 ;  /* 0x0000000f00007c23 */ /* 0x000ff20008010809 */
[----:B------:R2:W-:Y:S10]  /*3730*/  MUFU.EX2 R245, R0 ;  /* 0x0000000000f57308 */ /* 0x0005f40000000800 */
[----:B------:R3:W-:Y:S01]  /*3740*/  MUFU.EX2 R225, R2 ;  /* 0x0000000200e17308 */ /* 0x0007e20000000800 */
[----:B----4-:R-:W-:Y:S01]  /*3750*/  IMAD.MOV.U32 R3, RZ, RZ, R215 ;  /* 0x000000ffff037224 */ /* 0x010fe200078e00d7 */
[----:B------:R-:W-:Y:S02]  /*3760*/  @!P0 FSEL R3, R215, -INF , !P3 ;  /* 0xff800000d7038808 */ /* 0x000fe40005800000 */
[----:B------:R-:W-:Y:S04]  /*3770*/  @!P0 ISETP.GE.AND P3, PT, R17, R11, PT ;  /* 0x0000000b1100820c */ /* 0x000fe80003f66270 */
[----:B------:R-:W-:Y:S02]  /*3780*/  @!P0 FSEL R6, R208, -INF , !P3 ;  /* 0xff800000d0068808 */ /* 0x000fe40005800000 */
[----:B------:R-:W4:Y:S01]  /*3790*/  MUFU.TANH R176, R61 ;  /* 0x0000003d00b07308 */ /* 0x000f220000002400 */
[----:B--2---:R-:W-:Y:S02]  /*37a0*/  MOV R0, R187 ;  /* 0x000000bb00007202 */ /* 0x004fe40000000f00 */
[----:B------:R-:W-:Y:S02]  /*37b0*/  @!P0 FSEL R0, R187, -INF , !P2 ;  /* 0xff800000bb008808 */ /* 0x000fe40005000000 */
[----:B------:R-:W-:Y:S01]  /*37c0*/  @!P0 ISETP.GE.AND P2, PT, R17, R12, PT ;  /* 0x0000000c1100820c */ /* 0x000fe20003f46270 */
[--C-:B---3--:R-:W-:Y:S01]  /*37d0*/  FFMA.FTZ R2, R3, UR15, -R9.reuse ;  /* 0x0000000f03027c23 */ /* 0x108fe20008010809 */
[----:B------:R-:W-:Y:S01]  /*37e0*/  MOV R3, R186 ;  /* 0x000000ba00037202 */ /* 0x000fe20000000f00 */
[--C-:B------:R-:W-:Y:S01]  /*37f0*/  FFMA.FTZ R0, R0, UR15, -R10.reuse ;  /* 0x0000000f00007c23 */ /* 0x100fe2000801080a */
[----:B------:R-:W-:Y:S01]  /*3800*/  @!P0 FSEL R3, R186, -INF , !P2 ;  /* 0xff800000ba038808 */ /* 0x000fe20005000000 */
[----:B------:R2:W-:Y:S01]  /*3810*/  MUFU.EX2 R246, R2 ;  /* 0x0000000200f67308 */ /* 0x0005e20000000800 */
[----:B------:R-:W-:Y:S03]  /*3820*/  @!P0 ISETP.GE.AND P2, PT, R18, R11, PT ;  /* 0x0000000b1200820c */ /* 0x000fe60003f46270 */
[----:B------:R-:W-:Y:S01]  /*3830*/  FFMA.FTZ R4, R3, UR15, -R10 ;  /* 0x0000000f03047c23 */ /* 0x000fe2000801080a */
[----:B------:R-:W-:Y:S05]  /*3840*/  IMAD.U32 R3, RZ, RZ, UR5 ;  /* 0x00000005ff037e24 */ /* 0x000fea000f8e00ff */
[----:B------:R3:W-:Y:S10]  /*3850*/  MUFU.EX2 R213, R0 ;  /* 0x0000000000d57308 */ /* 0x0007f40000000800 */
[----:B------:R1:W-:Y:S01]  /*3860*/  MUFU.EX2 R212, R4 ;  /* 0x0000000400d47308 */ /* 0x0003e20000000800 */
[----:B--2---:R-:W-:Y:S09]  /*3870*/  IMAD.U32 R2, RZ, RZ, UR32 ;  /* 0x00000020ff027e24 */ /* 0x004ff2000f8e00ff */
[----:B------:R-:W2:Y:S01]  /*3880*/  MUFU.TANH R75, R64 ;  /* 0x00000040004b7308 */ /* 0x000ea20000002400 */
[----:B---3--:R-:W-:Y:S02]  /*3890*/  MOV R0, R209 ;  /* 0x000000d100007202 */ /* 0x008fe40000000f00 */
[----:B------:R-:W-:Y:S05]  /*38a0*/  @!P0 FSEL R0, R209, -INF , !P2 ;  /* 0xff800000d1008808 */ /* 0x000fea0005000000 */
[----:B------:R-:W-:Y:S01]  /*38b0*/  FFMA.FTZ R0, R0, UR15, -R9 ;  /* 0x0000000f00007c23 */ /* 0x000fe20008010809 */
[C---:B-1----:R-:W-:Y:S01]  /*38c0*/  LEA R4, P2, R19.reuse, R2, 0x2 ;  /* 0x0000000213047211 */ /* 0x042fe200078410ff */
[----:B------:R-:W-:Y:S01]  /*38d0*/  MUFU.TANH R167, R66 ;  /* 0x0000004200a77308 */ /* 0x000fe20000002400 */
[----:B------:R-:W-:Y:S02]  /*38e0*/  LOP3.LUT R2, R108, 0x600, RZ, 0xc0, !PT ;  /* 0x000006006c027812 */ /* 0x000fe400078ec0ff */
[----:B------:R-:W-:Y:S02]  /*38f0*/  LEA.HI.X R5, R19, R3, RZ, 0x2, P2 ;  /* 0x0000000313057211 */ /* 0x000fe400010f14ff */
[----:B------:R-:W-:Y:S02]  /*3900*/  SHF.L.U32 R19, R155, 0x6, RZ ;  /* 0x000000069b137819 */ /* 0x000fe400000006ff */
[----:B------:R-:W-:Y:S01]  /*3910*/  LOP3.LUT R3, R109, 0x18, RZ, 0xc0, !PT ;  /* 0x000000186d037812 */ /* 0x000fe200078ec0ff */
[----:B------:R-:W3:Y:S01]  /*3920*/  LDG.E R114, desc[UR26][R4.64] ;  /* 0x0000001a04727981 */ /* 0x000ee2000c1e1900 */
[----:B------:R-:W-:Y:S01]  /*3930*/  LOP3.LUT R19, R26, 0xe006, R19, 0xc8, !PT ;  /* 0x0000e0061a137812 */ /* 0x000fe200078ec813 */
[----:B------:R1:W-:Y:S01]  /*3940*/  MUFU.EX2 R242, R0 ;  /* 0x0000000000f27308 */ /* 0x0003e20000000800 */
[-C--:B------:R-:W-:Y:S01]  /*3950*/  @!P0 ISETP.GE.AND P2, PT, R18, R16.reuse, PT ;  /* 0x000000101200820c */ /* 0x080fe20003f46270 */
[----:B------:R-:W3:Y:S01]  /*3960*/  LDG.E R113, desc[UR26][R4.64+0x20] ;  /* 0x0000201a04717981 */ /* 0x000ee2000c1e1900 */
[--C-:B------:R-:W-:Y:S02]  /*3970*/  LOP3.LUT R19, R19, 0xc00, R156.reuse, 0xf8, !PT ;  /* 0x00000c0013137812 */ /* 0x100fe400078ef89c */
[----:B------:R-:W-:Y:S01]  /*3980*/  LOP3.LUT R2, R2, 0x120, R156, 0xf8, !PT ;  /* 0x0000012002027812 */ /* 0x000fe200078ef89c */
[----:B------:R-:W5:Y:S01]  /*3990*/  LDG.E R112, desc[UR26][R4.64+0x100] ;  /* 0x0001001a04707981 */ /* 0x000f62000c1e1900 */
[----:B------:R-:W-:Y:S03]  /*39a0*/  LOP3.LUT R115, R19, R115, RZ, 0xfc, !PT ;  /* 0x0000007313737212 */ /* 0x000fe600078efcff */
[----:B------:R-:W-:Y:S01]  /*39b0*/  MUFU.TANH R166, R67 ;  /* 0x0000004300a67308 */ /* 0x000fe20000002400 */
[----:B------:R-:W3:Y:S01]  /*39c0*/  LDL R19, [R1+0x4c] ;  /* 0x00004c0001137983 */ /* 0x000ee20000100800 */
[----:B------:R-:W-:Y:S03]  /*39d0*/  LEA R115, R115, UR4, 0x1 ;  /* 0x0000000473737c11 */ /* 0x000fe6000f8e08ff */
[----:B------:R4:W5:Y:S02]  /*39e0*/  LDG.E R111, desc[UR26][R4.64+0x120] ;  /* 0x0001201a046f7981 */ /* 0x000964000c1e1900 */
[----:B------:R-:W-:Y:S02]  /*39f0*/  VIADD R159, R115, 0x10040 ;  /* 0x00010040739f7836 */ /* 0x000fe40000000000 */
[----:B-1----:R-:W-:Y:S01]  /*3a00*/  FFMA.FTZ R0, R6, UR15, -R9 ;  /* 0x0000000f06007c23 */ /* 0x002fe20008010809 */
[----:B------:R-:W-:Y:S01]  /*3a10*/  IMAD.MOV.U32 R6, RZ, RZ, R81 ;  /* 0x000000ffff067224 */ /* 0x000fe200078e0051 */
[----:B------:R-:W-:Y:S01]  /*3a20*/  @!P0 FSEL R6, R81, -INF , !P2 ;  /* 0xff80000051068808 */ /* 0x000fe20005000000 */
[----:B------:R-:W-:Y:S01]  /*3a30*/  MUFU.TANH R191, R62 ;  /* 0x0000003e00bf7308 */ /* 0x000fe20000002400 */
[----:B------:R-:W-:Y:S04]  /*3a40*/  @!P0 ISETP.GE.AND P2, PT, R17, R16, PT ;  /* 0x000000101100820c */ /* 0x000fe80003f46270 */
[----:B------:R-:W-:Y:S02]  /*3a50*/  @!P0 FSEL R7, R80, -INF , !P2 ;  /* 0xff80000050078808 */ /* 0x000fe40005000000 */
[----:B------:R-:W-:Y:S03]  /*3a60*/  @!P0 ISETP.GE.AND P2, PT, R18, R15, PT ;  /* 0x0000000f1200820c */ /* 0x000fe60003f46270 */
[----:B------:R1:W-:Y:S01]  /*3a70*/  MUFU.EX2 R241, R0 ;  /* 0x0000000000f17308 */ /* 0x0003e20000000800 */
[----:B------:R-:W-:Y:S04]  /*3a80*/  MOV R18, 0x10 ;  /* 0x0000001000127802 */ /* 0x000fe80000000f00 */
[----:B------:R-:W-:Y:S05]  /*3a90*/  SEL R18, R18, 0xfffffff0, !P1 ;  /* 0xfffffff012127807 */ /* 0x000fea0004800000 */
[----:B------:R-:W2:Y:S01]  /*3aa0*/  MUFU.TANH R74, R65 ;  /* 0x00000041004a7308 */ /* 0x000ea20000002400 */
[----:B------:R-:W-:Y:S01]  /*3ab0*/  IADD3 R165, PT, PT, R18, R115, RZ ;  /* 0x0000007312a57210 */ /* 0x000fe20007ffe0ff */
[----:B----4-:R-:W-:Y:S01]  /*3ac0*/  FFMA.FTZ R4, R7, UR15, -R14 ;  /* 0x0000000f07047c23 */ /* 0x010fe2000801080e */
[----:B------:R-:W-:Y:S01]  /*3ad0*/  MOV R5, R172 ;  /* 0x000000ac00057202 */ /* 0x000fe20000000f00 */
[----:B------:R-:W-:Y:S06]  /*3ae0*/  VIADD R7, R115, 0x10000 ;  /* 0x0001000073077836 */ /* 0x000fec0000000000 */
[----:B------:R4:W-:Y:S01]  /*3af0*/  MUFU.EX2 R82, R4 ;  /* 0x0000000400527308 */ /* 0x0009e20000000800 */
[----:B-1----:R-:W-:Y:S02]  /*3b00*/  LOP3.LUT R0, R3, 0xc0, R156, 0xf8, !PT ;  /* 0x000000c003007812 */ /* 0x002fe400078ef89c */
[----:B------:R-:W-:Y:S01]  /*3b10*/  @P4 IADD3 R159, PT, PT, R7, -0x40, RZ ;  /* 0xffffffc0079f4810 */ /* 0x000fe20007ffe0ff */
[----:B------:R-:W-:Y:S01]  /*3b20*/  IMAD.MOV.U32 R7, RZ, RZ, R170 ;  /* 0x000000ffff077224 */ /* 0x000fe200078e00aa */
[----:B------:R-:W-:Y:S03]  /*3b30*/  LOP3.LUT R0, R0, 0x8, R158, 0x78, !PT ;  /* 0x0000000800007812 */ /* 0x000fe600078e789e */
[----:B------:R-:W-:Y:S01]  /*3b40*/  IMAD.IADD R162, R18, 0x1, R159 ;  /* 0x0000000112a27824 */ /* 0x000fe200078e029f */
[----:B------:R-:W-:Y:S01]  /*3b50*/  LOP3.LUT R0, R2, R0, RZ, 0xfc, !PT ;  /* 0x0000000002007212 */ /* 0x000fe200078efcff */
[--C-:B------:R-:W-:Y:S01]  /*3b60*/  FFMA.FTZ R2, R6, UR15, -R14.reuse ;  /* 0x0000000f06027c23 */ /* 0x100fe2000801080e */
[----:B------:R-:W-:Y:S01]  /*3b70*/  MOV R6, R77 ;  /* 0x0000004d00067202 */ /* 0x000fe20000000f00 */
[----:B------:R-:W-:Y:S01]  /*3b80*/  MUFU.TANH R190, R63 ;  /* 0x0000003f00be7308 */ /* 0x000fe20000002400 */
[----:B------:R-:W-:Y:S02]  /*3b90*/  LEA R0, R0, UR4, 0x1 ;  /* 0x0000000400007c11 */ /* 0x000fe4000f8e08ff */
[----:B----4-:R-:W-:Y:S07]  /*3ba0*/  @!P0 IADD3 R4, PT, PT, R8, 0x30, RZ ;  /* 0x0000003008048810 */ /* 0x010fee0007ffe0ff */
[----:B------:R1:W4:Y:S01]  /*3bb0*/  MUFU.EX2 R83, R2 ;  /* 0x0000000200537308 */ /* 0x0003220000000800 */
[C---:B------:R-:W-:Y:S02]  /*3bc0*/  @!P0 ISETP.GE.AND P5, PT, R4.reuse, R15, PT ;  /* 0x0000000f0400820c */ /* 0x040fe40003fa6270 */
[C---:B------:R-:W-:Y:S02]  /*3bd0*/  @!P0 ISETP.GE.AND P3, PT, R4.reuse, R11, PT ;  /* 0x0000000b0400820c */ /* 0x040fe40003f66270 */
[----:B------:R-:W-:Y:S01]  /*3be0*/  @!P0 ISETP.GE.AND P6, PT, R4, R12, PT ;  /* 0x0000000c0400820c */ /* 0x000fe20003fc6270 */
[----:B-1----:R-:W-:Y:S01]  /*3bf0*/  IMAD.MOV.U32 R2, RZ, RZ, R173 ;  /* 0x000000ffff027224 */ /* 0x002fe200078e00ad */
[----:B------:R-:W-:Y:S02]  /*3c00*/  @!P0 FSEL R2, R173, -INF , !P2 ;  /* 0xff800000ad028808 */ /* 0x000fe40005000000 */
[----:B------:R-:W-:Y:S03]  /*3c10*/  @!P0 ISETP.GE.AND P2, PT, R17, R15, PT ;  /* 0x0000000f1100820c */ /* 0x000fe60003f46270 */
[--C-:B------:R-:W-:Y:S01]  /*3c20*/  FFMA.FTZ R2, R2, UR15, -R13.reuse ;  /* 0x0000000f02027c23 */ /* 0x100fe2000801080d */
[----:B------:R-:W-:Y:S02]  /*3c30*/  @!P0 FSEL R5, R172, -INF , !P2 ;  /* 0xff800000ac058808 */ /* 0x000fe40005000000 */
[-C--:B------:R-:W-:Y:S01]  /*3c40*/  @!P0 ISETP.GE.AND P2, PT, R4, R16.reuse, PT ;  /* 0x000000100400820c */ /* 0x080fe20003f46270 */
[----:B------:R1:W-:Y:S01]  /*3c50*/  MUFU.EX2 R179, R2 ;  /* 0x0000000200b37308 */ /* 0x0003e20000000800 */
[----:B------:R-:W-:Y:S01]  /*3c60*/  MOV R4, R171 ;  /* 0x000000ab00047202 */ /* 0x000fe20000000f00 */
[--C-:B------:R-:W-:Y:S01]  /*3c70*/  FFMA.FTZ R5, R5, UR15, -R13.reuse ;  /* 0x0000000f05057c23 */ /* 0x100fe2000801080d */
[----:B------:R-:W-:Y:S02]  /*3c80*/  @!P0 FSEL R6, R77, -INF , !P2 ;  /* 0xff8000004d068808 */ /* 0x000fe40005000000 */
[----:B------:R-:W-:Y:S05]  /*3c90*/  @!P0 FSEL R4, R171, -INF , !P5 ;  /* 0xff800000ab048808 */ /* 0x000fea0006800000 */
[----:B------:R2:W-:Y:S01]  /*3ca0*/  MUFU.EX2 R178, R5 ;  /* 0x0000000500b27308 */ /* 0x0005e20000000800 */
[----:B------:R-:W-:Y:S09]  /*3cb0*/  FFMA.FTZ R6, R6, UR15, -R14 ;  /* 0x0000000f06067c23 */ /* 0x000ff2000801080e */
[----:B------:R4:W-:Y:S01]  /*3cc0*/  MUFU.EX2 R79, R6 ;  /* 0x00000006004f7308 */ /* 0x0009e20000000800 */
[----:B-1----:R-:W-:Y:S05]  /*3cd0*/  @!P0 VIADD R2, R8, 0x31 ;  /* 0x0000003108028836 */ /* 0x002fea0000000000 */
[C---:B------:R-:W-:Y:S02]  /*3ce0*/  @!P0 ISETP.GE.AND P2, PT, R2.reuse, R16, PT ;  /* 0x000000100200820c */ /* 0x040fe40003f46270 */
[-C--:B------:R-:W-:Y:S01]  /*3cf0*/  @!P0 ISETP.GE.AND P5, PT, R2, R12.reuse, PT ;  /* 0x0000000c0200820c */ /* 0x080fe20003fa6270 */
[----:B--2---:R-:W-:Y:S01]  /*3d00*/  IMAD.MOV.U32 R5, RZ, RZ, R76 ;  /* 0x000000ffff057224 */ /* 0x004fe200078e004c */
[----:B------:R-:W-:Y:S02]  /*3d10*/  @!P0 FSEL R5, R76, -INF , !P2 ;  /* 0xff8000004c058808 */ /* 0x000fe40005000000 */
[----:B------:R-:W-:Y:S03]  /*3d20*/  @!P0 ISETP.GE.AND P2, PT, R2, R15, PT ;  /* 0x0000000f0200820c */ /* 0x000fe60003f46270 */
[----:B------:R-:W-:Y:S01]  /*3d30*/  FFMA.FTZ R5, R5, UR15, -R14 ;  /* 0x0000000f05057c23 */ /* 0x000fe2000801080e */
[----:B------:R-:W-:Y:S01]  /*3d40*/  @!P0 FSEL R7, R170, -INF , !P2 ;  /* 0xff800000aa078808 */ /* 0x000fe20005000000 */
[----:B----4-:R-:W-:Y:S01]  /*3d50*/  IMAD.MOV.U32 R6, RZ, RZ, R182 ;  /* 0x000000ffff067224 */ /* 0x010fe200078e00b6 */
[----:B------:R-:W-:Y:S01]  /*3d60*/  @!P0 FSEL R6, R182, -INF , !P6 ;  /* 0xff800000b6068808 */ /* 0x000fe20007000000 */
[----:B------:R1:W2:Y:S01]  /*3d70*/  MUFU.EX2 R78, R5 ;  /* 0x00000005004e7308 */ /* 0x0002a20000000800 */
[----:B------:R-:W-:Y:S01]  /*3d80*/  @!P0 ISETP.GE.AND P2, PT, R2, R11, PT ;  /* 0x0000000b0200820c */ /* 0x000fe20003f46270 */
[----:B------:R-:W-:Y:S01]  /*3d90*/  FFMA.FTZ R17, R7, UR15, -R13 ;  /* 0x0000000f07117c23 */ /* 0x000fe2000801080d */
[----:B------:R-:W-:Y:S01]  /*3da0*/  @!P0 IADD3 R2, PT, PT, R8, 0x38, RZ ;  /* 0x0000003808028810 */ /* 0x000fe20007ffe0ff */
[--C-:B------:R-:W-:Y:S01]  /*3db0*/  FFMA.FTZ R6, R6, UR15, -R10.reuse ;  /* 0x0000000f06067c23 */ /* 0x100fe2000801080a */
[----:B------:R-:W-:Y:S02]  /*3dc0*/  @!P0 IADD3 R8, PT, PT, R8, 0x39, RZ ;  /* 0x0000003908088810 */ /* 0x000fe40007ffe0ff */
[----:B------:R-:W-:Y:S03]  /*3dd0*/  @!P0 ISETP.GE.AND P6, PT, R2, R12, PT ;  /* 0x0000000c0200820c */ /* 0x000fe60003fc6270 */
[----:B------:R4:W-:Y:S01]  /*3de0*/  MUFU.EX2 R203, R6 ;  /* 0x0000000600cb7308 */ /* 0x0009e20000000800 */
[----:B------:R-:W-:Y:S02]  /*3df0*/  MOV R7, R199 ;  /* 0x000000c700077202 */ /* 0x000fe40000000f00 */
[----:B------:R-:W-:Y:S02]  /*3e00*/  @!P0 FSEL R7, R199, -INF , !P2 ;  /* 0xff800000c7078808 */ /* 0x000fe40005000000 */
[----:B------:R-:W-:Y:S03]  /*3e10*/  @!P0 ISETP.GE.AND P2, PT, R8, R16, PT ;  /* 0x000000100800820c */ /* 0x000fe60003f46270 */
[----:B------:R-:W-:Y:S01]  /*3e20*/  FFMA.FTZ R7, R7, UR15, -R9 ;  /* 0x0000000f07077c23 */ /* 0x000fe20008010809 */
[----:B-1----:R-:W-:Y:S01]  /*3e30*/  FFMA.FTZ R5, R4, UR15, -R13 ;  /* 0x0000000f04057c23 */ /* 0x002fe2000801080d */
[----:B------:R-:W-:Y:S01]  /*3e40*/  IMAD.MOV.U32 R4, RZ, RZ, R183 ;  /* 0x000000ffff047224 */ /* 0x000fe200078e00b7 */
[----:B------:R-:W-:Y:S01]  /*3e50*/  @!P0 FSEL R4, R183, -INF , !P5 ;  /* 0xff800000b7048808 */ /* 0x000fe20006800000 */
[----:B------:R-:W-:Y:S01]  /*3e60*/  MUFU.EX2 R231, R7 ;  /* 0x0000000700e77308 */ /* 0x000fe20000000800 */
[----:B------:R-:W-:Y:S01]  /*3e70*/  @!P0 ISETP.GE.AND P5, PT, R8, R12, PT ;  /* 0x0000000c0800820c */ /* 0x000fe20003fa6270 */
[----:B------:R-:W-:Y:S01]  /*3e80*/  IMAD.MOV.U32 R12, RZ, RZ, R177 ;  /* 0x000000ffff0c7224 */ /* 0x000fe200078e00b1 */
[----:B------:R-:W-:Y:S02]  /*3e90*/  @!P0 FSEL R12, R177, -INF , !P6 ;  /* 0xff800000b10c8808 */ /* 0x000fe40007000000 */
[----:B------:R-:W-:Y:S01]  /*3ea0*/  @!P0 ISETP.GE.AND P6, PT, R2, R15, PT ;  /* 0x0000000f0200820c */ /* 0x000fe20003fc6270 */
[----:B----4-:R-:W-:Y:S01]  /*3eb0*/  FFMA.FTZ R6, R4, UR15, -R10 ;  /* 0x0000000f04067c23 */ /* 0x010fe2000801080a */
[----:B------:R-:W-:Y:S03]  /*3ec0*/  F2FP.F16.F32.PACK_AB R4, R72, R157 ;  /* 0x0000009d4804723e */ /* 0x000fe600000000ff */
[----:B------:R1:W-:Y:S02]  /*3ed0*/  MUFU.EX2 R175, R5 ;  /* 0x0000000500af7308 */ /* 0x0003e40000000800 */
[----:B------:R4:W-:Y:S08]  /*3ee0*/  STS [R115+0x10000], R4 ;  /* 0x0100000473007388 */ /* 0x0009f00000000800 */
[----:B------:R2:W-:Y:S10]  /*3ef0*/  MUFU.EX2 R202, R6 ;  /* 0x0000000600ca7308 */ /* 0x0005f40000000800 */
[----:B------:R4:W3:Y:S01]  /*3f00*/  MUFU.EX2 R174, R17 ;  /* 0x0000001100ae7308 */ /* 0x0008e20000000800 */
[----:B-1----:R-:W-:Y:S02]  /*3f10*/  MOV R5, R201 ;  /* 0x000000c900057202 */ /* 0x002fe40000000f00 */
[----:B------:R-:W-:Y:S02]  /*3f20*/  @!P0 FSEL R5, R201, -INF , !P3 ;  /* 0xff800000c9058808 */ /* 0x000fe40005800000 */
[----:B------:R-:W-:Y:S02]  /*3f30*/  @!P0 ISETP.GE.AND P3, PT, R2, R16, PT ;  /* 0x000000100200820c */ /* 0x000fe40003f66270 */
[----:B------:R-:W-:Y:S02]  /*3f40*/  MOV R16, R176 ;  /* 0x000000b000107202 */ /* 0x000fe40000000f00 */
[----:B------:R-:W-:Y:S02]  /*3f50*/  @!P0 FSEL R16, R176, -INF , !P5 ;  /* 0xff800000b0108808 */ /* 0x000fe40006800000 */
[----:B------:R-:W-:Y:S02]  /*3f60*/  @!P0 ISETP.GE.AND P5, PT, R8, R15, PT ;  /* 0x0000000f0800820c */ /* 0x000fe40003fa6270 */
[----:B------:R-:W-:Y:S02]  /*3f70*/  MOV R15, R75 ;  /* 0x0000004b000f7202 */ /* 0x000fe40000000f00 */
[----:B------:R-:W-:Y:S02]  /*3f80*/  @!P0 FSEL R15, R75, -INF , !P3 ;  /* 0xff8000004b0f8808 */ /* 0x000fe40005800000 */
[----:B------:R-:W-:Y:S01]  /*3f90*/  @!P0 ISETP.GE.AND P3, PT, R2, R11, PT ;  /* 0x0000000b0200820c */ /* 0x000fe20003f66270 */
[----:B------:R-:W-:Y:S01]  /*3fa0*/  FFMA.FTZ R2, R5, UR15, -R9 ;  /* 0x0000000f05027c23 */ /* 0x000fe20008010809 */
[----:B--2---:R-:W-:Y:S01]  /*3fb0*/  F2FP.F16.F32.PACK_AB R6, R68, R71 ;  /* 0x000000474406723e */ /* 0x004fe200000000ff */
[----:B----4-:R-:W-:Y:S01]  /*3fc0*/  IMAD.MOV.U32 R17, RZ, RZ, R74 ;  /* 0x000000ffff117224 */ /* 0x010fe200078e004a */
[----:B------:R-:W-:Y:S01]  /*3fd0*/  F2FP.F16.F32.PACK_AB R4, R98, R99 ;  /* 0x000000636204723e */ /* 0x000fe200000000ff */
[----:B------:R1:W-:Y:S01]  /*3fe0*/  MUFU.EX2 R234, R2 ;  /* 0x0000000200ea7308 */ /* 0x0003e20000000800 */
[----:B------:R-:W-:Y:S01]  /*3ff0*/  F2FP.F16.F32.PACK_AB R5, R251, R252 ;  /* 0x000000fcfb05723e */ /* 0x000fe200000000ff */
[----:B------:R2:W-:Y:S01]  /*4000*/  STS [R115+0x10400], R6 ;  /* 0x0104000673007388 */ /* 0x0005e20000000800 */
[----:B------:R-:W-:Y:S01]  /*4010*/  @!P0 FSEL R17, R74, -INF , !P2 ;  /* 0xff8000004a118808 */ /* 0x000fe20005000000 */
[--C-:B------:R-:W-:Y:S01]  /*4020*/  FFMA.FTZ R7, R15, UR15, -R14.reuse ;  /* 0x0000000f0f077c23 */ /* 0x100fe2000801080e */
[----:B------:R-:W-:Y:S01]  /*4030*/  @!P0 ISETP.GE.AND P2, PT, R8, R11, PT ;  /* 0x0000000b0800820c */ /* 0x000fe20003f46270 */
[----:B------:R4:W-:Y:S04]  /*4040*/  STS [R165+0x10000], R4 ;  /* 0x01000004a5007388 */ /* 0x0009e80000000800 */
[----:B------:R-:W-:Y:S01]  /*4050*/  MUFU.EX2 R73, R7 ;  /* 0x0000000700497308 */ /* 0x000fe20000000800 */
[----:B------:R-:W-:Y:S09]  /*4060*/  FFMA.FTZ R14, R17, UR15, -R14 ;  /* 0x0000000f110e7c23 */ /* 0x000ff2000801080e */
[----:B------:R-:W3:Y:S01]  /*4070*/  MUFU.EX2 R72, R14 ;  /* 0x0000000e00487308 */ /* 0x000ee20000000800 */
[----:B-1----:R-:W-:Y:S05]  /*4080*/  F2FP.F16.F32.PACK_AB R2, R229, R227 ;  /* 0x000000e3e502723e */ /* 0x002fea00000000ff */
[----:B------:R1:W-:Y:S04]  /*4090*/  STS [R165+0x10400], R2 ;  /* 0x01040002a5007388 */ /* 0x0003e80000000800 */
[----:B------:R1:W-:Y:S01]  /*40a0*/  STS [R115+0x12000], R5 ;  /* 0x0120000573007388 */ /* 0x0003e20000000800 */
[----:B--2---:R-:W-:Y:S02]  /*40b0*/  F2FP.F16.F32.PACK_AB R6, R25, R24 ;  /* 0x000000181906723e */ /* 0x004fe400000000ff */
[----:B----4-:R-:W-:Y:S03]  /*40c0*/  F2FP.F16.F32.PACK_AB R4, R23, R22 ;  /* 0x000000161704723e */ /* 0x010fe600000000ff */
[----:B------:R2:W-:Y:S04]  /*40d0*/  STS [R115+0x12400], R6 ;  /* 0x0124000673007388 */ /* 0x0005e80000000800 */
[----:B------:R4:W-:Y:S01]  /*40e0*/  STS [R165+0x12400], R4 ;  /* 0x01240004a5007388 */ /* 0x0009e20000000800 */
[--C-:B-1----:R-:W-:Y:S01]  /*40f0*/  FFMA.FTZ R2, R12, UR15, -R10.reuse ;  /* 0x0000000f0c027c23 */ /* 0x102fe2000801080a */
[----:B------:R-:W-:Y:S03]  /*4100*/  FFMA.FTZ R10, R16, UR15, -R10 ;  /* 0x0000000f100a7c23 */ /* 0x000fe6000801080a */
[----:B------:R1:W-:Y:S01]  /*4110*/  MUFU.EX2 R200, R2 ;  /* 0x0000000200c87308 */ /* 0x0003e20000000800 */
[----:B------:R-:W-:Y:S05]  /*4120*/  F2FP.F16.F32.PACK_AB R5, R247, R248 ;  /* 0x000000f8f705723e */ /* 0x000fea00000000ff */
[----:B------:R3:W-:Y:S01]  /*4130*/  STS [R165+0x12000], R5 ;  /* 0x01200005a5007388 */ /* 0x0007e20000000800 */
[----:B--2---:R-:W-:Y:S03]  /*4140*/  F2FP.F16.F32.PACK_AB R6, R221, R222 ;  /* 0x000000dedd06723e */ /* 0x004fe600000000ff */
[----:B------:R-:W-:Y:S01]  /*4150*/  MUFU.EX2 R196, R10 ;  /* 0x0000000a00c47308 */ /* 0x000fe20000000800 */
[----:B----4-:R-:W-:Y:S02]  /*4160*/  F2FP.F16.F32.PACK_AB R4, R90, R91 ;  /* 0x0000005b5a04723e */ /* 0x010fe400000000ff */
[----:B-1----:R-:W-:Y:S02]  /*4170*/  F2FP.F16.F32.PACK_AB R2, R96, R97 ;  /* 0x000000616002723e */ /* 0x002fe400000000ff */
[----:B---3--:R-:W-:Y:S01]  /*4180*/  F2FP.F16.F32.PACK_AB R5, R243, R244 ;  /* 0x000000f4f305723e */ /* 0x008fe200000000ff */
[----:B------:R-:W-:Y:S01]  /*4190*/  IMAD.IADD R161, R115, 0x1, R19 ;  /* 0x0000000173a17824 */ /* 0x000fe200078e0213 */
[----:B------:R-:W-:Y:S04]  /*41a0*/  IADD3 R160, PT, PT, R19, R159, RZ ;  /* 0x0000009f13a07210 */ /* 0x000fe80007ffe0ff */
[----:B------:R1:W-:Y:S01]  /*41b0*/  STS [R161+0x10000], R2 ;  /* 0x01000002a1007388 */ /* 0x0003e20000000800 */
[C---:B------:R-:W-:Y:S02]  /*41c0*/  IADD3 R164, PT, PT, R18.reuse, R161, RZ ;  /* 0x000000a112a47210 */ /* 0x040fe40007ffe0ff */
[----:B------:R-:W-:Y:S01]  /*41d0*/  IADD3 R163, PT, PT, R18, R160, RZ ;  /* 0x000000a012a37210 */ /* 0x000fe20007ffe0ff */
[----:B------:R2:W-:Y:S04]  /*41e0*/  STS [R161+0x10400], R6 ;  /* 0x01040006a1007388 */ /* 0x0005e80000000800 */
[----:B------:R3:W-:Y:S01]  /*41f0*/  STS [R164+0x10000], R4 ;  /* 0x01000004a4007388 */ /* 0x0007e20000000800 */
[----:B-1----:R-:W-:Y:S01]  /*4200*/  F2FP.F16.F32.PACK_AB R2, R204, R205 ;  /* 0x000000cdcc02723e */ /* 0x002fe200000000ff */
[----:B--2---:R-:W-:Y:S04]  /*4210*/  IMAD.MOV.U32 R6, RZ, RZ, R166 ;  /* 0x000000ffff067224 */ /* 0x004fe800078e00a6 */
[----:B------:R1:W-:Y:S01]  /*4220*/  STS [R164+0x10400], R2 ;  /* 0x01040002a4007388 */ /* 0x0003e20000000800 */
[----:B------:R-:W-:Y:S02]  /*4230*/  @!P0 FSEL R6, R166, -INF , !P5 ;  /* 0xff800000a6068808 */ /* 0x000fe40006800000 */
[----:B---3--:R-:W-:Y:S01]  /*4240*/  F2FP.F16.F32.PACK_AB R4, R237, R238 ;  /* 0x000000eeed04723e */ /* 0x008fe200000000ff */
[----:B------:R2:W-:Y:S01]  /*4250*/  STS [R161+0x12000], R5 ;  /* 0x01200005a1007388 */ /* 0x0005e20000000800 */
[----:B-1----:R-:W-:Y:S02]  /*4260*/  F2FP.F16.F32.PACK_AB R2, R21, R20 ;  /* 0x000000141502723e */ /* 0x002fe400000000ff */
[----:B--2---:R-:W-:Y:S03]  /*4270*/  MOV R5, R167 ;  /* 0x000000a700057202 */ /* 0x004fe60000000f00 */
[----:B------:R1:W-:Y:S01]  /*4280*/  STS [R161+0x12400], R2 ;  /* 0x01240002a1007388 */ /* 0x0003e20000000800 */
[----:B------:R-:W-:Y:S03]  /*4290*/  @!P0 FSEL R5, R167, -INF , !P6 ;  /* 0xff800000a7058808 */ /* 0x000fe60007000000 */
[----:B------:R2:W-:Y:S02]  /*42a0*/  STS [R164+0x12000], R4 ;  /* 0x01200004a4007388 */ /* 0x0005e40000000800 */
[--C-:B------:R-:W-:Y:S01]  /*42b0*/  FFMA.FTZ R7, R5, UR15, -R13.reuse ;  /* 0x0000000f05077c23 */ /* 0x100fe2000801080d */
[----:B------:R-:W-:Y:S01]  /*42c0*/  F2FP.F16.F32.PACK_AB R5, R86, R87 ;  /* 0x000000575605723e */ /* 0x000fe200000000ff */
[----:B------:R-:W-:Y:S02]  /*42d0*/  FFMA.FTZ R13, R6, UR15, -R13 ;  /* 0x0000000f060d7c23 */ /* 0x000fe4000801080d */
[----:B------:R3:W-:Y:S10]  /*42e0*/  MUFU.EX2 R169, R7 ;  /* 0x0000000700a97308 */ /* 0x0007f40000000800 */
[----:B------:R-:W4:Y:S01]  /*42f0*/  MUFU.EX2 R168, R13 ;  /* 0x0000000d00a87308 */ /* 0x000f220000000800 */
[----:B-1----:R-:W-:Y:S02]  /*4300*/  F2FP.F16.F32.PACK_AB R2, R249, R250 ;  /* 0x000000faf902723e */ /* 0x002fe400000000ff */
[----:B---3--:R-:W-:Y:S02]  /*4310*/  F2FP.F16.F32.PACK_AB R7, R241, R242 ;  /* 0x000000f2f107723e */ /* 0x008fe400000000ff */
[----:B--2---:R-:W-:Y:S01]  /*4320*/  MOV R4, R191 ;  /* 0x000000bf00047202 */ /* 0x004fe20000000f00 */
[----:B------:R1:W-:Y:S01]  /*4330*/  STS [R164+0x12400], R2 ;  /* 0x01240002a4007388 */ /* 0x0003e20000000800 */
[----:B------:R-:W-:Y:S03]  /*4340*/  @!P0 FSEL R4, R191, -INF , !P3 ;  /* 0xff800000bf048808 */ /* 0x000fe60005800000 */
[----:B------:R2:W-:Y:S02]  /*4350*/  STS [R159], R5 ;  /* 0x000000059f007388 */ /* 0x0005e40000000800 */
[--C-:B------:R-:W-:Y:S01]  /*4360*/  FFMA.FTZ R6, R4, UR15, -R9.reuse ;  /* 0x0000000f04067c23 */ /* 0x100fe20008010809 */
[----:B------:R-:W-:Y:S03]  /*4370*/  F2FP.F16.F32.PACK_AB R4, R82, R83 ;  /* 0x000000535204723e */ /* 0x000fe600000000ff */
[----:B------:R3:W-:Y:S01]  /*4380*/  MUFU.EX2 R219, R6 ;  /* 0x0000000600db7308 */ /* 0x0007e20000000800 */
[----:B-1----:R-:W-:Y:S02]  /*4390*/  F2FP.F16.F32.PACK_AB R2, R198, R197 ;  /* 0x000000c5c602723e */ /* 0x002fe400000000ff */
[----:B---3--:R-:W-:Y:S02]  /*43a0*/  F2FP.F16.F32.PACK_AB R6, R78, R79 ;  /* 0x0000004f4e06723e */ /* 0x008fe400000000ff */
[----:B--2---:R-:W-:Y:S01]  /*43b0*/  MOV R5, R190 ;  /* 0x000000be00057202 */ /* 0x004fe20000000f00 */
[----:B------:R1:W-:Y:S01]  /*43c0*/  STS [R159+0x400], R2 ;  /* 0x000400029f007388 */ /* 0x0003e20000000800 */
[----:B------:R-:W-:Y:S03]  /*43d0*/  @!P0 FSEL R5, R190, -INF , !P2 ;  /* 0xff800000be058808 */ /* 0x000fe60005000000 */
[----:B------:R2:W-:Y:S02]  /*43e0*/  STS [R162], R4 ;  /* 0x00000004a2007388 */ /* 0x0005e40000000800 */
[----:B------:R-:W-:Y:S01]  /*43f0*/  FFMA.FTZ R9, R5, UR15, -R9 ;  /* 0x0000000f05097c23 */ /* 0x000fe20008010809 */
[----:B------:R-:W-:Y:S03]  /*4400*/  F2FP.F16.F32.PACK_AB R5, R225, R226 ;  /* 0x000000e2e105723e */ /* 0x000fe600000000ff */
[----:B------:R-:W3:Y:S01]  /*4410*/  MUFU.EX2 R217, R9 ;  /* 0x0000000900d97308 */ /* 0x000ee20000000800 */
[----:B-1----:R-:W-:Y:S02]  /*4420*/  F2FP.F16.F32.PACK_AB R2, R178, R179 ;  /* 0x000000b3b202723e */ /* 0x002fe400000000ff */
[----:B--2---:R-:W-:Y:S03]  /*4430*/  F2FP.F16.F32.PACK_AB R4, R245, R246 ;  /* 0x000000f6f504723e */ /* 0x004fe600000000ff */
[----:B------:R1:W-:Y:S04]  /*4440*/  STS [R162+0x400], R2 ;  /* 0x00040002a2007388 */ /* 0x0003e80000000800 */
[----:B------:R2:W-:Y:S04]  /*4450*/  STS [R159+0x2000], R5 ;  /* 0x002000059f007388 */ /* 0x0005e80000000800 */
[----:B------:R4:W-:Y:S04]  /*4460*/  STS [R159+0x2400], R4 ;  /* 0x002400049f007388 */ /* 0x0009e80000000800 */
[----:B------:R-:W-:Y:S01]  /*4470*/  STS [R162+0x2400], R7 ;  /* 0x00240007a2007388 */ /* 0x000fe20000000800 */
[----:B-1----:R-:W-:Y:S02]  /*4480*/  F2FP.F16.F32.PACK_AB R2, R212, R213 ;  /* 0x000000d5d402723e */ /* 0x002fe400000000ff */
[----:B--2---:R-:W-:Y:S03]  /*4490*/  F2FP.F16.F32.PACK_AB R5, R174, R175 ;  /* 0x000000afae05723e */ /* 0x004fe600000000ff */
[----:B------:R1:W-:Y:S01]  /*44a0*/  STS [R162+0x2000], R2 ;  /* 0x00200002a2007388 */ /* 0x0003e20000000800 */
[----:B----4-:R-:W-:Y:S03]  /*44b0*/  F2FP.F16.F32.PACK_AB R4, R72, R73 ;  /* 0x000000494804723e */ /* 0x010fe600000000ff */
[----:B------:R2:W-:Y:S04]  /*44c0*/  STS [R160], R6 ;  /* 0x00000006a0007388 */ /* 0x0005e80000000800 */
[----:B------:R4:W-:Y:S04]  /*44d0*/  STS [R160+0x400], R5 ;  /* 0x00040005a0007388 */ /* 0x0009e80000000800 */
[----:B------:R3:W-:Y:S01]  /*44e0*/  STS [R163], R4 ;  /* 0x00000004a3007388 */ /* 0x0007e20000000800 */
[----:B-1----:R-:W-:Y:S02]  /*44f0*/  F2FP.F16.F32.PACK_AB R2, R168, R169 ;  /* 0x000000a9a802723e */ /* 0x002fe400000000ff */
[----:B--2---:R-:W-:Y:S03]  /*4500*/  F2FP.F16.F32.PACK_AB R6, R202, R203 ;  /* 0x000000cbca06723e */ /* 0x004fe600000000ff */
[----:B------:R1:W-:Y:S01]  /*4510*/  STS [R163+0x400], R2 ;  /* 0x00040002a3007388 */ /* 0x0003e20000000800 */
[----:B----4-:R-:W-:Y:S03]  /*4520*/  F2FP.F16.F32.PACK_AB R5, R231, R234 ;  /* 0x000000eae705723e */ /* 0x010fe600000000ff */
[----:B------:R-:W-:Y:S01]  /*4530*/  STS [R160+0x2000], R6 ;  /* 0x00200006a0007388 */ /* 0x000fe20000000800 */
[----:B---3--:R-:W-:Y:S03]  /*4540*/  F2FP.F16.F32.PACK_AB R4, R196, R200 ;  /* 0x000000c8c404723e */ /* 0x008fe600000000ff */
[----:B------:R-:W-:Y:S04]  /*4550*/  STS [R160+0x2400], R5 ;  /* 0x00240005a0007388 */ /* 0x000fe80000000800 */
[----:B------:R-:W-:Y:S01]  /*4560*/  STS [R163+0x2000], R4 ;  /* 0x00200004a3007388 */ /* 0x000fe20000000800 */
[----:B-1----:R-:W-:Y:S05]  /*4570*/  F2FP.F16.F32.PACK_AB R2, R217, R219 ;  /* 0x000000dbd902723e */ /* 0x002fea00000000ff */
[----:B------:R1:W-:Y:S04]  /*4580*/  STS [R163+0x2400], R2 ;  /* 0x00240002a3007388 */ /* 0x0003e80000000800 */
[----:B------:R-:W2:Y:S08]  /*4590*/  LDSM.16.M88.4 R64, [R0+0x4000] ;  /* 0x004000000040783b */ /* 0x000eb00000000200 */
[----:B------:R3:W4:Y:S01]  /*45a0*/  LDSM.16.M88.4 R60, [R0+0x5000] ;  /* 0x00500000003c783b */ /* 0x0007220000000200 */
[C---:B-1----:R-:W-:Y:S01]  /*45b0*/  VIADD R2, R0.reuse, 0x4000 ;  /* 0x0000400000027836 */ /* 0x042fe20000000000 */
[----:B---3--:R-:W-:Y:S04]  /*45c0*/  IADD3 R0, PT, PT, R0, 0x4020, RZ ;  /* 0x0000402000007810 */ /* 0x008fe80007ffe0ff */
[----:B------:R-:W-:Y:S05]  /*45d0*/  @P1 IADD3 R0, PT, PT, R2, -0x20, RZ ;  /* 0xffffffe002001810 */ /* 0x000fea0007ffe0ff */
[----:B------:R-:W1:Y:S01]  /*45e0*/  LDSM.16.M88.4 R100, [R0] ;  /* 0x000000000064783b */ /* 0x000e620000000200 */
[-C--:B--2---:R-:W-:Y:S07]  /*45f0*/  HMMA.16816.F32 R4, R64, R116.reuse, RZ ;  /* 0x000000744004723c */ /* 0x084fee00000018ff */
[----:B------:R2:W3:Y:S01]  /*4600*/  LDSM.16.M88.4 R104, [R0+0x1000] ;  /* 0x001000000068783b */ /* 0x0004e20000000200 */
[C---:B----4-:R-:W-:Y:S08]  /*4610*/  HMMA.16816.F32 R8, R60.reuse, R116, RZ ;  /* 0x000000743c08723c */ /* 0x050ff000000018ff */
[-C--:B------:R-:W-:Y:S08]  /*4620*/  HMMA.16816.F32 R12, R60, R118.reuse, RZ ;  /* 0x000000763c0c723c */ /* 0x080ff000000018ff */
[C---:B------:R-:W-:Y:S02]  /*4630*/  HMMA.16816.F32 R16, R64.reuse, R118, RZ ;  /* 0x000000764010723c */ /* 0x040fe400000018ff */
[--C-:B--2---:R-:W-:Y:S06]  /*4640*/  SHF.R.U32.HI R0, RZ, 0x4, R155.reuse ;  /* 0x00000004ff007819 */ /* 0x104fec000001169b */
[-C--:B------:R-:W-:Y:S01]  /*4650*/  HMMA.16816.F32 R20, R64, R120.reuse, RZ ;  /* 0x000000784014723c */ /* 0x080fe200000018ff */
[----:B------:R-:W-:Y:S04]  /*4660*/  LOP3.LUT R0, R0, 0x8, RZ, 0xc0, !PT ;  /* 0x0000000800007812 */ /* 0x000fe800078ec0ff */
[--C-:B------:R-:W-:Y:S03]  /*4670*/  LOP3.LUT R0, R0, 0x10, R155.reuse, 0xf8, !PT ;  /* 0x0000001000007812 */ /* 0x100fe600078ef89b */
[C---:B------:R-:W-:Y:S02]  /*4680*/  HMMA.16816.F32 R24, R60.reuse, R120, RZ ;  /* 0x000000783c18723c */ /* 0x040fe400000018ff */
[----:B------:R-:W-:Y:S02]  /*4690*/  LOP3.LUT R0, R0, 0xc0, R156, 0xf8, !PT ;  /* 0x000000c000007812 */ /* 0x000fe400078ef89c */
[----:B------:R-:W2:Y:S02]  /*46a0*/  LDL.LU R156, [R1+0x38] ;  /* 0x00003800019c7983 */ /* 0x000ea40000300800 */
[----:B------:R-:W-:Y:S01]  /*46b0*/  LOP3.LUT R2, R0, R3, RZ, 0x3c, !PT ;  /* 0x0000000300027212 */ /* 0x000fe200078e3cff */
[----:B------:R-:W-:Y:S01]  /*46c0*/  IMAD.MOV.U32 R3, RZ, RZ, R110 ;  /* 0x000000ffff037224 */ /* 0x000fe200078e006e */
[-C--:B------:R-:W-:Y:S01]  /*46d0*/  HMMA.16816.F32 R28, R60, R122.reuse, RZ ;  /* 0x0000007a3c1c723c */ /* 0x080fe200000018ff */
[----:B------:R-:W-:Y:S04]  /*46e0*/  LOP3.LUT R110, R158, 0x30, RZ, 0xc0, !PT ;  /* 0x000000309e6e7812 */ /* 0x000fe800078ec0ff */
[----:B------:R-:W-:Y:S03]  /*46f0*/  LOP3.LUT R0, R110, 0x8, R155, 0xf8, !PT ;  /* 0x000000086e007812 */ /* 0x000fe600078ef89b */
        /* <DEDUP_REMOVED lines=10> */
[C---:B---3--:R-:W-:Y:S08]  /*47a0*/  HMMA.16816.F32 R8, R104.reuse, R132, R8 ;  /* 0x000000846808723c */ /* 0x048ff00000001808 */
[-C--:B------:R-:W-:Y:S03]  /*47b0*/  HMMA.16816.F32 R12, R104, R134.reuse, R12 ;  /* 0x00000086680c723c */ /* 0x080fe6000000180c */
[----:B------:R-:W-:Y:S01]  /*47c0*/  FADD.FTZ R4, -R114, R4 ;  /* 0x0000000472047221 */ /* 0x000fe20000010100 */
[C---:B------:R-:W-:Y:S01]  /*47d0*/  FADD.FTZ R6, -R113.reuse, R6 ;  /* 0x0000000671067221 */ /* 0x040fe20000010100 */
[----:B------:R-:W-:Y:S03]  /*47e0*/  FADD.FTZ R7, -R113, R7 ;  /* 0x0000000771077221 */ /* 0x000fe60000010100 */
[C---:B------:R-:W-:Y:S04]  /*47f0*/  HMMA.16816.F32 R16, R100.reuse, R134, R16 ;  /* 0x000000866410723c */ /* 0x040fe80000001810 */
[----:B------:R-:W-:Y:S04]  /*4800*/  FMUL.FTZ R7, R68, R7 ;  /* 0x0000000744077220 */ /* 0x000fe80000410000 */
[-C--:B------:R-:W-:Y:S08]  /*4810*/  HMMA.16816.F32 R20, R100, R136.reuse, R20 ;  /* 0x000000886414723c */ /* 0x080ff00000001814 */
[C---:B------:R-:W-:Y:S04]  /*4820*/  HMMA.16816.F32 R24, R104.reuse, R136, R24 ;  /* 0x000000886818723c */ /* 0x040fe80000001818 */
[C---:B------:R-:W-:Y:S04]  /*4830*/  FADD.FTZ R16, -R114.reuse, R16 ;  /* 0x0000001072107221 */ /* 0x040fe80000010100 */
[-C--:B------:R-:W-:Y:S08]  /*4840*/  HMMA.16816.F32 R28, R104, R138.reuse, R28 ;  /* 0x0000008a681c723c */ /* 0x080ff0000000181c */
[C---:B------:R-:W-:Y:S08]  /*4850*/  HMMA.16816.F32 R32, R100.reuse, R138, R32 ;  /* 0x0000008a6420723c */ /* 0x040ff00000001820 */
[-C--:B------:R-:W-:Y:S08]  /*4860*/  HMMA.16816.F32 R36, R100, R140.reuse, R36 ;  /* 0x0000008c6424723c */ /* 0x080ff00000001824 */
[C---:B------:R-:W-:Y:S04]  /*4870*/  HMMA.16816.F32 R40, R104.reuse, R140, R40 ;  /* 0x0000008c6828723c */ /* 0x040fe80000001828 */
[C---:B------:R-:W-:Y:S04]  /*4880*/  FADD.FTZ R32, -R114.reuse, R32 ;  /* 0x0000002072207221 */ /* 0x040fe80000010100 */
[-C--:B------:R-:W-:Y:S08]  /*4890*/  HMMA.16816.F32 R44, R104, R142.reuse, R44 ;  /* 0x0000008e682c723c */ /* 0x080ff0000000182c */
[C---:B------:R-:W-:Y:S08]  /*48a0*/  HMMA.16816.F32 R48, R100.reuse, R142, R48 ;  /* 0x0000008e6430723c */ /* 0x040ff00000001830 */
[-C--:B------:R-:W-:Y:S08]  /*48b0*/  HMMA.16816.F32 R52, R100, R144.reuse, R52 ;  /* 0x000000906434723c */ /* 0x080ff00000001834 */
[C---:B------:R-:W-:Y:S08]  /*48c0*/  HMMA.16816.F32 R56, R104.reuse, R144, R56 ;  /* 0x000000906838723c */ /* 0x040ff00000001838 */
[-C--:B------:R-:W-:Y:S03]  /*48d0*/  HMMA.16816.F32 R60, R104, R146.reuse, R60 ;  /* 0x00000092683c723c */ /* 0x080fe6000000183c */
[----:B------:R-:W-:Y:S01]  /*48e0*/  FMUL.FTZ R107, R157, R4 ;  /* 0x000000049d6b7220 */ /* 0x000fe20000410000 */
[----:B------:R-:W-:Y:S01]  /*48f0*/  IMAD.MOV.U32 R4, RZ, RZ, R3 ;  /* 0x000000ffff047224 */ /* 0x000fe200078e0003 */
[C---:B------:R-:W-:Y:S01]  /*4900*/  SHF.L.U32 R157, R155.reuse, 0x6, RZ ;  /* 0x000000069b9d7819 */ /* 0x040fe200000006ff */
[----:B------:R-:W-:Y:S01]  /*4910*/  FADD.FTZ R106, -R114, R5 ;  /* 0x00000005726a7221 */ /* 0x000fe20000010100 */
[----:B------:R-:W-:Y:S01]  /*4920*/  SHF.L.U32 R105, R155, 0x3, RZ ;  /* 0x000000039b697819 */ /* 0x000fe200000006ff */
[----:B------:R-:W-:Y:S01]  /*4930*/  FFMA.FTZ R4, -R4, R4, 1 ;  /* 0x3f80000004047423 */ /* 0x000fe20000010104 */
[----:B------:R-:W-:Y:S01]  /*4940*/  LOP3.LUT R0, R0, 0x1c0, R157, 0xf8, !PT ;  /* 0x000001c000007812 */ /* 0x000fe200078ef89d */
[----:B------:R-:W-:Y:S01]  /*4950*/  FFMA.FTZ R5, -R148, R148, 1 ;  /* 0x3f80000094057423 */ /* 0x000fe20000010194 */
[----:B------:R-:W-:Y:S01]  /*4960*/  LOP3.LUT R104, R105, 0x38, RZ, 0xc0, !PT ;  /* 0x0000003869687812 */ /* 0x000fe200078ec0ff */
[----:B------:R1:W5:Y:S01]  /*4970*/  LDL.LU R148, [R1+0xd0] ;  /* 0x0000d00001947983 */ /* 0x0003620000300800 */
[----:B------:R-:W-:Y:S01]  /*4980*/  FMUL.FTZ R4, R4, UR23 ;  /* 0x0000001704047c20 */ /* 0x000fe20008410000 */
[----:B------:R-:W-:Y:S04]  /*4990*/  HMMA.16816.F32 R64, R100, R146, R64 ;  /* 0x000000926440723c */ /* 0x000fe80000001840 */
[----:B------:R-:W-:Y:S01]  /*49a0*/  LOP3.LUT R3, R157, 0x400, RZ, 0xc0, !PT ;  /* 0x000004009d037812 */ /* 0x000fe200078ec0ff */
[----:B------:R-:W-:Y:S01]  /*49b0*/  FMUL.FTZ R101, R107, R4 ;  /* 0x000000046b657220 */ /* 0x000fe20000410000 */
[----:B------:R-:W-:Y:S01]  /*49c0*/  LOP3.LUT R0, R0, R104, RZ, 0x3c, !PT ;  /* 0x0000006800007212 */ /* 0x000fe200078e3cff */
        /* <DEDUP_REMOVED lines=14> */
[----:B------:R-:W-:Y:S01]  /*4ab0*/  FMUL.FTZ R5, R5, UR23 ;  /* 0x0000001705057c20 */ /* 0x000fe20008410000 */
[----:B------:R-:W-:Y:S01]  /*4ac0*/  FMUL.FTZ R4, R4, UR23 ;  /* 0x0000001704047c20 */ /* 0x000fe20008410000 */
[----:B------:R1:W5:Y:S01]  /*4ad0*/  LDL.LU R96, [R1+0xc0] ;  /* 0x0000c00001607983 */ /* 0x0003620000300800 */
[----:B------:R-:W-:Y:S01]  /*4ae0*/  FMUL.FTZ R3, R3, UR23 ;  /* 0x0000001703037c20 */ /* 0x000fe20008410000 */
[----:B------:R-:W-:Y:S01]  /*4af0*/  FMUL.FTZ R16, R16, UR23 ;  /* 0x0000001710107c20 */ /* 0x000fe20008410000 */
[----:B------:R-:W-:Y:S01]  /*4b00*/  FMUL.FTZ R4, R102, R4 ;  /* 0x0000000466047220 */ /* 0x000fe20000410000 */
[----:B------:R1:W5:Y:S01]  /*4b10*/  LDL.LU R95, [R1+0xbc] ;  /* 0x0000bc00015f7983 */ /* 0x0003620000300800 */
[----:B------:R-:W-:Y:S01]  /*4b20*/  FMUL.FTZ R3, R17, R3 ;  /* 0x0000000311037220 */ /* 0x000fe20000410000 */
[----:B------:R-:W-:Y:S01]  /*4b30*/  FMUL.FTZ R16, R20, R16 ;  /* 0x0000001014107220 */ /* 0x000fe20000410000 */
[C---:B------:R-:W-:Y:S01]  /*4b40*/  FADD.FTZ R20, -R114.reuse, R33 ;  /* 0x0000002172147221 */ /* 0x040fe20000010100 */
[----:B------:R1:W5:Y:S01]  /*4b50*/  LDL.LU R94, [R1+0xb8] ;  /* 0x0000b800015e7983 */ /* 0x0003620000300800 */
[C---:B------:R-:W-:Y:S01]  /*4b60*/  FADD.FTZ R33, -R114.reuse, R36 ;  /* 0x0000002472217221 */ /* 0x040fe20000010100 */
[----:B------:R-:W-:Y:S01]  /*4b70*/  FADD.FTZ R36, -R114, R37 ;  /* 0x0000002572247221 */ /* 0x000fe20000010100 */
[----:B------:R-:W-:Y:S01]  /*4b80*/  FMUL.FTZ R20, R90, R20 ;  /* 0x000000145a147220 */ /* 0x000fe20000410000 */
[----:B------:R-:W-:Y:S01]  /*4b90*/  F2FP.F16.F32.PACK_AB R16, R16, R3 ;  /* 0x000000031010723e */ /* 0x000fe200000000ff */
[----:B------:R-:W-:Y:S01]  /*4ba0*/  FMUL.FTZ R33, R87, R33 ;  /* 0x0000002157217220 */ /* 0x000fe20000410000 */
[----:B------:R-:W-:Y:S01]  /*4bb0*/  FMUL.FTZ R36, R86, R36 ;  /* 0x0000002456247220 */ /* 0x000fe20000410000 */
[----:B------:R-:W-:Y:S01]  /*4bc0*/  FFMA.FTZ R3, -R84, R84, 1 ;  /* 0x3f80000054037423 */ /* 0x000fe20000010154 */
[C---:B------:R-:W-:Y:S01]  /*4bd0*/  FADD.FTZ R37, -R114.reuse, R48 ;  /* 0x0000003072257221 */ /* 0x040fe20000010100 */
[C---:B------:R-:W-:Y:S01]  /*4be0*/  FADD.FTZ R48, -R114.reuse, R49 ;  /* 0x0000003172307221 */ /* 0x040fe20000010100 */
[C---:B------:R-:W-:Y:S01]  /*4bf0*/  FADD.FTZ R49, -R114.reuse, R52 ;  /* 0x0000003472317221 */ /* 0x040fe20000010100 */
[----:B------:R-:W-:Y:S01]  /*4c00*/  FADD.FTZ R52, -R114, R53 ;  /* 0x0000003572347221 */ /* 0x000fe20000010100 */
[----:B------:R-:W-:Y:S01]  /*4c10*/  FMUL.FTZ R37, R83, R37 ;  /* 0x0000002553257220 */ /* 0x000fe20000410000 */
[----:B------:R-:W-:Y:S01]  /*4c20*/  FMUL.FTZ R48, R82, R48 ;  /* 0x0000003052307220 */ /* 0x000fe20000410000 */
[----:B------:R-:W-:Y:S01]  /*4c30*/  FMUL.FTZ R49, R79, R49 ;  /* 0x000000314f317220 */ /* 0x000fe20000410000 */
[----:B------:R-:W-:Y:S01]  /*4c40*/  FMUL.FTZ R52, R78, R52 ;  /* 0x000000344e347220 */ /* 0x000fe20000410000 */
[----:B------:R-:W-:Y:S04]  /*4c50*/  FMUL.FTZ R3, R3, UR23 ;  /* 0x0000001703037c20 */ /* 0x000fe80008410000 */
[----:B------:R-:W-:Y:S01]  /*4c60*/  FMUL.FTZ R3, R36, R3 ;  /* 0x0000000324037220 */ /* 0x000fe20000410000 */
[----:B------:R-:W-:Y:S04]  /*4c70*/  FFMA.FTZ R36, -R76, R76, 1 ;  /* 0x3f8000004c247423 */ /* 0x000fe8000001014c */
[----:B------:R-:W-:Y:S01]  /*4c80*/  FMUL.FTZ R36, R36, UR23 ;  /* 0x0000001724247c20 */ /* 0x000fe20008410000 */
[----:B--2---:R-:W-:Y:S01]  /*4c90*/  FMUL.FTZ R106, R156, R106 ;  /* 0x0000006a9c6a7220 */ /* 0x004fe20000410000 */
[----:B------:R-:W-:Y:S03]  /*4ca0*/  SHF.L.U32 R156, R155, 0x5, RZ ;  /* 0x000000059b9c7819 */ /* 0x000fe600000006ff */
[----:B------:R-:W-:Y:S01]  /*4cb0*/  FMUL.FTZ R100, R106, R5 ;  /* 0x000000056a647220 */ /* 0x000fe20000410000 */
[----:B------:R-:W-:Y:S02]  /*4cc0*/  FFMA.FTZ R5, -R93, R93, 1 ;  /* 0x3f8000005d057423 */ /* 0x000fe4000001015d */
[----:B------:R1:W5:Y:S02]  /*4cd0*/  LDL.LU R93, [R1+0xb4] ;  /* 0x0000b400015d7983 */ /* 0x0003640000300800 */
[----:B------:R-:W-:Y:S01]  /*4ce0*/  FMUL.FTZ R5, R5, UR23 ;  /* 0x0000001705057c20 */ /* 0x000fe20008410000 */
[----:B------:R-:W-:Y:S01]  /*4cf0*/  F2FP.F16.F32.PACK_AB R17, R100, R101 ;  /* 0x000000656411723e */ /* 0x000fe200000000ff */
[----:B------:R1:W5:Y:S02]  /*4d00*/  LDL.LU R92, [R1+0xb0] ;  /* 0x0000b000015c7983 */ /* 0x0003640000300800 */
[----:B------:R-:W-:Y:S01]  /*4d10*/  FMUL.FTZ R5, R21, R5 ;  /* 0x0000000515057220 */ /* 0x000fe20000410000 */
[----:B------:R-:W-:Y:S04]  /*4d20*/  FFMA.FTZ R21, -R88, R88, 1 ;  /* 0x3f80000058157423 */ /* 0x000fe80000010158 */
[----:B------:R-:W-:Y:S01]  /*4d30*/  F2FP.F16.F32.PACK_AB R101, R4, R5 ;  /* 0x000000050465723e */ /* 0x000fe200000000ff */
[----:B------:R-:W-:Y:S01]  /*4d40*/  FMUL.FTZ R5, R91, R32 ;  /* 0x000000205b057220 */ /* 0x000fe20000410000 */
[----:B------:R-:W-:Y:S01]  /*4d50*/  FFMA.FTZ R32, -R89, R89, 1 ;  /* 0x3f80000059207423 */ /* 0x000fe20000010159 */
[----:B------:R1:W5:Y:S01]  /*4d60*/  LDL.LU R91, [R1+0xac] ;  /* 0x0000ac00015b7983 */ /* 0x0003620000300800 */
[----:B------:R-:W-:Y:S01]  /*4d70*/  FFMA.FTZ R4, -R85, R85, 1 ;  /* 0x3f80000055047423 */ /* 0x000fe20000010155 */
[----:B------:R-:W-:Y:S01]  /*4d80*/  FMUL.FTZ R21, R21, UR23 ;  /* 0x0000001715157c20 */ /* 0x000fe20008410000 */
[----:B------:R-:W-:Y:S01]  /*4d90*/  FMUL.FTZ R32, R32, UR23 ;  /* 0x0000001720207c20 */ /* 0x000fe20008410000 */
[----:B------:R1:W5:Y:S01]  /*4da0*/  LDL.LU R90, [R1+0xa8] ;  /* 0x0000a800015a7983 */ /* 0x0003620000300800 */
[----:B------:R-:W-:Y:S01]  /*4db0*/  FMUL.FTZ R4, R4, UR23 ;  /* 0x0000001704047c20 */ /* 0x000fe20008410000 */
[----:B------:R-:W-:Y:S01]  /*4dc0*/  FMUL.FTZ R21, R20, R21 ;  /* 0x0000001514157220 */ /* 0x000fe20000410000 */
[----:B------:R-:W-:Y:S01]  /*4dd0*/  FFMA.FTZ R20, -R81, R81, 1 ;  /* 0x3f80000051147423 */ /* 0x000fe20000010151 */
[----:B------:R1:W5:Y:S01]  /*4de0*/  LDL.LU R89, [R1+0xa4] ;  /* 0x0000a40001597983 */ /* 0x0003620000300800 */
[----:B------:R-:W-:Y:S01]  /*4df0*/  FMUL.FTZ R32, R5, R32 ;  /* 0x0000002005207220 */ /* 0x000fe20000410000 */
[----:B------:R-:W-:Y:S01]  /*4e00*/  FFMA.FTZ R5, -R80, R80, 1 ;  /* 0x3f80000050057423 */ /* 0x000fe20000010150 */
[----:B------:R-:W-:Y:S01]  /*4e10*/  FMUL.FTZ R4, R33, R4 ;  /* 0x0000000421047220 */ /* 0x000fe20000410000 */
[----:B------:R1:W5:Y:S01]  /*4e20*/  LDL.LU R88, [R1+0xa0] ;  /* 0x0000a00001587983 */ /* 0x0003620000300800 */
[----:B------:R-:W-:Y:S01]  /*4e30*/  FFMA.FTZ R33, -R77, R77, 1 ;  /* 0x3f8000004d217423 */ /* 0x000fe2000001014d */
[----:B------:R-:W-:Y:S01]  /*4e40*/  F2FP.F16.F32.PACK_AB R100, R21, R32 ;  /* 0x000000201564723e */ /* 0x000fe200000000ff */
        /* <DEDUP_REMOVED lines=10> */
[----:B------:R-:W-:Y:S01]  /*4ef0*/  FMUL.FTZ R20, R20, UR23 ;  /* 0x0000001714147c20 */ /* 0x000fe20008410000 */
[----:B------:R-:W-:Y:S01]  /*4f00*/  F2FP.F16.F32.PACK_AB R53, R3, R4 ;  /* 0x000000040335723e */ /* 0x000fe200000000ff */
[----:B------:R-:W-:Y:S01]  /*4f10*/  FMUL.FTZ R4, R49, R33 ;  /* 0x0000002131047220 */ /* 0x000fe20000410000 */
[----:B------:R1:W5:Y:S01]  /*4f20*/  LDL.LU R84, [R1+0x90] ;  /* 0x0000900001547983 */ /* 0x0003620000300800 */
[----:B------:R-:W-:Y:S01]  /*4f30*/  FADD.FTZ R33, -R114, R64 ;  /* 0x0000004072217221 */ /* 0x000fe20000010100 */
[----:B------:R-:W-:Y:S01]  /*4f40*/  FMUL.FTZ R20, R37, R20 ;  /* 0x0000001425147220 */ /* 0x000fe20000410000 */
[----:B------:R-:W-:Y:S01]  /*4f50*/  FMUL.FTZ R3, R52, R36 ;  /* 0x0000002434037220 */ /* 0x000fe20000410000 */
[----:B------:R1:W5:Y:S01]  /*4f60*/  LDL.LU R83, [R1+0x8c] ;  /* 0x00008c0001537983 */ /* 0x0003620000300800 */
[----:B------:R-:W-:Y:S01]  /*4f70*/  FMUL.FTZ R33, R73, R33 ;  /* 0x0000002149217220 */ /* 0x000fe20000410000 */
[----:B------:R-:W-:Y:S01]  /*4f80*/  FMUL.FTZ R6, R6, UR23 ;  /* 0x0000001706067c20 */ /* 0x000fe20008410000 */
[----:B------:R-:W-:Y:S01]  /*4f90*/  F2FP.F16.F32.PACK_AB R48, R5, R20 ;  /* 0x000000140530723e */ /* 0x000fe200000000ff */
[----:B------:R1:W5:Y:S01]  /*4fa0*/  LDL.LU R82, [R1+0x88] ;  /* 0x0000880001527983 */ /* 0x0003620000300800 */
[----:B------:R-:W-:Y:S01]  /*4fb0*/  FFMA.FTZ R5, -R75, R75, 1 ;  /* 0x3f8000004b057423 */ /* 0x000fe2000001014b */
[----:B------:R-:W-:Y:S01]  /*4fc0*/  FADD.FTZ R20, -R114, R65 ;  /* 0x0000004172147221 */ /* 0x000fe20000010100 */
[----:B------:R-:W-:Y:S01]  /*4fd0*/  F2FP.F16.F32.PACK_AB R37, R3, R4 ;  /* 0x000000040325723e */ /* 0x000fe200000000ff */
[----:B------:R1:W5:Y:S01]  /*4fe0*/  LDL.LU R81, [R1+0x84] ;  /* 0x0000840001517983 */ /* 0x0003620000300800 */
[----:B------:R-:W-:Y:S01]  /*4ff0*/  FMUL.FTZ R5, R5, UR23 ;  /* 0x0000001705057c20 */ /* 0x000fe20008410000 */
[----:B------:R-:W-:Y:S02]  /*5000*/  FMUL.FTZ R20, R72, R20 ;  /* 0x0000001448147220 */ /* 0x000fe40000410000 */
[----:B------:R1:W5:Y:S01]  /*5010*/  LDL.LU R80, [R1+0x80] ;  /* 0x0000800001507983 */ /* 0x0003620000300800 */
[----:B------:R-:W-:Y:S01]  /*5020*/  FMUL.FTZ R33, R33, R5 ;  /* 0x0000000521217220 */ /* 0x000fe20000410000 */
[----:B------:R-:W-:Y:S01]  /*5030*/  FMUL.FTZ R32, R20, R32 ;  /* 0x0000002014207220 */ /* 0x000fe20000410000 */
[----:B------:R-:W-:Y:S01]  /*5040*/  FFMA.FTZ R20, -R70, R70, 1 ;  /* 0x3f80000046147423 */ /* 0x000fe20000010146 */
[----:B------:R1:W5:Y:S03]  /*5050*/  LDL.LU R79, [R1+0x7c] ;  /* 0x00007c00014f7983 */ /* 0x0003660000300800 */
[----:B------:R-:W-:Y:S01]  /*5060*/  FMUL.FTZ R20, R20, UR23 ;  /* 0x0000001714147c20 */ /* 0x000fe20008410000 */
[----:B------:R1:W5:Y:S04]  /*5070*/  LDL.LU R78, [R1+0x78] ;  /* 0x00007800014e7983 */ /* 0x0003680000300800 */
        /* <DEDUP_REMOVED lines=9> */
[----:B------:R1:W5:Y:S01]  /*5110*/  LDL.LU R68, [R1+0x50] ;  /* 0x0000500001447983 */ /* 0x0003620000300800 */
[----:B------:R-:W-:Y:S05]  /*5120*/  BRA.U !UP0, `(.L_x_291) ;  /* 0x0000000108747547 */ /* 0x000fea000b800000 */
[----:B------:R-:W2:Y:S01]  /*5130*/  LDL.LU R64, [R1+0x2c] ;  /* 0x00002c0001407983 */ /* 0x000ea20000300800 */
[----:B------:R-:W3:Y:S01]  /*5140*/  LDC R36, c[0x0][0x3b0] ;  /* 0x0000ec00ff247b82 */ /* 0x000ee20000000800 */
[----:B------:R-:W-:Y:S01]  /*5150*/  IADD3 R4, P0, PT, RZ, -UR24, RZ ;  /* 0x80000018ff047c10 */ /* 0x000fe2000ff1e0ff */
[----:B------:R-:W-:Y:S01]  /*5160*/  ULOP3.LUT UR31, UR34, 0x1, URZ, 0xc0, !UPT ;  /* 0x00000001221f7892 */ /* 0x000fe2000f8ec0ff */
[----:B------:R-:W4:Y:S03]  /*5170*/  LDL.LU R52, [R1+0x28] ;  /* 0x0000280001347983 */ /* 0x000f260000300800 */
[----:B------:R-:W-:Y:S01]  /*5180*/  UISETP.NE.U32.AND UP1, UPT, UR31, 0x1, UPT ;  /* 0x000000011f00788c */ /* 0x000fe2000bf25070 */
[----:B------:R-:W3:Y:S03]  /*5190*/  LDL.LU R49, [R1+0x34] ;  /* 0x0000340001317983 */ /* 0x000ee60000300800 */
[----:B------:R-:W-:Y:S06]  /*51a0*/  USEL UR31, UR13, 0x2000, !UP1 ;  /* 0x000020000d1f7887 */ /* 0x000fec000c800000 */
[----:B------:R-:W-:Y:S02]  /*51b0*/  VIADD R149, R149, UR31 ;  /* 0x0000001f95957c36 */ /* 0x000fe40008000000 */
[----:B---3--:R-:W-:Y:S02]  /*51c0*/  VIADD R49, R49, UR31 ;  /* 0x0000001f31317c36 */ /* 0x008fe40008000000 */
[----:B------:R-:W-:Y:S04]  /*51d0*/  IMAD.SHL.U32 R3, R36, 0x80, RZ ;  /* 0x0000008024037824 */ /* 0x000fe800078e00ff */
[----:B------:R-:W-:Y:S05]  /*51e0*/  IMAD.X R3, RZ, RZ, ~R3, P0 ;  /* 0x000000ffff037224 */ /* 0x000fea00000e0e03 */
[----:B------:R-:W-:Y:S04]  /*51f0*/  SHF.R.S64 R4, R4, 0x1f, R3 ;  /* 0x0000001f04047819 */ /* 0x000fe80000001003 */
[----:B--2---:R-:W-:Y:S04]  /*5200*/  IADD3 R64, P0, PT, R4, R64, RZ ;  /* 0x0000004004407210 */ /* 0x004fe80007f1e0ff */
[----:B----4-:R-:W-:Y:S01]  /*5210*/  LEA.HI.X.SX32 R52, R3, R52, 0x1, P0 ;  /* 0x0000003403347211 */ /* 0x010fe200000f0eff */
[----:B------:R-:W-:Y:S01]  /*5220*/  IMAD.MOV.U32 R4, RZ, RZ, R64 ;  /* 0x000000ffff047224 */ /* 0x000fe200078e0040 */
[----:B------:R-:W2:Y:S03]  /*5230*/  LDC R3, c[0x0][0x3b4] ;  /* 0x0000ed00ff037b82 */ /* 0x000ea60000000800 */
[----:B------:R3:W-:Y:S01]  /*5240*/  STL [R1+0x28], R52 ;  /* 0x0000283401007387 */ /* 0x0007e20000100800 */
[----:B------:R-:W-:Y:S03]  /*5250*/  IMAD.MOV.U32 R5, RZ, RZ, R52 ;  /* 0x000000ffff057224 */ /* 0x000fe600078e0034 */
[----:B------:R3:W-:Y:S04]  /*5260*/  STL [R1+0x2c], R64 ;  /* 0x00002c4001007387 */ /* 0x0007e80000100800 */
[----:B------:R-:W-:Y:S01]  /*5270*/  @!PT LDS RZ, [RZ] ;  /* 0x00000000fffff984 */ /* 0x000fe20000000800 */
[----:B------:R-:W-:Y:S01]  /*5280*/  @!PT LDS RZ, [RZ] ;  /* 0x00000000fffff984 */ /* 0x000fe20000000800 */
[----:B------:R-:W-:Y:S01]  /*5290*/  @!PT LDS RZ, [RZ] ;  /* 0x00000000fffff984 */ /* 0x000fe20000000800 */
[----:B------:R4:W-:Y:S04]  /*52a0*/  LDGSTS.E.BYPASS.LTC128B.128 [R49], desc[UR26][R4.64] ;  /* 0x0000000004317fae */ /* 0x0009e8000b981a1a */
[----:B------:R3:W-:Y:S01]  /*52b0*/  STL [R1+0x34], R49 ;  /* 0x0000343101007387 */ /* 0x0007e20000100800 */
[C---:B----4-:R-:W-:Y:S04]  /*52c0*/  LEA R4, P0, R36.reuse, R64, 0x7 ;  /* 0x0000004024047211 */ /* 0x050fe800078038ff */
[----:B--2---:R-:W-:Y:S05]  /*52d0*/  LEA.HI.X R5, R36, R52, R3, 0x7, P0 ;  /* 0x0000003424057211 */ /* 0x004fea00000f3c03 */
[----:B------:R3:W-:Y:S04]  /*52e0*/  LDGSTS.E.BYPASS.LTC128B.128 [R49+0x1000], desc[UR26][R4.64] ;  /* 0x0100000004317fae */ /* 0x0007e8000b981a1a */
[----:B------:R-:W0:Y:S02]  /*52f0*/  LDGDEPBAR ;  /* 0x00000000000079af */ /* 0x000e240000000000 */
.L_x_291:
[----:B------:R-:W2:Y:S01]  /*5300*/  LDL.LU R103, [R1+0x1c] ;  /* 0x00001c0001677983 */ /* 0x000ea20000300800 */
[----:B------:R-:W-:Y:S01]  /*5310*/  F2FP.F16.F32.PACK_AB R36, R32, R33 ;  /* 0x000000212024723e */ /* 0x000fe200000000ff */
[----:B------:R-:W-:Y:S01]  /*5320*/  FMUL.FTZ R6, R7, R6 ;  /* 0x0000000607067220 */ /* 0x000fe20000410000 */
[----:B------:R-:W-:Y:S01]  /*5330*/  FMUL.FTZ R20, R21, R20 ;  /* 0x0000001415147220 */ /* 0x000fe20000410000 */
[----:B------:R-:W4:Y:S01]  /*5340*/  LDL.LU R102, [R1+0x18] ;  /* 0x0000180001667983 */ /* 0x000f220000300800 */
[----:B------:R-:W-:Y:S01]  /*5350*/  FADD.FTZ R39, -R113, R39 ;  /* 0x0000002771277221 */ /* 0x000fe20000010100 */
[C---:B-----5:R-:W-:Y:S01]  /*5360*/  FADD.FTZ R29, -R112.reuse, R29 ;  /* 0x0000001d701d7221 */ /* 0x060fe20000010100 */
[----:B------:R-:W-:Y:S01]  /*5370*/  FADD.FTZ R25, -R112, R25 ;  /* 0x0000001970197221 */ /* 0x000fe20000010100 */
[----:B------:R-:W4:Y:S01]  /*5380*/  LDL.LU R65, [R1+0x14] ;  /* 0x0000140001417983 */ /* 0x000f220000300800 */
[----:B------:R-:W-:Y:S01]  /*5390*/  FMUL.FTZ R39, R198, R39 ;  /* 0x00000027c6277220 */ /* 0x000fe20000410000 */
[----:B------:R-:W-:Y:S01]  /*53a0*/  FMUL.FTZ R29, R237, R29 ;  /* 0x0000001ded1d7220 */ /* 0x000fe20000410000 */
[----:B------:R-:W-:Y:S01]  /*53b0*/  FMUL.FTZ R25, R243, R25 ;  /* 0x00000019f3197220 */ /* 0x000fe20000410000 */
[----:B---3--:R-:W3:Y:S01]  /*53c0*/  LDL.LU R64, [R1+0x10] ;  /* 0x0000100001407983 */ /* 0x008ee20000300800 */
[----:B------:R-:W-:Y:S01]  /*53d0*/  FFMA.FTZ R3, -R192, R192, 1 ;  /* 0x3f800000c0037423 */ /* 0x000fe200000101c0 */
[----:B------:R-:W-:Y:S01]  /*53e0*/  FFMA.FTZ R5, -R193, R193, 1 ;  /* 0x3f800000c1057423 */ /* 0x000fe200000101c1 */
[----:B------:R-:W-:Y:S01]  /*53f0*/  FFMA.FTZ R4, -R189, R189, 1 ;  /* 0x3f800000bd047423 */ /* 0x000fe200000101bd */
[----:B------:R-:W3:Y:S01]  /*5400*/  LDL.LU R52, [R1+0x4] ;  /* 0x0000040001347983 */ /* 0x000ee20000300800 */
[----:B------:R-:W-:Y:S01]  /*5410*/  FMUL.FTZ R7, R3, UR23 ;  /* 0x0000001703077c20 */ /* 0x000fe20008410000 */
[----:B------:R-:W-:Y:S01]  /*5420*/  FFMA.FTZ R3, -R188, R188, 1 ;  /* 0x3f800000bc037423 */ /* 0x000fe200000101bc */
[C---:B------:R-:W-:Y:S01]  /*5430*/  FADD.FTZ R23, -R113.reuse, R23 ;  /* 0x0000001771177221 */ /* 0x040fe20000010100 */
[----:B------:R-:W3:Y:S01]  /*5440*/  LDL.LU R49, [R1] ;  /* 0x0000000001317983 */ /* 0x000ee20000300800 */
[C---:B------:R-:W-:Y:S01]  /*5450*/  FADD.FTZ R22, -R113.reuse, R22 ;  /* 0x0000001671167221 */ /* 0x040fe20000010100 */
[----:B------:R-:W-:Y:S01]  /*5460*/  FADD.FTZ R18, -R113, R18 ;  /* 0x0000001271127221 */ /* 0x000fe20000010100 */
[----:B------:R-:W-:Y:S01]  /*5470*/  FMUL.FTZ R23, R221, R23 ;  /* 0x00000017dd177220 */ /* 0x000fe20000410000 */
[----:B------:R1:W-:Y:S01]  /*5480*/  STS [R115+0x8000], R17 ;  /* 0x0080001173007388 */ /* 0x0003e20000000800 */
[----:B------:R-:W-:Y:S01]  /*5490*/  FMUL.FTZ R22, R222, R22 ;  /* 0x00000016de167220 */ /* 0x000fe20000410000 */
[----:B------:R-:W-:Y:S01]  /*54a0*/  FADD.FTZ R19, -R113, R19 ;  /* 0x0000001371137221 */ /* 0x000fe20000010100 */
        /* <DEDUP_REMOVED lines=19> */
[----:B------:R-:W-:Y:S01]  /*55e0*/  FADD.FTZ R13, -R112, R13 ;  /* 0x0000000d700d7221 */ /* 0x000fe20000010100 */
[----:B------:R-:W-:Y:S01]  /*55f0*/  FADD.FTZ R66, -R113, R66 ;  /* 0x0000004271427221 */ /* 0x000fe20000010100 */
[----:B------:R-:W-:Y:S01]  /*5600*/  FMUL.FTZ R67, R168, R67 ;  /* 0x00000043a8437220 */ /* 0x000fe20000410000 */
[----:B-1----:R-:W-:Y:S01]  /*5610*/  FMUL.FTZ R17, R5, UR23 ;  /* 0x0000001705117c20 */ /* 0x002fe20008410000 */
        /* <DEDUP_REMOVED lines=10> */
[----:B------:R-:W-:Y:S01]  /*56c0*/  FMUL.FTZ R13, R247, R13 ;  /* 0x0000000df70d7220 */ /* 0x000fe20000410000 */
[----:B------:R1:W-:Y:S01]  /*56d0*/  STS [R115+0x8400], R4 ;  /* 0x0084000473007388 */ /* 0x0003e20000000800 */
[----:B------:R-:W-:Y:S01]  /*56e0*/  FMUL.FTZ R32, R5, UR23 ;  /* 0x0000001705207c20 */ /* 0x000fe20008410000 */
[----:B------:R-:W-:Y:S01]  /*56f0*/  FFMA.FTZ R5, -R181, R181, 1 ;  /* 0x3f800000b5057423 */ /* 0x000fe200000101b5 */
[----:B------:R-:W-:Y:S01]  /*5700*/  FMUL.FTZ R6, R6, UR23 ;  /* 0x0000001706067c20 */ /* 0x000fe20008410000 */
[----:B------:R-:W-:Y:S01]  /*5710*/  F2FP.F16.F32.PACK_AB R33, R23, R22 ;  /* 0x000000161721723e */ /* 0x000fe200000000ff */
[----:B------:R1:W-:Y:S01]  /*5720*/  STS [R165+0x8400], R3 ;  /* 0x00840003a5007388 */ /* 0x0003e20000000800 */
[----:B------:R-:W-:Y:S01]  /*5730*/  FMUL.FTZ R5, R5, UR23 ;  /* 0x0000001705057c20 */ /* 0x000fe20008410000 */
[----:B------:R-:W-:Y:S01]  /*5740*/  FMUL.FTZ R38, R38, R6 ;  /* 0x0000000626267220 */ /* 0x000fe20000410000 */
[----:B------:R-:W-:Y:S01]  /*5750*/  FFMA.FTZ R6, -R173, R173, 1 ;  /* 0x3f800000ad067423 */ /* 0x000fe200000101ad */
[----:B------:R-:W-:Y:S01]  /*5760*/  FADD.FTZ R8, -R112, R8 ;  /* 0x0000000870087221 */ /* 0x000fe20000010100 */
[----:B------:R-:W-:Y:S01]  /*5770*/  FMUL.FTZ R23, R39, R5 ;  /* 0x0000000527177220 */ /* 0x000fe20000410000 */
[----:B------:R-:W-:Y:S01]  /*5780*/  FFMA.FTZ R5, -R172, R172, 1 ;  /* 0x3f800000ac057423 */ /* 0x000fe200000101ac */
[----:B------:R-:W-:Y:S01]  /*5790*/  FMUL.FTZ R6, R6, UR23 ;  /* 0x0000001706067c20 */ /* 0x000fe20008410000 */
[----:B------:R-:W-:Y:S01]  /*57a0*/  FFMA.FTZ R7, -R224, R224, 1 ;  /* 0x3f800000e0077423 */ /* 0x000fe200000101e0 */
[----:B------:R-:W-:Y:S01]  /*57b0*/  FMUL.FTZ R66, R169, R66 ;  /* 0x00000042a9427220 */ /* 0x000fe20000410000 */
[----:B------:R-:W-:Y:S01]  /*57c0*/  FMUL.FTZ R5, R5, UR23 ;  /* 0x0000001705057c20 */ /* 0x000fe20008410000 */
[----:B------:R-:W-:Y:S01]  /*57d0*/  FMUL.FTZ R50, R50, R6 ;  /* 0x0000000632327220 */ /* 0x000fe20000410000 */
[----:B------:R-:W-:Y:S01]  /*57e0*/  FFMA.FTZ R6, -R167, R167, 1 ;  /* 0x3f800000a7067423 */ /* 0x000fe200000101a7 */
[----:B------:R-:W-:Y:S01]  /*57f0*/  FFMA.FTZ R17, -R171, R171, 1 ;  /* 0x3f800000ab117423 */ /* 0x000fe200000101ab */
[----:B------:R-:W-:Y:S01]  /*5800*/  FMUL.FTZ R22, R51, R5 ;  /* 0x0000000533167220 */ /* 0x000fe20000410000 */
[----:B------:R-:W-:Y:S01]  /*5810*/  FFMA.FTZ R5, -R166, R166, 1 ;  /* 0x3f800000a6057423 */ /* 0x000fe200000101a6 */
[----:B------:R-:W-:Y:S01]  /*5820*/  FMUL.FTZ R6, R6, UR23 ;  /* 0x0000001706067c20 */ /* 0x000fe20008410000 */
[----:B------:R-:W-:Y:S01]  /*5830*/  FMUL.FTZ R8, R252, R8 ;  /* 0x00000008fc087220 */ /* 0x000fe20000410000 */
[----:B------:R-:W-:Y:S01]  /*5840*/  FMUL.FTZ R7, R7, UR23 ;  /* 0x0000001707077c20 */ /* 0x000fe20008410000 */
[----:B------:R-:W-:Y:S01]  /*5850*/  FMUL.FTZ R5, R5, UR23 ;  /* 0x0000001705057c20 */ /* 0x000fe20008410000 */
[----:B-1----:R-:W-:Y:S01]  /*5860*/  FFMA.FTZ R4, -R218, R218, 1 ;  /* 0x3f800000da047423 */ /* 0x002fe200000101da */
[----:B------:R-:W-:Y:S01]  /*5870*/  FADD.FTZ R54, -R113, R54 ;  /* 0x0000003671367221 */ /* 0x000fe20000010100 */
[----:B------:R-:W-:Y:S01]  /*5880*/  FMUL.FTZ R66, R66, R6 ;  /* 0x0000000642427220 */ /* 0x000fe20000410000 */
[----:B------:R-:W-:Y:S01]  /*5890*/  FMUL.FTZ R20, R67, R5 ;  /* 0x0000000543147220 */ /* 0x000fe20000410000 */
[----:B------:R-:W-:Y:S01]  /*58a0*/  FMUL.FTZ R4, R4, UR23 ;  /* 0x0000001704047c20 */ /* 0x000fe20008410000 */
[----:B------:R-:W-:Y:S01]  /*58b0*/  FADD.FTZ R12, -R112, R12 ;  /* 0x0000000c700c7221 */ /* 0x000fe20000010100 */
[----:B------:R-:W-:Y:S01]  /*58c0*/  FFMA.FTZ R5, -R220, R220, 1 ;  /* 0x3f800000dc057423 */ /* 0x000fe200000101dc */
[----:B------:R-:W-:Y:S01]  /*58d0*/  FADD.FTZ R9, -R112, R9 ;  /* 0x0000000970097221 */ /* 0x000fe20000010100 */
[----:B------:R-:W-:Y:S01]  /*58e0*/  FMUL.FTZ R13, R13, R4 ;  /* 0x000000040d0d7220 */ /* 0x000fe20000410000 */
[----:B------:R-:W-:Y:S01]  /*58f0*/  FFMA.FTZ R4, -R206, R206, 1 ;  /* 0x3f800000ce047423 */ /* 0x000fe200000101ce */
[----:B------:R-:W-:Y:S01]  /*5900*/  FFMA.FTZ R6, -R223, R223, 1 ;  /* 0x3f800000df067423 */ /* 0x000fe200000101df */
[----:B------:R-:W-:Y:S01]  /*5910*/  FMUL.FTZ R17, R17, UR23 ;  /* 0x0000001711117c20 */ /* 0x000fe20008410000 */
[----:B------:R-:W-:Y:S01]  /*5920*/  FMUL.FTZ R8, R8, R7 ;  /* 0x0000000708087220 */ /* 0x000fe20000410000 */
[----:B------:R-:W-:Y:S01]  /*5930*/  FMUL.FTZ R54, R175, R54 ;  /* 0x00000036af367220 */ /* 0x000fe20000410000 */
[----:B------:R-:W-:Y:S01]  /*5940*/  FMUL.FTZ R4, R4, UR23 ;  /* 0x0000001704047c20 */ /* 0x000fe20008410000 */
[----:B------:R-:W-:Y:S01]  /*5950*/  FMUL.FTZ R12, R248, R12 ;  /* 0x0000000cf80c7220 */ /* 0x000fe20000410000 */
[----:B------:R-:W-:Y:S01]  /*5960*/  FMUL.FTZ R5, R5, UR23 ;  /* 0x0000001705057c20 */ /* 0x000fe20008410000 */
[----:B------:R-:W-:Y:S01]  /*5970*/  FADD.FTZ R24, -R112, R24 ;  /* 0x0000001870187221 */ /* 0x000fe20000010100 */
[----:B------:R-:W-:Y:S01]  /*5980*/  FFMA.FTZ R7, -R211, R211, 1 ;  /* 0x3f800000d3077423 */ /* 0x000fe200000101d3 */
[----:B------:R-:W-:Y:S01]  /*5990*/  FMUL.FTZ R9, R251, R9 ;  /* 0x00000009fb097220 */ /* 0x000fe20000410000 */
[----:B------:R-:W-:Y:S01]  /*59a0*/  FMUL.FTZ R6, R6, UR23 ;  /* 0x0000001706067c20 */ /* 0x000fe20008410000 */
[----:B------:R-:W-:Y:S01]  /*59b0*/  FMUL.FTZ R54, R54, R17 ;  /* 0x0000001136367220 */ /* 0x000fe20000410000 */
[----:B------:R-:W-:Y:S01]  /*59c0*/  FMUL.FTZ R17, R29, R4 ;  /* 0x000000041d117220 */ /* 0x000fe20000410000 */
[----:B------:R-:W-:Y:S01]  /*59d0*/  FMUL.FTZ R12, R12, R5 ;  /* 0x000000050c0c7220 */ /* 0x000fe20000410000 */
[----:B------:R-:W-:Y:S01]  /*59e0*/  FMUL.FTZ R24, R244, R24 ;  /* 0x00000018f4187220 */ /* 0x000fe20000410000 */
[----:B------:R-:W-:Y:S01]  /*59f0*/  FMUL.FTZ R7, R7, UR23 ;  /* 0x0000001707077c20 */ /* 0x000fe20008410000 */
[----:B------:R-:W-:Y:S01]  /*5a00*/  FMUL.FTZ R9, R9, R6 ;  /* 0x0000000609097220 */ /* 0x000fe20000410000 */
[C---:B------:R-:W-:Y:S01]  /*5a10*/  FADD.FTZ R28, -R112.reuse, R28 ;  /* 0x0000001c701c7221 */ /* 0x040fe20000010100 */
[----:B------:R-:W-:Y:S01]  /*5a20*/  FFMA.FTZ R5, -R207, R207, 1 ;  /* 0x3f800000cf057423 */ /* 0x000fe200000101cf */
[----:B------:R-:W-:Y:S01]  /*5a30*/  FADD.FTZ R45, -R112, R45 ;  /* 0x0000002d702d7221 */ /* 0x000fe20000010100 */
[----:B------:R-:W-:Y:S01]  /*5a40*/  FFMA.FTZ R4, -R186, R186, 1 ;  /* 0x3f800000ba047423 */ /* 0x000fe200000101ba */
[----:B------:R-:W-:Y:S01]  /*5a50*/  FMUL.FTZ R24, R24, R7 ;  /* 0x0000000718187220 */ /* 0x000fe20000410000 */
[----:B------:R-:W-:Y:S01]  /*5a60*/  FMUL.FTZ R28, R238, R28 ;  /* 0x0000001cee1c7220 */ /* 0x000fe20000410000 */
[----:B------:R-:W-:Y:S01]  /*5a70*/  FMUL.FTZ R5, R5, UR23 ;  /* 0x0000001705057c20 */ /* 0x000fe20008410000 */
[----:B------:R-:W-:Y:S01]  /*5a80*/  FADD.FTZ R40, -R112, R40 ;  /* 0x0000002870287221 */ /* 0x000fe20000010100 */
[----:B------:R-:W-:Y:S01]  /*5a90*/  FMUL.FTZ R45, R212, R45 ;  /* 0x0000002dd42d7220 */ /* 0x000fe20000410000 */
[----:B------:R-:W-:Y:S01]  /*5aa0*/  FFMA.FTZ R7, -R195, R195, 1 ;  /* 0x3f800000c3077423 */ /* 0x000fe200000101c3 */
[----:B------:R-:W-:Y:S01]  /*5ab0*/  FMUL.FTZ R4, R4, UR23 ;  /* 0x0000001704047c20 */ /* 0x000fe20008410000 */
[----:B------:R-:W-:Y:S01]  /*5ac0*/  F2FP.F16.F32.PACK_AB R3, R9, R8 ;  /* 0x000000080903723e */ /* 0x000fe200000000ff */
[----:B------:R-:W-:Y:S01]  /*5ad0*/  STS [R165+0x8000], R16 ;  /* 0x00800010a5007388 */ /* 0x000fe20000000800 */
[----:B------:R-:W-:Y:S01]  /*5ae0*/  F2FP.F16.F32.PACK_AB R19, R13, R12 ;  /* 0x0000000c0d13723e */ /* 0x000fe200000000ff */
[----:B------:R-:W-:Y:S01]  /*5af0*/  FMUL.FTZ R28, R28, R5 ;  /* 0x000000051c1c7220 */ /* 0x000fe20000410000 */
[----:B------:R-:W-:Y:S01]  /*5b00*/  FMUL.FTZ R40, R226, R40 ;  /* 0x00000028e2287220 */ /* 0x000fe20000410000 */
[----:B------:R-:W-:Y:S01]  /*5b10*/  FMUL.FTZ R7, R7, UR23 ;  /* 0x0000001707077c20 */ /* 0x000fe20008410000 */
[----:B------:R-:W-:Y:S01]  /*5b20*/  FMUL.FTZ R12, R45, R4 ;  /* 0x000000042d0c7220 */ /* 0x000fe20000410000 */
[----:B------:R-:W-:Y:S01]  /*5b30*/  FADD.FTZ R44, -R112, R44 ;  /* 0x0000002c702c7221 */ /* 0x000fe20000010100 */
[----:B------:R-:W-:Y:S01]  /*5b40*/  FFMA.FTZ R5, -R187, R187, 1 ;  /* 0x3f800000bb057423 */ /* 0x000fe200000101bb */
[----:B------:R-:W-:Y:S01]  /*5b50*/  FFMA.FTZ R4, -R182, R182, 1 ;  /* 0x3f800000b6047423 */ /* 0x000fe200000101b6 */
[----:B------:R1:W-:Y:S01]  /*5b60*/  STS [R115+0xa000], R3 ;  /* 0x00a0000373007388 */ /* 0x0003e20000000800 */
[----:B------:R-:W-:Y:S01]  /*5b70*/  FMUL.FTZ R40, R40, R7 ;  /* 0x0000000728287220 */ /* 0x000fe20000410000 */
[----:B------:R-:W-:Y:S01]  /*5b80*/  FFMA.FTZ R6, -R210, R210, 1 ;  /* 0x3f800000d2067423 */ /* 0x000fe200000101d2 */
[----:B------:R-:W-:Y:S01]  /*5b90*/  FMUL.FTZ R44, R213, R44 ;  /* 0x0000002cd52c7220 */ /* 0x000fe20000410000 */
[----:B------:R-:W-:Y:S01]  /*5ba0*/  FMUL.FTZ R5, R5, UR23 ;  /* 0x0000001705057c20 */ /* 0x000fe20008410000 */
[----:B------:R-:W-:Y:S01]  /*5bb0*/  FMUL.FTZ R7, R4, UR23 ;  /* 0x0000001704077c20 */ /* 0x000fe20008410000 */
[----:B------:R-:W-:Y:S01]  /*5bc0*/  FADD.FTZ R61, -R112, R61 ;  /* 0x0000003d703d7221 */ /* 0x000fe20000010100 */
[----:B------:R-:W-:Y:S01]  /*5bd0*/  FFMA.FTZ R4, -R176, R176, 1 ;  /* 0x3f800000b0047423 */ /* 0x000fe200000101b0 */
[----:B------:R-:W-:Y:S01]  /*5be0*/  FMUL.FTZ R6, R6, UR23 ;  /* 0x0000001706067c20 */ /* 0x000fe20008410000 */
[----:B------:R-:W-:Y:S01]  /*5bf0*/  FMUL.FTZ R44, R44, R5 ;  /* 0x000000052c2c7220 */ /* 0x000fe20000410000 */
[----:B------:R-:W-:Y:S01]  /*5c00*/  FMUL.FTZ R61, R196, R61 ;  /* 0x0000003dc43d7220 */ /* 0x000fe20000410000 */
[----:B------:R-:W-:Y:S01]  /*5c10*/  FMUL.FTZ R4, R4, UR23 ;  /* 0x0000001704047c20 */ /* 0x000fe20008410000 */
[C---:B------:R-:W-:Y:S01]  /*5c20*/  FADD.FTZ R60, -R112.reuse, R60 ;  /* 0x0000003c703c7221 */ /* 0x040fe20000010100 */
[----:B------:R-:W-:Y:S01]  /*5c30*/  FFMA.FTZ R5, -R177, R177, 1 ;  /* 0x3f800000b1057423 */ /* 0x000fe200000101b1 */
[----:B------:R-:W-:Y:S01]  /*5c40*/  FMUL.FTZ R18, R25, R6 ;  /* 0x0000000619127220 */ /* 0x000fe20000410000 */
[----:B------:R-:W-:Y:S01]  /*5c50*/  FADD.FTZ R41, -R112, R41 ;  /* 0x0000002970297221 */ /* 0x000fe20000010100 */
[----:B------:R-:W-:Y:S01]  /*5c60*/  FFMA.FTZ R6, -R194, R194, 1 ;  /* 0x3f800000c2067423 */ /* 0x000fe200000101c2 */
[----:B------:R-:W-:Y:S01]  /*5c70*/  FMUL.FTZ R61, R61, R4 ;  /* 0x000000043d3d7220 */ /* 0x000fe20000410000 */
[----:B------:R-:W-:Y:S01]  /*5c80*/  FMUL.FTZ R60, R200, R60 ;  /* 0x0000003cc83c7220 */ /* 0x000fe20000410000 */
[----:B------:R-:W-:Y:S01]  /*5c90*/  FMUL.FTZ R5, R5, UR23 ;  /* 0x0000001705057c20 */ /* 0x000fe20008410000 */
[----:B------:R-:W-:Y:S01]  /*5ca0*/  FADD.FTZ R4, -R111, R11 ;  /* 0x0000000b6f047221 */ /* 0x000fe20000010100 */
[----:B------:R-:W-:Y:S01]  /*5cb0*/  FADD.FTZ R56, -R112, R56 ;  /* 0x0000003870387221 */ /* 0x000fe20000010100 */
[----:B------:R-:W-:Y:S01]  /*5cc0*/  FMUL.FTZ R41, R225, R41 ;  /* 0x00000029e1297220 */ /* 0x000fe20000410000 */
[----:B------:R-:W-:Y:S01]  /*5cd0*/  FMUL.FTZ R6, R6, UR23 ;  /* 0x0000001706067c20 */ /* 0x000fe20008410000 */
[----:B------:R-:W-:Y:S01]  /*5ce0*/  FMUL.FTZ R60, R60, R5 ;  /* 0x000000053c3c7220 */ /* 0x000fe20000410000 */
[----:B------:R-:W-:Y:S01]  /*5cf0*/  FMUL.FTZ R56, R203, R56 ;  /* 0x00000038cb387220 */ /* 0x000fe20000410000 */
[----:B------:R-:W-:Y:S01]  /*5d00*/  FADD.FTZ R57, -R112, R57 ;  /* 0x0000003970397221 */ /* 0x000fe20000010100 */
[----:B------:R-:W-:Y:S01]  /*5d10*/  FMUL.FTZ R13, R41, R6 ;  /* 0x00000006290d7220 */ /* 0x000fe20000410000 */
[----:B------:R-:W-:Y:S01]  /*5d20*/  FFMA.FTZ R6, -R183, R183, 1 ;  /* 0x3f800000b7067423 */ /* 0x000fe200000101b7 */
[----:B------:R-:W-:Y:S01]  /*5d30*/  FMUL.FTZ R56, R56, R7 ;  /* 0x0000000738387220 */ /* 0x000fe20000410000 */
[----:B------:R-:W-:Y:S01]  /*5d40*/  FADD.FTZ R14, -R111, R14 ;  /* 0x0000000e6f0e7221 */ /* 0x000fe20000010100 */
[----:B------:R-:W-:Y:S01]  /*5d50*/  FMUL.FTZ R57, R202, R57 ;  /* 0x00000039ca397220 */ /* 0x000fe20000410000 */
[----:B------:R-:W-:Y:S01]  /*5d60*/  FMUL.FTZ R6, R6, UR23 ;  /* 0x0000001706067c20 */ /* 0x000fe20008410000 */
[----:B-1----:R-:W-:Y:S01]  /*5d70*/  FFMA.FTZ R3, -R239, R239, 1 ;  /* 0x3f800000ef037423 */ /* 0x002fe200000101ef */
[C---:B------:R-:W-:Y:S01]  /*5d80*/  FADD.FTZ R10, -R111.reuse, R10 ;  /* 0x0000000a6f0a7221 */ /* 0x040fe20000010100 */
[----:B------:R-:W-:Y:S01]  /*5d90*/  FADD.FTZ R15, -R111, R15 ;  /* 0x0000000f6f0f7221 */ /* 0x000fe20000010100 */
[----:B------:R-:W-:Y:S01]  /*5da0*/  FMUL.FTZ R16, R57, R6 ;  /* 0x0000000639107220 */ /* 0x000fe20000410000 */
[----:B------:R-:W-:Y:S01]  /*5db0*/  FMUL.FTZ R6, R3, UR23 ;  /* 0x0000001703067c20 */ /* 0x000fe20008410000 */
[----:B------:R-:W-:Y:S01]  /*5dc0*/  FFMA.FTZ R3, -R235, R235, 1 ;  /* 0x3f800000eb037423 */ /* 0x000fe200000101eb */
[----:B------:R-:W-:Y:S01]  /*5dd0*/  FADD.FTZ R26, -R111, R26 ;  /* 0x0000001a6f1a7221 */ /* 0x000fe20000010100 */
[----:B------:R-:W-:Y:S01]  /*5de0*/  FADD.FTZ R35, -R113, R35 ;  /* 0x0000002371237221 */ /* 0x000fe20000010100 */
[----:B------:R-:W-:Y:S01]  /*5df0*/  FADD.FTZ R42, -R111, R42 ;  /* 0x0000002a6f2a7221 */ /* 0x000fe20000010100 */
[----:B------:R-:W-:Y:S01]  /*5e00*/  FMUL.FTZ R3, R3, UR23 ;  /* 0x0000001703037c20 */ /* 0x000fe20008410000 */
[C---:B------:R-:W-:Y:S01]  /*5e10*/  FADD.FTZ R43, -R111.reuse, R43 ;  /* 0x0000002b6f2b7221 */ /* 0x040fe20000010100 */
[----:B------:R-:W-:Y:S01]  /*5e20*/  FMUL.FTZ R35, R204, R35 ;  /* 0x00000023cc237220 */ /* 0x000fe20000410000 */
[C---:B------:R-:W-:Y:S01]  /*5e30*/  FADD.FTZ R27, -R111.reuse, R27 ;  /* 0x0000001b6f1b7221 */ /* 0x040fe20000010100 */
[----:B------:R-:W-:Y:S01]  /*5e40*/  FADD.FTZ R30, -R111, R30 ;  /* 0x0000001e6f1e7221 */ /* 0x000fe20000010100 */
[----:B------:R-:W-:Y:S01]  /*5e50*/  FMUL.FTZ R42, R246, R42 ;  /* 0x0000002af62a7220 */ /* 0x000fe20000410000 */
[----:B------:R-:W-:Y:S01]  /*5e60*/  FMUL.FTZ R43, R245, R43 ;  /* 0x0000002bf52b7220 */ /* 0x000fe20000410000 */
[----:B------:R-:W-:Y:S01]  /*5e70*/  FMUL.FTZ R32, R35, R32 ;  /* 0x0000002023207220 */ /* 0x000fe20000410000 */
[C---:B------:R-:W-:Y:S01]  /*5e80*/  FADD.FTZ R31, -R111.reuse, R31 ;  /* 0x0000001f6f1f7221 */ /* 0x040fe20000010100 */
[----:B------:R-:W-:Y:S01]  /*5e90*/  FMUL.FTZ R30, R250, R30 ;  /* 0x0000001efa1e7220 */ /* 0x000fe20000410000 */
[C---:B------:R-:W-:Y:S01]  /*5ea0*/  FADD.FTZ R58, -R111.reuse, R58 ;  /* 0x0000003a6f3a7221 */ /* 0x040fe20000010100 */
[----:B------:R-:W-:Y:S01]  /*5eb0*/  FADD.FTZ R59, -R111, R59 ;  /* 0x0000003b6f3b7221 */ /* 0x000fe20000010100 */
[----:B------:R-:W-:Y:S01]  /*5ec0*/  FMUL.FTZ R31, R249, R31 ;  /* 0x0000001ff91f7220 */ /* 0x000fe20000410000 */
[----:B------:R-:W-:Y:S01]  /*5ed0*/  F2FP.F16.F32.PACK_AB R32, R32, R34 ;  /* 0x000000222020723e */ /* 0x000fe200000000ff */
[----:B------:R-:W-:Y:S01]  /*5ee0*/  FMUL.FTZ R58, R234, R58 ;  /* 0x0000003aea3a7220 */ /* 0x000fe20000410000 */
[----:B------:R-:W-:Y:S01]  /*5ef0*/  FADD.FTZ R46, -R111, R46 ;  /* 0x0000002e6f2e7221 */ /* 0x000fe20000010100 */
[----:B------:R-:W-:Y:S01]  /*5f00*/  FMUL.FTZ R59, R231, R59 ;  /* 0x0000003be73b7220 */ /* 0x000fe20000410000 */
[----:B------:R-:W-:Y:S01]  /*5f10*/  F2FP.F16.F32.PACK_AB R18, R18, R24 ;  /* 0x000000181212723e */ /* 0x000fe200000000ff */
        /* <DEDUP_REMOVED lines=8> */
[----:B------:R-:W-:Y:S02]  /*5fa0*/  F2FP.F16.F32.PACK_AB R22, R22, R50 ;  /* 0x000000321616723e */ /* 0x000fe400000000ff */
[----:B------:R-:W-:Y:S01]  /*5fb0*/  FMUL.FTZ R63, R217, R63 ;  /* 0x0000003fd93f7220 */ /* 0x000fe20000410000 */
[----:B------:R-:W-:Y:S02]  /*5fc0*/  F2FP.F16.F32.PACK_AB R13, R13, R40 ;  /* 0x000000280d0d723e */ /* 0x000fe400000000ff */
[----:B------:R-:W-:Y:S01]  /*5fd0*/  F2FP.F16.F32.PACK_AB R12, R12, R44 ;  /* 0x0000002c0c0c723e */ /* 0x000fe200000000ff */
[----:B------:R-:W3:Y:S01]  /*5fe0*/  LDL.LU.64 R40, [R1+0x8] ;  /* 0x0000080001287983 */ /* 0x000ee20000300a00 */
[----:B------:R-:W-:Y:S01]  /*5ff0*/  F2FP.F16.F32.PACK_AB R21, R21, R54 ;  /* 0x000000361515723e */ /* 0x000fe200000000ff */
[----:B------:R-:W1:Y:S01]  /*6000*/  LDC R44, c[0x0][0x44c] ;  /* 0x00011300ff2c7b82 */ /* 0x000e620000000800 */
[----:B------:R-:W-:Y:S02]  /*6010*/  F2FP.F16.F32.PACK_AB R20, R20, R66 ;  /* 0x000000421414723e */ /* 0x000fe400000000ff */
[----:B------:R-:W-:Y:S02]  /*6020*/  F2FP.F16.F32.PACK_AB R16, R16, R56 ;  /* 0x000000381010723e */ /* 0x000fe400000000ff */
[----:B------:R-:W-:Y:S02]  /*6030*/  F2FP.F16.F32.PACK_AB R11, R61, R60 ;  /* 0x0000003c3d0b723e */ /* 0x000fe400000000ff */
[----:B------:R-:W-:Y:S04]  /*6040*/  LOP3.LUT R2, R2, 0x120, R156, 0xf8, !PT ;  /* 0x0000012002027812 */ /* 0x000fe800078ef89c */
[----:B------:R-:W-:Y:S01]  /*6050*/  LEA R2, R2, UR4, 0x1 ;  /* 0x0000000402027c11 */ /* 0x000fe2000f8e08ff */
[----:B--2---:R-:W-:Y:S01]  /*6060*/  FMUL.FTZ R10, R103, R10 ;  /* 0x0000000a670a7220 */ /* 0x004fe20000410000 */
[----:B----4-:R-:W-:Y:S01]  /*6070*/  FMUL.FTZ R5, R102, R4 ;  /* 0x0000000466057220 */ /* 0x010fe20000410000 */
[----:B------:R-:W-:Y:S01]  /*6080*/  FFMA.FTZ R4, -R240, R240, 1 ;  /* 0x3f800000f0047423 */ /* 0x000fe200000101f0 */
[----:B------:R-:W-:Y:S03]  /*6090*/  FMUL.FTZ R14, R65, R14 ;  /* 0x0000000e410e7220 */ /* 0x000fe60000410000 */
[----:B------:R-:W-:Y:S01]  /*60a0*/  FMUL.FTZ R7, R4, UR23 ;  /* 0x0000001704077c20 */ /* 0x000fe20008410000 */
[----:B------:R-:W-:Y:S01]  /*60b0*/  FFMA.FTZ R4, -R236, R236, 1 ;  /* 0x3f800000ec047423 */ /* 0x000fe200000101ec */
[----:B------:R-:W-:Y:S01]  /*60c0*/  FMUL.FTZ R6, R5, R6 ;  /* 0x0000000605067220 */ /* 0x000fe20000410000 */
[----:B---3--:R-:W-:Y:S01]  /*60d0*/  FMUL.FTZ R15, R64, R15 ;  /* 0x0000000f400f7220 */ /* 0x008fe20000410000 */
[----:B------:R-:W-:Y:S01]  /*60e0*/  FMUL.FTZ R10, R10, R7 ;  /* 0x000000070a0a7220 */ /* 0x000fe20000410000 */
[----:B------:R-:W-:Y:S01]  /*60f0*/  FMUL.FTZ R4, R4, UR23 ;  /* 0x0000001704047c20 */ /* 0x000fe20008410000 */
[----:B------:R-:W-:Y:S01]  /*6100*/  FMUL.FTZ R26, R52, R26 ;  /* 0x0000001a341a7220 */ /* 0x000fe20000410000 */
[----:B------:R-:W-:Y:S02]  /*6110*/  FMUL.FTZ R9, R15, R3 ;  /* 0x000000030f097220 */ /* 0x000fe40000410000 */
[----:B------:R-:W-:Y:S01]  /*6120*/  FMUL.FTZ R14, R14, R4 ;  /* 0x000000040e0e7220 */ /* 0x000fe20000410000 */
[----:B------:R-:W-:Y:S01]  /*6130*/  FFMA.FTZ R4, -R233, R233, 1 ;  /* 0x3f800000e9047423 */ /* 0x000fe200000101e9 */
[----:B------:R-:W-:Y:S01]  /*6140*/  F2FP.F16.F32.PACK_AB R10, R6, R10 ;  /* 0x0000000a060a723e */ /* 0x000fe200000000ff */
[----:B------:R-:W-:Y:S01]  /*6150*/  FFMA.FTZ R6, -R215, R215, 1 ;  /* 0x3f800000d7067423 */ /* 0x000fe200000101d7 */
[----:B------:R-:W-:Y:S01]  /*6160*/  FFMA.FTZ R3, -R232, R232, 1 ;  /* 0x3f800000e8037423 */ /* 0x000fe200000101e8 */
[----:B------:R-:W-:Y:S01]  /*6170*/  FMUL.FTZ R5, R4, UR23 ;  /* 0x0000001704057c20 */ /* 0x000fe20008410000 */
[----:B------:R-:W-:Y:S01]  /*6180*/  F2FP.F16.F32.PACK_AB R9, R9, R14 ;  /* 0x0000000e0909723e */ /* 0x000fe200000000ff */
[----:B------:R-:W-:Y:S01]  /*6190*/  STS [R115+0xa400], R10 ;  /* 0x00a4000a73007388 */ /* 0x000fe20000000800 */
[----:B------:R-:W-:Y:S01]  /*61a0*/  FFMA.FTZ R4, -R230, R230, 1 ;  /* 0x3f800000e6047423 */ /* 0x000fe200000101e6 */
[----:B------:R-:W-:Y:S01]  /*61b0*/  FMUL.FTZ R26, R26, R5 ;  /* 0x000000051a1a7220 */ /* 0x000fe20000410000 */
[----:B------:R-:W-:Y:S01]  /*61c0*/  FFMA.FTZ R5, -R214, R214, 1 ;  /* 0x3f800000d6057423 */ /* 0x000fe200000101d6 */
[----:B------:R-:W-:Y:S01]  /*61d0*/  FMUL.FTZ R6, R6, UR23 ;  /* 0x0000001706067c20 */ /* 0x000fe20008410000 */
[----:B------:R-:W-:Y:S01]  /*61e0*/  FMUL.FTZ R8, R3, UR23 ;  /* 0x0000001703087c20 */ /* 0x000fe20008410000 */
[----:B------:R-:W-:Y:S01]  /*61f0*/  FMUL.FTZ R27, R49, R27 ;  /* 0x0000001b311b7220 */ /* 0x000fe20000410000 */
[----:B------:R-:W-:Y:S01]  /*6200*/  FMUL.FTZ R5, R5, UR23 ;  /* 0x0000001705057c20 */ /* 0x000fe20008410000 */
[----:B------:R-:W-:Y:S01]  /*6210*/  FFMA.FTZ R3, -R228, R228, 1 ;  /* 0x3f800000e4037423 */ /* 0x000fe200000101e4 */
[----:B------:R-:W-:Y:S01]  /*6220*/  STS [R165+0xa000], R19 ;  /* 0x00a00013a5007388 */ /* 0x000fe20000000800 */
[----:B------:R-:W-:Y:S01]  /*6230*/  FMUL.FTZ R4, R4, UR23 ;  /* 0x0000001704047c20 */ /* 0x000fe20008410000 */
[----:B------:R-:W-:Y:S01]  /*6240*/  FMUL.FTZ R42, R42, R6 ;  /* 0x000000062a2a7220 */ /* 0x000fe20000410000 */
[----:B------:R-:W-:Y:S01]  /*6250*/  FMUL.FTZ R43, R43, R5 ;  /* 0x000000052b2b7220 */ /* 0x000fe20000410000 */
[----:B------:R-:W-:Y:S01]  /*6260*/  STS [R165+0xa400], R9 ;  /* 0x00a40009a5007388 */ /* 0x000fe20000000800 */
[----:B------:R-:W-:Y:S01]  /*6270*/  FFMA.FTZ R6, -R201, R201, 1 ;  /* 0x3f800000c9067423 */ /* 0x000fe200000101c9 */
[----:B------:R-:W-:Y:S01]  /*6280*/  FMUL.FTZ R8, R27, R8 ;  /* 0x000000081b087220 */ /* 0x000fe20000410000 */
[----:B------:R-:W-:Y:S01]  /*6290*/  FMUL.FTZ R3, R3, UR23 ;  /* 0x0000001703037c20 */ /* 0x000fe20008410000 */
[----:B------:R-:W-:Y:S01]  /*62a0*/  FFMA.FTZ R5, -R199, R199, 1 ;  /* 0x3f800000c7057423 */ /* 0x000fe200000101c7 */
[----:B------:R-:W-:Y:S01]  /*62b0*/  STS [R161+0x8000], R101 ;  /* 0x00800065a1007388 */ /* 0x000fe20000000800 */
[----:B------:R-:W-:Y:S01]  /*62c0*/  FMUL.FTZ R30, R30, R4 ;  /* 0x000000041e1e7220 */ /* 0x000fe20000410000 */
[----:B------:R-:W-:Y:S01]  /*62d0*/  FMUL.FTZ R6, R6, UR23 ;  /* 0x0000001706067c20 */ /* 0x000fe20008410000 */
[----:B------:R-:W-:Y:S01]  /*62e0*/  FFMA.FTZ R4, -R209, R209, 1 ;  /* 0x3f800000d1047423 */ /* 0x000fe200000101d1 */
[----:B------:R-:W-:Y:S01]  /*62f0*/  STS [R161+0x8400], R33 ;  /* 0x00840021a1007388 */ /* 0x000fe20000000800 */
[----:B------:R-:W-:Y:S01]  /*6300*/  FMUL.FTZ R31, R31, R3 ;  /* 0x000000031f1f7220 */ /* 0x000fe20000410000 */
[----:B------:R-:W-:Y:S01]  /*6310*/  FMUL.FTZ R5, R5, UR23 ;  /* 0x0000001705057c20 */ /* 0x000fe20008410000 */
[----:B------:R-:W-:Y:S01]  /*6320*/  F2FP.F16.F32.PACK_AB R8, R8, R26 ;  /* 0x0000001a0808723e */ /* 0x000fe200000000ff */
[----:B------:R-:W-:Y:S01]  /*6330*/  STS [R164+0x8000], R100 ;  /* 0x00800064a4007388 */ /* 0x000fe20000000800 */
[----:B------:R-:W-:Y:S01]  /*6340*/  FMUL.FTZ R58, R58, R6 ;  /* 0x000000063a3a7220 */ /* 0x000fe20000410000 */
[----:B------:R-:W-:Y:S01]  /*6350*/  FMUL.FTZ R4, R4, UR23 ;  /* 0x0000001704047c20 */ /* 0x000fe20008410000 */
[----:B------:R-:W-:Y:S01]  /*6360*/  FFMA.FTZ R3, -R208, R208, 1 ;  /* 0x3f800000d0037423 */ /* 0x000fe200000101d0 */
[----:B------:R-:W-:Y:S01]  /*6370*/  STS [R164+0x8400], R32 ;  /* 0x00840020a4007388 */ /* 0x000fe20000000800 */
[----:B------:R-:W-:Y:S01]  /*6380*/  FMUL.FTZ R6, R59, R5 ;  /* 0x000000053b067220 */ /* 0x000fe20000410000 */
[----:B------:R-:W-:Y:S01]  /*6390*/  F2FP.F16.F32.PACK_AB R5, R31, R30 ;  /* 0x0000001e1f05723e */ /* 0x000fe200000000ff */
[----:B------:R-:W-:Y:S01]  /*63a0*/  FMUL.FTZ R46, R46, R4 ;  /* 0x000000042e2e7220 */ /* 0x000fe20000410000 */
[----:B------:R-:W-:Y:S01]  /*63b0*/  STS [R161+0xa000], R18 ;  /* 0x00a00012a1007388 */ /* 0x000fe20000000800 */
[----:B------:R-:W-:Y:S01]  /*63c0*/  FMUL.FTZ R3, R3, UR23 ;  /* 0x0000001703037c20 */ /* 0x000fe20008410000 */
[----:B------:R-:W-:Y:S01]  /*63d0*/  FFMA.FTZ R4, -R191, R191, 1 ;  /* 0x3f800000bf047423 */ /* 0x000fe200000101bf */
[----:B------:R-:W-:Y:S01]  /*63e0*/  F2FP.F16.F32.PACK_AB R6, R6, R58 ;  /* 0x0000003a0606723e */ /* 0x000fe200000000ff */
[----:B------:R-:W-:Y:S01]  /*63f0*/  STS [R161+0xa400], R8 ;  /* 0x00a40008a1007388 */ /* 0x000fe20000000800 */
[----:B------:R-:W-:Y:S01]  /*6400*/  FMUL.FTZ R47, R47, R3 ;  /* 0x000000032f2f7220 */ /* 0x000fe20000410000 */
[----:B------:R-:W-:Y:S01]  /*6410*/  FMUL.FTZ R4, R4, UR23 ;  /* 0x0000001704047c20 */ /* 0x000fe20008410000 */
[----:B------:R-:W-:Y:S01]  /*6420*/  FFMA.FTZ R3, -R190, R190, 1 ;  /* 0x3f800000be037423 */ /* 0x000fe200000101be */
[----:B------:R-:W-:Y:S01]  /*6430*/  STS [R164+0xa000], R17 ;  /* 0x00a00011a4007388 */ /* 0x000fe20000000800 */
[----:B-1----:R-:W-:Y:S02]  /*6440*/  IMAD R59, R44, UR14, RZ ;  /* 0x0000000e2c3b7c24 */ /* 0x002fe4000f8e02ff */
[----:B------:R-:W-:Y:S01]  /*6450*/  FMUL.FTZ R62, R62, R4 ;  /* 0x000000043e3e7220 */ /* 0x000fe20000410000 */
[----:B------:R-:W-:Y:S01]  /*6460*/  FMUL.FTZ R3, R3, UR23 ;  /* 0x0000001703037c20 */ /* 0x000fe20008410000 */
[----:B------:R-:W-:Y:S01]  /*6470*/  STS [R164+0xa400], R5 ;  /* 0x00a40005a4007388 */ /* 0x000fe20000000800 */
[----:B------:R-:W-:Y:S02]  /*6480*/  F2FP.F16.F32.PACK_AB R4, R43, R42 ;  /* 0x0000002a2b04723e */ /* 0x000fe400000000ff */
[----:B------:R-:W-:Y:S01]  /*6490*/  FMUL.FTZ R7, R63, R3 ;  /* 0x000000033f077220 */ /* 0x000fe20000410000 */
[----:B------:R-:W-:Y:S01]  /*64a0*/  STS [R159+-0x8000], R53 ;  /* 0xff8000359f007388 */ /* 0x000fe20000000800 */
[----:B------:R-:W-:Y:S03]  /*64b0*/  F2FP.F16.F32.PACK_AB R3, R47, R46 ;  /* 0x0000002e2f03723e */ /* 0x000fe600000000ff */
[----:B------:R-:W-:Y:S01]  /*64c0*/  STS [R159+-0x7c00], R23 ;  /* 0xff8400179f007388 */ /* 0x000fe20000000800 */
[----:B------:R-:W-:Y:S03]  /*64d0*/  F2FP.F16.F32.PACK_AB R7, R7, R62 ;  /* 0x0000003e0707723e */ /* 0x000fe600000000ff */
[----:B------:R-:W-:Y:S04]  /*64e0*/  STS [R162+-0x8000], R48 ;  /* 0xff800030a2007388 */ /* 0x000fe80000000800 */
        /* <DEDUP_REMOVED lines=11> */
[----:B-1----:R-:W-:Y:S03]  /*65a0*/  LEA R3, -R59, RZ, 0x7 ;  /* 0x000000ff3b037211 */ /* 0x002fe600078e39ff */
        /* <DEDUP_REMOVED lines=58> */
[----:B------:R-:W-:Y:S02]  /*6950*/  MOV R100, R5 ;  /* 0x0000000500647202 */ /* 0x000fe40000000f00 */
[----:B------:R-:W-:Y:S01]  /*6960*/  LEA.HI.X.SX32 R4, R3, R41, 0x2, P0 ;  /* 0x0000002903047211 */ /* 0x000fe200000f16ff */
[C---:B------:R-:W-:Y:S04]  /*6970*/  HMMA.16816.F32 R72, R24.reuse, R20, R72 ;  /* 0x000000141848723c */ /* 0x040fe80000001848 */
[----:B------:R-:W-:Y:S02]  /*6980*/  MOV R101, R4 ;  /* 0x0000000400657202 */ /* 0x000fe40000000f00 */
[----:B------:R-:W-:Y:S02]  /*6990*/  IADD3 R3, PT, PT, R0, UR4, RZ ;  /* 0x0000000400037c10 */ /* 0x000fe4000fffe0ff */
[-C--:B------:R-:W-:Y:S01]  /*69a0*/  HMMA.16816.F32 R76, R24, R22.reuse, R76 ;  /* 0x00000016184c723c */ /* 0x080fe2000000184c */
[----:B------:R1:W-:Y:S07]  /*69b0*/  STL.64 [R1+0x8], R100 ;  /* 0x0000086401007387 */ /* 0x0003ee0000100a00 */
[----:B------:R-:W-:Y:S01]  /*69c0*/  HMMA.16816.F32 R80, R16, R22, R80 ;  /* 0x000000161050723c */ /* 0x000fe20000001850 */
[----:B------:R-:W-:Y:S08]  /*69d0*/  @!UPT UIADD3 URZ, UPT, UPT, URZ, URZ, URZ ;  /* 0x000000fffffff290 */ /* 0x000ff0000fffe0ff */
[----:B------:R-:W-:Y:S11]  /*69e0*/  BRA.U !UP0, `(.L_x_292) ;  /* 0x0000000108687547 */ /* 0x000ff6000b800000 */
[----:B------:R-:W2:Y:S01]  /*69f0*/  LDL.LU R41, [R1+0x24] ;  /* 0x0000240001297983 */ /* 0x000ea20000300800 */
[----:B------:R-:W3:Y:S01]  /*6a00*/  LDC R6, c[0x0][0x590] ;  /* 0x00016400ff067b82 */ /* 0x000ee20000000800 */
[----:B------:R-:W-:Y:S02]  /*6a10*/  IADD3 R5, P0, PT, RZ, -UR25, RZ ;  /* 0x80000019ff057c10 */ /* 0x000fe4000ff1e0ff */
[----:B------:R-:W4:Y:S01]  /*6a20*/  LDL.LU R40, [R1+0x30] ;  /* 0x0000300001287983 */ /* 0x000f220000300800 */
[----:B------:R-:W-:Y:S04]  /*6a30*/  LOP3.LUT R4, R105, 0xd8, RZ, 0xc0, !PT ;  /* 0x000000d869047812 */ /* 0x000fe800078ec0ff */
[----:B------:R-:W5:Y:S01]  /*6a40*/  LDC R7, c[0x0][0x594] ;  /* 0x00016500ff077b82 */ /* 0x000f620000000800 */
[----:B------:R-:W-:Y:S01]  /*6a50*/  LOP3.LUT R4, R4, 0x18, R155, 0x78, !PT ;  /* 0x0000001804047812 */ /* 0x000fe200078e789b */
[----:B---3--:R-:W-:Y:S04]  /*6a60*/  IMAD.SHL.U32 R0, R6, 0x80, RZ ;  /* 0x0000008006007824 */ /* 0x008fe800078e00ff */
[----:B------:R-:W-:Y:S05]  /*6a70*/  IMAD.X R0, RZ, RZ, ~R0, P0 ;  /* 0x000000ffff007224 */ /* 0x000fea00000e0e00 */
[----:B------:R-:W-:Y:S04]  /*6a80*/  SHF.R.S64 R5, R5, 0x1f, R0 ;  /* 0x0000001f05057819 */ /* 0x000fe80000001000 */
[----:B----4-:R-:W-:Y:S02]  /*6a90*/  IADD3 R40, P0, PT, R5, R40, RZ ;  /* 0x0000002805287210 */ /* 0x010fe40007f1e0ff */
[----:B------:R-:W-:Y:S02]  /*6aa0*/  LOP3.LUT R5, R4, 0x1f20, R105, 0xf8, !PT ;  /* 0x00001f2004057812 */ /* 0x000fe400078ef869 */
[----:B--2---:R-:W-:Y:S01]  /*6ab0*/  LEA.HI.X.SX32 R41, R0, R41, 0x1, P0 ;  /* 0x0000002900297211 */ /* 0x004fe200000f0eff */
[----:B------:R2:W-:Y:S01]  /*6ac0*/  STL [R1+0x30], R40 ;  /* 0x0000302801007387 */ /* 0x0005e20000100800 */
[C---:B------:R-:W-:Y:S02]  /*6ad0*/  LEA R4, P0, R6.reuse, R40, 0x7 ;  /* 0x0000002806047211 */ /* 0x040fe400078038ff */
[----:B------:R-:W-:Y:S01]  /*6ae0*/  LEA R0, R5, UR4, 0x1 ;  /* 0x0000000405007c11 */ /* 0x000fe2000f8e08ff */
[----:B------:R2:W-:Y:S01]  /*6af0*/  STL [R1+0x24], R41 ;  /* 0x0000242901007387 */ /* 0x0005e20000100800 */
[----:B-----5:R-:W-:Y:S01]  /*6b00*/  LEA.HI.X R5, R6, R41, R7, 0x7, P0 ;  /* 0x0000002906057211 */ /* 0x020fe200000f3c07 */
        /* <DEDUP_REMOVED lines=8> */
.L_x_292:
[----:B------:R-:W3:Y:S01]  /*6b90*/  LDL R111, [R1+0x20] ;  /* 0x00002000016f7983 */ /* 0x000ee20000100800 */
[----:B--2---:R-:W-:Y:S01]  /*6ba0*/  LOP3.LUT R0, R104, 0x1c0, R157, 0xf8, !PT ;  /* 0x000001c068007812 */ /* 0x004fe200078ef89d */
[----:B------:R-:W-:Y:S01]  /*6bb0*/  IMAD.U32 R66, RZ, RZ, UR41 ;  /* 0x00000029ff427e24 */ /* 0x000fe2000f8e00ff */
[----:B------:R-:W-:Y:S01]  /*6bc0*/  PLOP3.LUT P2, PT, PT, PT, UP0, 0x80, 0x8 ;  /* 0x000000000008781c */ /* 0x000fe20003f4f008 */
[----:B------:R-:W2:Y:S01]  /*6bd0*/  LDL R107, [R1+0x48] ;  /* 0x00004800016b7983 */ /* 0x000ea20000100800 */
[----:B------:R-:W-:Y:S01]  /*6be0*/  LOP3.LUT R0, R0, 0x8, R158, 0x78, !PT ;  /* 0x0000000800007812 */ /* 0x000fe200078e789e */
[----:B------:R-:W-:Y:S01]  /*6bf0*/  IMAD.MOV.U32 R112, RZ, RZ, 0x4 ;  /* 0x00000004ff707424 */ /* 0x000fe200078e00ff */
[----:B------:R-:W-:Y:S01]  /*6c00*/  LEA R66, P0, R66, R100, 0x2 ;  /* 0x0000006442427211 */ /* 0x000fe200078010ff */
[----:B------:R-:W4:Y:S01]  /*6c10*/  LDL R106, [R1+0x44] ;  /* 0x00004400016a7983 */ /* 0x000f220000100800 */
[----:B------:R-:W-:Y:S01]  /*6c20*/  LOP3.LUT R0, R154, R0, RZ, 0xfc, !PT ;  /* 0x000000009a007212 */ /* 0x000fe200078efcff */
[----:B------:R-:W-:Y:S01]  /*6c30*/  ULOP3.LUT UR31, UR34, 0x1, URZ, 0xc0, !UPT ;  /* 0x00000001221f7892 */ /* 0x000fe2000f8ec0ff */
[----:B------:R-:W-:Y:S01]  /*6c40*/  VIADD R216, R216, 0xffffff80 ;  /* 0xffffff80d8d87836 */ /* 0x000fe20000000000 */
[----:B------:R-:W5:Y:S01]  /*6c50*/  LDL R103, [R1+0x40] ;  /* 0x0000400001677983 */ /* 0x000f620000100800 */
[----:B------:R-:W-:Y:S01]  /*6c60*/  LEA R0, R0, UR4, 0x1 ;  /* 0x0000000400007c11 */ /* 0x000fe2000f8e08ff */
[----:B------:R-:W-:Y:S02]  /*6c70*/  UISETP.NE.U32.AND UP1, UPT, UR31, 0x1, UPT ;  /* 0x000000011f00788c */ /* 0x000fe4000bf25070 */
[----:B------:R-:W5:Y:S01]  /*6c80*/  LDL R102, [R1+0x3c] ;  /* 0x00003c0001667983 */ /* 0x000f620000100800 */
[----:B------:R-:W-:Y:S01]  /*6c90*/  @UP0 UIADD3 UR33, UP2, UPT, UR16, -0x200, URZ ;  /* 0xfffffe0010210890 */ /* 0x000fe2000ff5e0ff */
[C---:B------:R-:W-:Y:S02]  /*6ca0*/  IMAD.IADD R57, R0.reuse, 0x1, R152 ;  /* 0x0000000100397824 */ /* 0x040fe400078e0298 */
[----:B------:R-:W-:Y:S01]  /*6cb0*/  LDSM.16.MT88.4 R20, [R2+0x6000] ;  /* 0x006000000214783b */ /* 0x000fe20000004200 */
[C---:B------:R-:W-:Y:S01]  /*6cc0*/  VIADD R8, R0.reuse, 0x8000 ;  /* 0x0000800000087836 */ /* 0x040fe20000000000 */
[----:B------:R-:W-:Y:S01]  /*6cd0*/  @UP0 UIADD3.X UR31, UPT, UPT, UR17, -0x1, URZ, UP2, !UPT ;  /* 0xffffffff111f0890 */ /* 0x000fe200097fe4ff */
[----:B------:R-:W-:Y:S01]  /*6ce0*/  VIADD R56, R0, 0x8040 ;  /* 0x0000804000387836 */ /* 0x000fe20000000000 */
[----:B------:R-:W1:Y:S01]  /*6cf0*/  LDSM.16.M88.4 R16, [R0+0x8000] ;  /* 0x008000000010783b */ /* 0x000e620000000200 */
[----:B------:R-:W-:Y:S03]  /*6d00*/  @P1 VIADD R56, R8, 0xffffffc0 ;  /* 0xffffffc008381836 */ /* 0x000fe60000000000 */
[----:B------:R-:W1:Y:S01]  /*6d10*/  LDSM.16.M88.4 R12, [R0+0xa000] ;  /* 0x00a00000000c783b */ /* 0x000e620000000200 */
[----:B------:R-:W-:Y:S03]  /*6d20*/  IMAD.IADD R58, R152, 0x1, R56 ;  /* 0x00000001983a7824 */ /* 0x000fe600078e0238 */
[----:B------:R-:W-:Y:S04]  /*6d30*/  LDSM.16.MT88.4 R28, [R2+0x6400] ;  /* 0x00640000021c783b */ /* 0x000fe80000004200 */
[----:B------:R-:W1:Y:S04]  /*6d40*/  LDSM.16.M88.4 R24, [R57+0x8000] ;  /* 0x008000003918783b */ /* 0x000e680000000200 */
[----:B------:R-:W1:Y:S04]  /*6d50*/  LDSM.16.M88.4 R32, [R57+0xa000] ;  /* 0x00a000003920783b */ /* 0x000e680000000200 */
[----:B------:R-:W-:Y:S04]  /*6d60*/  LDSM.16.MT88.4 R40, [R2+0x6800] ;  /* 0x006800000228783b */ /* 0x000fe80000004200 */
[----:B------:R-:W1:Y:S04]  /*6d70*/  LDSM.16.M88.4 R36, [R56] ;  /* 0x000000003824783b */ /* 0x000e680000000200 */
[----:B------:R-:W1:Y:S04]  /*6d80*/  LDSM.16.M88.4 R44, [R56+0x2000] ;  /* 0x00200000382c783b */ /* 0x000e680000000200 */
        /* <DEDUP_REMOVED lines=14> */
[-C--:B------:R-:W-:Y:S08]  /*6e70*/  HMMA.16816.F32 R4, R36, R40.reuse, R4 ;  /* 0x000000282404723c */ /* 0x080ff00000001804 */
        /* <DEDUP_REMOVED lines=20> */
[----:B------:R-:W1:Y:S03]  /*6fc0*/  LDSM.16.M88.4 R20, [R57+0xe000] ;  /* 0x00e000003914783b */ /* 0x000e660000000200 */
        /* <DEDUP_REMOVED lines=9> */
[----:B------:R-:W1:Y:S02]  /*7060*/  LDSM.16.M88.4 R32, [R56+0x4000] ;  /* 0x004000003820783b */ /* 0x000e640000000200 */
[C---:B------:R-:W-:Y:S05]  /*7070*/  LEA.HI.X.SX32 R49, R59.reuse, R51, 0x5, P0 ;  /* 0x000000333b317211 */ /* 0x040fea00000f2eff */
[----:B------:R-:W-:Y:S01]  /*7080*/  HMMA.16816.F32 R16, R24, R30, R16 ;  /* 0x0000001e1810723c */ /* 0x000fe20000001810 */
[----:B------:R-:W1:Y:S04]  /*7090*/  LDSM.16.M88.4 R24, [R56+0x6000] ;  /* 0x006000003818783b */ /* 0x000e680000000200 */
[----:B------:R-:W-:Y:S03]  /*70a0*/  LDSM.16.MT88.4 R28, [R2+0x7c00] ;  /* 0x007c0000021c783b */ /* 0x000fe60000004200 */
[-C--:B-1----:R-:W-:Y:S08]  /*70b0*/  HMMA.16816.F32 R4, R36, R40.reuse, R4 ;  /* 0x000000282404723c */ /* 0x082ff00000001804 */
[C---:B------:R-:W-:Y:S08]  /*70c0*/  HMMA.16816.F32 R8, R20.reuse, R40, R8 ;  /* 0x000000281408723c */ /* 0x040ff00000001808 */
[-C--:B------:R-:W-:Y:S01]  /*70d0*/  HMMA.16816.F32 R12, R20, R42.reuse, R12 ;  /* 0x0000002a140c723c */ /* 0x080fe2000000180c */
[----:B------:R-:W1:Y:S07]  /*70e0*/  LDSM.16.M88.4 R20, [R58+0x4000] ;  /* 0x004000003a14783b */ /* 0x000e6e0000000200 */
[----:B------:R-:W-:Y:S01]  /*70f0*/  HMMA.16816.F32 R16, R36, R42, R16 ;  /* 0x0000002a2410723c */ /* 0x000fe20000001810 */
[----:B------:R-:W1:Y:S03]  /*7100*/  LDSM.16.M88.4 R36, [R58+0x6000] ;  /* 0x006000003a24783b */ /* 0x000e660000000200 */
        /* <DEDUP_REMOVED lines=10> */
[C---:B------:R-:W-:Y:S03]  /*71b0*/  LEA.HI.X.SX32 R33, R59.reuse, R41, 0x5, P0 ;  /* 0x000000293b217211 */ /* 0x040fe600000f2eff */
[C---:B------:R-:W-:Y:S04]  /*71c0*/  HMMA.16816.F32 R8, R36.reuse, R28, R8 ;  /* 0x0000001c2408723c */ /* 0x040fe80000001808 */
[----:B---3--:R-:W-:Y:S01]  /*71d0*/  @P2 LOP3.LUT R111, R110, 0x7, R0, 0xf8, !PT ;  /* 0x000000076e6f2812 */ /* 0x008fe200078ef800 */
[C---:B------:R-:W-:Y:S01]  /*71e0*/  VIADD R0, R148.reuse, 0xffffe000 ;  /* 0xffffe00094007836 */ /* 0x040fe20000000000 */
[----:B------:R-:W-:Y:S02]  /*71f0*/  LEA R28, P0, R59, R32, 0x5 ;  /* 0x000000203b1c7211 */ /* 0x000fe400078028ff */
[-C--:B------:R-:W-:Y:S01]  /*7200*/  HMMA.16816.F32 R12, R36, R30.reuse, R12 ;  /* 0x0000001e240c723c */ /* 0x080fe2000000180c */
[----:B------:R-:W-:Y:S02]  /*7210*/  LDSM.16.MT88.4 R36, [R3+0xd000] ;  /* 0x00d000000324783b */ /* 0x000fe40000004200 */
[----:B------:R-:W-:Y:S01]  /*7220*/  @P2 IMAD.WIDE.U32 R24, R111, R112, UR16 ;  /* 0x000000106f182e25 */ /* 0x000fe2000f8e0070 */
[C---:B------:R-:W-:Y:S01]  /*7230*/  LEA.HI.X.SX32 R29, R59.reuse, R33, 0x5, P0 ;  /* 0x000000213b1d7211 */ /* 0x040fe200000f2eff */
[----:B------:R-:W-:Y:S01]  /*7240*/  @P2 STL [R1+0x20], R111 ;  /* 0x0000206f01002387 */ /* 0x000fe20000100800 */
[C---:B------:R-:W-:Y:S01]  /*7250*/  LEA R26, P0, R59.reuse, R28, 0x5 ;  /* 0x0000001c3b1a7211 */ /* 0x040fe200078028ff */
[----:B------:R-:W-:Y:S01]  /*7260*/  @UP0 UMOV UR16, UR33 ;  /* 0x0000002100100c82 */ /* 0x000fe20008000000 */
[----:B------:R-:W-:Y:S01]  /*7270*/  HMMA.16816.F32 R16, R20, R30, R16 ;  /* 0x0000001e1410723c */ /* 0x000fe20000001810 */
[----:B--2---:R-:W2:Y:S01]  /*7280*/  @P2 LDG.E R107, desc[UR26][R24.64+-0x200] ;  /* 0xfffe001a186b2981 */ /* 0x004ea2000c1e1900 */
[----:B------:R-:W-:Y:S02]  /*7290*/  @UP0 UMOV UR17, UR31 ;  /* 0x0000001f00110c82 */ /* 0x000fe40008000000 */
[C---:B------:R-:W-:Y:S01]  /*72a0*/  LEA.HI.X.SX32 R27, R59.reuse, R29, 0x5, P0 ;  /* 0x0000001d3b1b7211 */ /* 0x040fe200000f2eff */
[----:B----4-:R-:W3:Y:S01]  /*72b0*/  @P2 LDG.E R106, desc[UR26][R24.64+-0x1e0] ;  /* 0xfffe201a186a2981 */ /* 0x010ee2000c1e1900 */
[C---:B------:R-:W-:Y:S03]  /*72c0*/  LEA R20, P0, R59.reuse, R26, 0x5 ;  /* 0x0000001a3b147211 */ /* 0x040fe600078028ff */
[----:B-----5:R-:W4:Y:S01]  /*72d0*/  @P2 LDG.E R103, desc[UR26][R24.64+-0x100] ;  /* 0xffff001a18672981 */ /* 0x020f22000c1e1900 */
[C---:B------:R-:W-:Y:S03]  /*72e0*/  LEA.HI.X.SX32 R21, R59.reuse, R27, 0x5, P0 ;  /* 0x0000001b3b157211 */ /* 0x040fe600000f2eff */
[----:B------:R1:W5:Y:S04]  /*72f0*/  @P2 LDG.E R102, desc[UR26][R24.64+-0xe0] ;  /* 0xffff201a18662981 */ /* 0x000368000c1e1900 */
[----:B------:R1:W-:Y:S04]  /*7300*/  REDG.E.ADD.F32.FTZ.RN.STRONG.GPU desc[UR26][R100.64], R4 ;  /* 0x00000004640079a6 */ /* 0x0003e8000c12f31a */
[----:B------:R1:W-:Y:S04]  /*7310*/  REDG.E.ADD.F32.FTZ.RN.STRONG.GPU desc[UR26][R66.64], R5 ;  /* 0x00000005420079a6 */ /* 0x0003e8000c12f31a */
[----:B------:R-:W-:Y:S04]  /*7320*/  REDG.E.ADD.F32.FTZ.RN.STRONG.GPU desc[UR26][R64.64], R6 ;  /* 0x00000006400079a6 */ /* 0x000fe8000c12f31a */
[----:B------:R-:W-:Y:S04]  /*7330*/  REDG.E.ADD.F32.FTZ.RN.STRONG.GPU desc[UR26][R62.64], R7 ;  /* 0x000000073e0079a6 */ /* 0x000fe8000c12f31a */
[----:B------:R-:W-:Y:S04]  /*7340*/  REDG.E.ADD.F32.FTZ.RN.STRONG.GPU desc[UR26][R60.64], R8 ;  /* 0x000000083c0079a6 */ /* 0x000fe8000c12f31a */
[----:B------:R-:W-:Y:S04]  /*7350*/  REDG.E.ADD.F32.FTZ.RN.STRONG.GPU desc[UR26][R54.64], R9 ;  /* 0x00000009360079a6 */ /* 0x000fe8000c12f31a */
[----:B------:R-:W-:Y:S01]  /*7360*/  REDG.E.ADD.F32.FTZ.RN.STRONG.GPU desc[UR26][R52.64], R10 ;  /* 0x0000000a340079a6 */ /* 0x000fe2000c12f31a */
[C---:B-1----:R-:W-:Y:S03]  /*7370*/  LEA R4, P0, R59.reuse, R20, 0x5 ;  /* 0x000000143b047211 */ /* 0x042fe600078028ff */
[----:B------:R-:W-:Y:S01]  /*7380*/  REDG.E.ADD.F32.FTZ.RN.STRONG.GPU desc[UR26][R50.64], R11 ;  /* 0x0000000b320079a6 */ /* 0x000fe2000c12f31a */
[----:B------:R-:W-:Y:S03]  /*7390*/  LEA.HI.X.SX32 R5, R59, R21, 0x5, P0 ;  /* 0x000000153b057211 */ /* 0x000fe600000f2eff */
        /* <DEDUP_REMOVED lines=13> */
[----:B------:R-:W-:Y:S04]  /*7470*/  LDSM.16.MT88.4 R4, [R3+0x8000] ;  /* 0x008000000304783b */ /* 0x000fe80000004200 */
[----:B------:R-:W1:Y:S04]  /*7480*/  LDSM.16.MT88.4 R8, [R148] ;  /* 0x000000009408783b */ /* 0x000e680000004200 */
[----:B------:R-:W1:Y:S04]  /*7490*/  LDSM.16.MT88.4 R12, [R3+0xc000] ;  /* 0x00c00000030c783b */ /* 0x000e680000004200 */
[----:B------:R-:W-:Y:S04]  /*74a0*/  LDSM.16.MT88.4 R16, [R3+0x8800] ;  /* 0x008800000310783b */ /* 0x000fe80000004200 */
[----:B------:R-:W1:Y:S04]  /*74b0*/  LDSM.16.MT88.4 R20, [R148+0x400] ;  /* 0x000400009414783b */ /* 0x000e680000004200 */
[----:B------:R-:W1:Y:S04]  /*74c0*/  LDSM.16.MT88.4 R24, [R3+0xc800] ;  /* 0x00c800000318783b */ /* 0x000e680000004200 */
[----:B------:R-:W-:Y:S04]  /*74d0*/  LDSM.16.MT88.4 R28, [R3+0x9000] ;  /* 0x00900000031c783b */ /* 0x000fe80000004200 */
[----:B------:R-:W1:Y:S02]  /*74e0*/  LDSM.16.MT88.4 R32, [R148+0x800] ;  /* 0x000800009420783b */ /* 0x000e640000004200 */
[-C--:B-1----:R-:W-:Y:S08]  /*74f0*/  HMMA.16816.F32 R84, R4, R8.reuse, R84 ;  /* 0x000000080454723c */ /* 0x082ff00000001854 */
[C---:B------:R-:W-:Y:S08]  /*7500*/  HMMA.16816.F32 R88, R12.reuse, R8, R88 ;  /* 0x000000080c58723c */ /* 0x040ff00000001858 */
[-C--:B------:R-:W-:Y:S01]  /*7510*/  HMMA.16816.F32 R92, R12, R10.reuse, R92 ;  /* 0x0000000a0c5c723c */ /* 0x080fe2000000185c */
[----:B------:R-:W-:Y:S07]  /*7520*/  LDSM.16.MT88.4 R12, [R3+0xd800] ;  /* 0x00d80000030c783b */ /* 0x000fee0000004200 */
[----:B------:R-:W-:Y:S01]  /*7530*/  HMMA.16816.F32 R96, R4, R10, R96 ;  /* 0x0000000a0460723c */ /* 0x000fe20000001860 */
[----:B------:R-:W-:Y:S04]  /*7540*/  LDSM.16.MT88.4 R4, [R3+0x9800] ;  /* 0x009800000304783b */ /* 0x000fe80000004200 */
[----:B------:R-:W1:Y:S03]  /*7550*/  LDSM.16.MT88.4 R8, [R148+0xc00] ;  /* 0x000c00009408783b */ /* 0x000e660000004200 */
[-C--:B------:R-:W-:Y:S08]  /*7560*/  HMMA.16816.F32 R84, R16, R20.reuse, R84 ;  /* 0x000000141054723c */ /* 0x080ff00000001854 */
        /* <DEDUP_REMOVED lines=12> */
[----:B------:R-:W2:Y:S03]  /*7630*/  LDSM.16.MT88.4 R32, [R148+0x1400] ;  /* 0x001400009420783b */ /* 0x000ea60000004200 */
        /* <DEDUP_REMOVED lines=13> */
[----:B------:R1:W5:Y:S03]  /*7710*/  LDSM.16.MT88.4 R20, [R148+0x1c00] ;  /* 0x001c00009414783b */ /* 0x0003660000004200 */
[-C--:B--2---:R-:W-:Y:S08]  /*7720*/  HMMA.16816.F32 R84, R28, R32.reuse, R84 ;  /* 0x000000201c54723c */ /* 0x084ff00000001854 */
[C---:B------:R-:W-:Y:S08]  /*7730*/  HMMA.16816.F32 R88, R36.reuse, R32, R88 ;  /* 0x000000202458723c */ /* 0x040ff00000001858 */
[-C--:B------:R-:W-:Y:S01]  /*7740*/  HMMA.16816.F32 R92, R36, R34.reuse, R92 ;  /* 0x00000022245c723c */ /* 0x080fe2000000185c */
[----:B------:R2:W-:Y:S02]  /*7750*/  @P2 STL [R1+0x48], R107 ;  /* 0x0000486b01002387 */ /* 0x0005e40000100800 */
[----:B-1----:R-:W-:Y:S02]  /*7760*/  IMAD.MOV.U32 R148, RZ, RZ, R0 ;  /* 0x000000ffff947224 */ /* 0x002fe400078e0000 */
[----:B---3--:R2:W-:Y:S03]  /*7770*/  @P2 STL [R1+0x44], R106 ;  /* 0x0000446a01002387 */ /* 0x0085e60000100800 */
[----:B------:R-:W-:Y:S01]  /*7780*/  HMMA.16816.F32 R96, R28, R34, R96 ;  /* 0x000000221c60723c */ /* 0x000fe20000001860 */
[----:B----4-:R2:W-:Y:S04]  /*7790*/  @P2 STL [R1+0x40], R103 ;  /* 0x0000406701002387 */ /* 0x0105e80000100800 */
[----:B-----5:R2:W-:Y:S03]  /*77a0*/  @P2 STL [R1+0x3c], R102 ;  /* 0x00003c6601002387 */ /* 0x0205e60000100800 */
[-C--:B------:R-:W-:Y:S08]  /*77b0*/  HMMA.16816.F32 R84, R4, R8.reuse, R84 ;  /* 0x000000080454723c */ /* 0x080ff00000001854 */
        /* <DEDUP_REMOVED lines=8> */
[----:B--2---:R-:W-:Y:S11]  /*7840*/  BRA.U UP1, `(.L_x_293) ;  /* 0xffffffa1018c7547 */ /* 0x004ff6000b83ffff */
.L_x_290:
[----:B------:R-:W4:Y:S01]  /*7850*/  LDCU.64 UR14, c[0x0][0x5a8] ;  /* 0x0000b500ff0e77ac */ /* 0x000f220008000a00 */
[----:B------:R-:W-:Y:S01]  /*7860*/  LOP3.LUT R0, R105, 0xc0, RZ, 0xc0, !PT ;  /* 0x000000c069007812 */ /* 0x000fe200078ec0ff */
[----:B------:R-:W-:Y:S01]  /*7870*/  IMAD.SHL.U32 R9, R155, 0x2, RZ ;  /* 0x000000029b097824 */ /* 0x000fe200078e00ff */
[----:B------:R-:W-:Y:S01]  /*7880*/  LOP3.LUT R108, R108, 0x600, RZ, 0xc0, !PT ;  /* 0x000006006c6c7812 */ /* 0x000fe200078ec0ff */
[----:B------:R-:W3:Y:S01]  /*7890*/  LDCU.64 UR6, c[0x0][0x5b0] ;  /* 0x0000b600ff0677ac */ /* 0x000ee20008000a00 */
[--C-:B------:R-:W-:Y:S01]  /*78a0*/  SHF.R.U32.HI R7, RZ, 0x4, R155.reuse ;  /* 0x00000004ff077819 */ /* 0x100fe2000001169b */
[----:B------:R-:W-:Y:S01]  /*78b0*/  IMAD.MOV.U32 R3, RZ, RZ, RZ ;  /* 0x000000ffff037224 */ /* 0x000fe200078e00ff */
[----:B------:R-:W-:Y:S01]  /*78c0*/  LOP3.LUT R0, R0, 0x18, R155, 0xf8, !PT ;  /* 0x0000001800007812 */ /* 0x000fe200078ef89b */
[----:B------:R-:W2:Y:S01]  /*78d0*/  LDCU UR5, c[0x0][0x500] ;  /* 0x0000a000ff0577ac */ /* 0x000ea20008000800 */
[----:B------:R-:W-:Y:S01]  /*78e0*/  LOP3.LUT R9, R108, 0x6, R9, 0xf8, !PT ;  /* 0x000000066c097812 */ /* 0x000fe200078ef809 */
[----:B------:R-:W1:Y:S01]  /*78f0*/  LDC.64 R10, c[0x0][0x5d8] ;  /* 0x00017600ff0a7b82 */ /* 0x000e620000000a00 */
[----:B------:R-:W-:Y:S01]  /*7900*/  LOP3.LUT R2, R105, 0x18, RZ, 0xc0, !PT ;  /* 0x0000001869027812 */ /* 0x000fe200078ec0ff */
[----:B------:R-:W-:Y:S01]  /*7910*/  UMOV UR23, UR18 ;  /* 0x0000001200177c82 */ /* 0x000fe20008000000 */
[----:B------:R-:W-:-:S02]  /*7920*/  LOP3.LUT R7, R0, 0x8, R7, 0x78, !PT ;  /* 0x0000000800077812 */ /* 0x000fc400078e7807 */
[----:B------:R-:W-:Y:S02]  /*7930*/  LOP3.LUT R6, R105, 0xd8, RZ, 0xc0, !PT ;  /* 0x000000d869067812 */ /* 0x000fe400078ec0ff */
[----:B------:R-:W-:Y:S01]  /*7940*/  LOP3.LUT R9, R9, 0x20, R105, 0xf8, !PT ;  /* 0x0000002009097812 */ /* 0x000fe200078ef869 */
[----:B----4-:R-:W-:Y:S01]  /*7950*/  IMAD.U32 R4, RZ, RZ, UR14 ;  /* 0x0000000eff047e24 */ /* 0x010fe2000f8e00ff */
[----:B------:R-:W-:Y:S01]  /*7960*/  LOP3.LUT R109, R109, 0x40, RZ, 0xc0, !PT ;  /* 0x000000406d6d7812 */ /* 0x000fe200078ec0ff */
[----:B------:R-:W4:Y:S01]  /*7970*/  LDC.64 R16, c[0x0][0x5e0] ;  /* 0x00017800ff107b82 */ /* 0x000f220000000a00 */
[----:B------:R-:W-:Y:S01]  /*7980*/  F2FP.F16.F32.PACK_AB R68, R69, R68 ;  /* 0x000000444544723e */ /* 0x000fe200000000ff */
[----:B---3--:R-:W-:Y:S01]  /*7990*/  IMAD.U32 R0, RZ, RZ, UR6 ;  /* 0x00000006ff007e24 */ /* 0x008fe2000f8e00ff */
[----:B------:R-:W-:Y:S01]  /*79a0*/  F2FP.F16.F32.PACK_AB R70, R71, R70 ;  /* 0x000000464746723e */ /* 0x000fe200000000ff */
[----:B------:R-:W-:Y:S01]  /*79b0*/  IMAD.WIDE.U32 R4, R4, UR23, R2 ;  /* 0x0000001704047c25 */ /* 0x000fe2000f8e0002 */
[----:B------:R-:W-:-:S03]  /*79c0*/  F2FP.F16.F32.PACK_AB R80, R81, R80 ;  /* 0x000000505150723e */ /* 0x000fc600000000ff */
[----:B--2---:R-:W-:Y:S01]  /*79d0*/  FMUL.FTZ R84, R84, UR5 ;  /* 0x0000000554547c20 */ /* 0x004fe20008410000 */
[----:B------:R-:W-:Y:S01]  /*79e0*/  FMUL.FTZ R85, R85, UR5 ;  /* 0x0000000555557c20 */ /* 0x000fe20008410000 */
[----:B------:R-:W-:Y:S01]  /*79f0*/  IMAD.WIDE.U32 R2, R0, UR23, R2 ;  /* 0x0000001700027c25 */ /* 0x000fe2000f8e0002 */
[----:B------:R-:W-:-:S03]  /*7a00*/  LOP3.LUT R0, R6, 0x18, R155, 0x78, !PT ;  /* 0x0000001806007812 */ /* 0x000fc600078e789b */
[----:B------:R-:W-:Y:S01]  /*7a10*/  FMUL.FTZ R86, R86, UR5 ;  /* 0x0000000556567c20 */ /* 0x000fe20008410000 */
[----:B------:R-:W-:Y:S01]  /*7a20*/  LOP3.LUT R6, R9, R7, RZ, 0xfc, !PT ;  /* 0x0000000709067212 */ /* 0x000fe200078efcff */
[----:B------:R-:W-:Y:S01]  /*7a30*/  FMUL.FTZ R87, R87, UR5 ;  /* 0x0000000557577c20 */ /* 0x000fe20008410000 */
[----:B------:R-:W-:Y:S01]  /*7a40*/  FMUL.FTZ R96, R96, UR5 ;  /* 0x0000000560607c20 */ /* 0x000fe20008410000 */
[----:B------:R-:W-:Y:S01]  /*7a50*/  FMUL.FTZ R97, R97, UR5 ;  /* 0x0000000561617c20 */ /* 0x000fe20008410000 */
[----:B------:R-:W-:Y:S01]  /*7a60*/  FMUL.FTZ R98, R98, UR5 ;  /* 0x0000000562627c20 */ /* 0x000fe20008410000 */
[----:B------:R-:W-:Y:S01]  /*7a70*/  FMUL.FTZ R99, R99, UR5 ;  /* 0x0000000563637c20 */ /* 0x000fe20008410000 */
[----:B------:R-:W-:Y:S01]  /*7a80*/  LOP3.LUT R105, R0, 0x1f20, R105, 0xf8, !PT ;  /* 0x00001f2000697812 */ /* 0x000fe200078ef869 */
        /* <DEDUP_REMOVED lines=9> */
[----:B------:R-:W-:Y:S01]  /*7b20*/  F2FP.F16.F32.PACK_AB R84, R85, R84 ;  /* 0x000000545554723e */ /* 0x000fe200000000ff */
[----:B------:R-:W-:Y:S01]  /*7b30*/  BAR.SYNC.DEFER_BLOCKING 0x0 ;  /* 0x0000000000007b1d */ /* 0x000fe20000010000 */
[----:B------:R-:W-:Y:S01]  /*7b40*/  F2FP.F16.F32.PACK_AB R86, R87, R86 ;  /* 0x000000565756723e */ /* 0x000fe200000000ff */
[----:B------:R-:W-:Y:S01]  /*7b50*/  IMAD.MOV.U32 R6, RZ, RZ, R2 ;  /* 0x000000ffff067224 */ /* 0x000fe200078e0002 */
[----:B------:R-:W-:Y:S01]  /*7b60*/  F2FP.F16.F32.PACK_AB R96, R97, R96 ;  /* 0x000000606160723e */ /* 0x000fe200000000ff */
[----:B------:R-:W-:Y:S01]  /*7b70*/  UIMAD UR15, UR23, UR15, URZ ;  /* 0x0000000f170f72a4 */ /* 0x000fe2000f8e02ff */
[----:B------:R-:W-:-:S03]  /*7b80*/  F2FP.F16.F32.PACK_AB R98, R99, R98 ;  /* 0x000000626362723e */ /* 0x000fc600000000ff */
[----:B-----5:R-:W2:Y:S01]  /*7b90*/  LDC.64 R14, c[0x0][0x5c0] ;  /* 0x00017000ff0e7b82 */ /* 0x020ea20000000a00 */
[----:B------:R-:W-:Y:S01]  /*7ba0*/  IADD3 R2, PT, PT, -R109, 0x6000, R0 ;  /* 0x000060006d027810 */ /* 0x000fe20007ffe100 */
[----:B------:R-:W-:Y:S01]  /*7bb0*/  UIMAD UR7, UR23, UR7, URZ ;  /* 0x00000007170772a4 */ /* 0x000fe2000f8e02ff */
[----:B------:R-:W-:Y:S01]  /*7bc0*/  F2FP.F16.F32.PACK_AB R88, R89, R88 ;  /* 0x000000585958723e */ /* 0x000fe200000000ff */
[----:B------:R-:W-:Y:S01]  /*7bd0*/  USHF.L.U32 UR14, UR29, 0x7, URZ ;  /* 0x000000071d0e7899 */ /* 0x000fe200080006ff */
[----:B------:R-:W-:Y:S01]  /*7be0*/  F2FP.F16.F32.PACK_AB R90, R91, R90 ;  /* 0x0000005a5b5a723e */ /* 0x000fe200000000ff */
[----:B------:R-:W-:Y:S01]  /*7bf0*/  VIADD R5, R5, UR15 ;  /* 0x0000000f05057c36 */ /* 0x000fe20008000000 */
[----:B------:R-:W-:Y:S01]  /*7c00*/  F2FP.F16.F32.PACK_AB R92, R93, R92 ;  /* 0x0000005c5d5c723e */ /* 0x000fe200000000ff */
[----:B------:R-:W3:Y:S01]  /*7c10*/  LDC.64 R12, c[0x0][0x5c8] ;  /* 0x00017200ff0c7b82 */ /* 0x000ee20000000a00 */
[----:B------:R-:W-:Y:S01]  /*7c20*/  F2FP.F16.F32.PACK_AB R8, R8, R94 ;  /* 0x0000005e0808723e */ /* 0x000fe200000000ff */
[----:B------:R-:W-:Y:S01]  /*7c30*/  USHF.R.S32.HI UR5, URZ, 0x1f, UR14 ;  /* 0x0000001fff057899 */ /* 0x000fe2000801140e */
[----:B------:R-:W-:Y:S01]  /*7c40*/  F2FP.F16.F32.PACK_AB R82, R83, R82 ;  /* 0x000000525352723e */ /* 0x000fe200000000ff */
[----:B------:R-:W-:Y:S01]  /*7c50*/  UIADD3 UR14, UP0, UPT, UR36, UR14, URZ ;  /* 0x0000000e240e7290 */ /* 0x000fe2000ff1e0ff */
[----:B------:R-:W-:-:S02]  /*7c60*/  F2FP.F16.F32.PACK_AB R72, R73, R72 ;  /* 0x000000484948723e */ /* 0x000fc400000000ff */
[----:B------:R-:W-:Y:S01]  /*7c70*/  F2FP.F16.F32.PACK_AB R74, R75, R74 ;  /* 0x0000004a4b4a723e */ /* 0x000fe200000000ff */
[----:B------:R-:W-:Y:S01]  /*7c80*/  ULEA.HI.X.SX32 UR5, UR36, UR5, 0x1, UP0 ;  /* 0x0000000524057291 */ /* 0x000fe200080f0eff */
[----:B------:R-:W-:Y:S01]  /*7c90*/  F2FP.F16.F32.PACK_AB R76, R77, R76 ;  /* 0x0000004c4d4c723e */ /* 0x000fe200000000ff */
[----:B------:R-:W-:Y:S01]  /*7ca0*/  STS [R0+0x6000], R84 ;  /* 0x0060005400007388 */ /* 0x000fe20000000800 */
[----:B------:R-:W-:Y:S02]  /*7cb0*/  F2FP.F16.F32.PACK_AB R78, R79, R78 ;  /* 0x0000004e4f4e723e */ /* 0x000fe400000000ff */
[----:B------:R-:W-:Y:S01]  /*7cc0*/  IADD3 R7, PT, PT, R3, UR7, RZ ;  /* 0x0000000703077c10 */ /* 0x000fe2000fffe0ff */
[----:B------:R-:W-:Y:S01]  /*7cd0*/  STS [R0+0x6200], R86 ;  /* 0x0062005600007388 */ /* 0x000fe20000000800 */
[----:B------:R-:W-:-:S03]  /*7ce0*/  SHF.R.U32.HI R155, RZ, 0x2, R155 ;  /* 0x00000002ff9b7819 */ /* 0x000fc6000001169b */
[----:B------:R-:W-:Y:S01]  /*7cf0*/  STS [R2+0x20], R96 ;  /* 0x0000206002007388 */ /* 0x000fe20000000800 */
[----:B----4-:R-:W-:-:S03]  /*7d00*/  IMAD.WIDE.U32 R6, R16, UR21, R6 ;  /* 0x0000001510067c25 */ /* 0x010fc6000f8e0006 */
[----:B------:R-:W-:Y:S04]  /*7d10*/  STS [R2+0x220], R98 ;  /* 0x0002206202007388 */ /* 0x000fe80000000800 */
        /* <DEDUP_REMOVED lines=9> */
[----:B------:R4:W-:Y:S04]  /*7db0*/  STS [R0+0x9200], R74 ;  /* 0x0092004a00007388 */ /* 0x0009e80000000800 */
[----:B------:R-:W-:Y:S04]  /*7dc0*/  STS [R2+0x3020], R76 ;  /* 0x0030204c02007388 */ /* 0x000fe80000000800 */
[----:B------:R1:W-:Y:S01]  /*7dd0*/  STS [R2+0x3220], R78 ;  /* 0x0032204e02007388 */ /* 0x0003e20000000800 */
[----:B----4-:R-:W-:Y:S01]  /*7de0*/  LEA R0, R105, UR4, 0x1 ;  /* 0x0000000469007c11 */ /* 0x010fe2000f8e08ff */
[----:B------:R-:W-:Y:S01]  /*7df0*/  BAR.SYNC.DEFER_BLOCKING 0x0 ;  /* 0x0000000000007b1d */ /* 0x000fe20000010000 */
[----:B-1----:R-:W-:-:S04]  /*7e00*/  IMAD.WIDE.U32 R2, R10, UR21, R4 ;  /* 0x000000150a027c25 */ /* 0x002fc8000f8e0004 */
[----:B------:R-:W-:Y:S02]  /*7e10*/  IMAD R5, R11, UR21, R3 ;  /* 0x000000150b057c24 */ /* 0x000fe4000f8e0203 */
[----:B------:R-:W-:Y:S02]  /*7e20*/  IMAD R3, R17, UR21, R7 ;  /* 0x0000001511037c24 */ /* 0x000fe4000f8e0207 */
[----:B------:R-:W-:Y:S02]  /*7e30*/  IMAD.MOV.U32 R4, RZ, RZ, R2 ;  /* 0x000000ffff047224 */ /* 0x000fe400078e0002 */
[----:B--2---:R-:W-:Y:S02]  /*7e40*/  IMAD R7, R14, UR5, RZ ;  /* 0x000000050e077c24 */ /* 0x004fe4000f8e02ff */
[----:B------:R-:W-:Y:S02]  /*7e50*/  IMAD.MOV.U32 R2, RZ, RZ, R6 ;  /* 0x000000ffff027224 */ /* 0x000fe400078e0006 */
[----:B------:R-:W-:-:S02]  /*7e60*/  IMAD R7, R15, UR14, R7 ;  /* 0x0000000e0f077c24 */ /* 0x000fc4000f8e0207 */
[----:B------:R-:W-:Y:S01]  /*7e70*/  IMAD.WIDE.U32 R4, R14, UR14, R4 ;  /* 0x0000000e0e047c25 */ /* 0x000fe2000f8e0004 */
[----:B------:R-:W1:Y:S03]  /*7e80*/  LDS.128 R28, [R0+0x6000] ;  /* 0x00600000001c7984 */ /* 0x000e660000000c00 */
[----:B---3--:R-:W-:Y:S01]  /*7e90*/  IMAD.WIDE.U32 R2, R12, UR14, R2 ;  /* 0x0000000e0c027c25 */ /* 0x008fe2000f8e0002 */
[----:B------:R-:W2:Y:S01]  /*7ea0*/  LDS.128 R24, [R0+0x7000] ;  /* 0x0070000000187984 */ /* 0x000ea20000000c00 */
[----:B------:R-:W-:-:S03]  /*7eb0*/  IADD3 R5, PT, PT, R5, R7, RZ ;  /* 0x0000000705057210 */ /* 0x000fc60007ffe0ff */
[----:B------:R-:W3:Y:S01]  /*7ec0*/  LDS.128 R20, [R0+0x8000] ;  /* 0x0080000000147984 */ /* 0x000ee20000000c00 */
[----:B------:R-:W-:-:S03]  /*7ed0*/  IMAD.WIDE.U32 R8, R155, R14, R4 ;  /* 0x0000000e9b087225 */ /* 0x000fc600078e0004 */
[----:B------:R4:W3:Y:S02]  /*7ee0*/  LDS.128 R16, [R0+0x9000] ;  /* 0x0090000000107984 */ /* 0x0008e40000000c00 */
[----:B----4-:R-:W-:Y:S01]  /*7ef0*/  IMAD R0, R12, UR5, RZ ;  /* 0x000000050c007c24 */ /* 0x010fe2000f8e02ff */
[----:B------:R-:W4:Y:S03]  /*7f00*/  LDCU.128 UR4, c[0x0][0x560] ;  /* 0x0000ac00ff0477ac */ /* 0x000f260008000c00 */
[----:B------:R-:W-:-:S04]  /*7f10*/  IMAD R0, R13, UR14, R0 ;  /* 0x0000000e0d007c24 */ /* 0x000fc8000f8e0200 */
[----:B------:R-:W-:Y:S02]  /*7f20*/  IMAD.IADD R3, R3, 0x1, R0 ;  /* 0x0000000103037824 */ /* 0x000fe400078e0200 */
[C---:B------:R-:W-:Y:S02]  /*7f30*/  IMAD R0, R155.reuse, R15, R9 ;  /* 0x0000000f9b007224 */ /* 0x040fe400078e0209 */
[----:B------:R-:W-:-:S04]  /*7f40*/  IMAD.WIDE.U32 R6, R155, R12, R2 ;  /* 0x0000000c9b067225 */ /* 0x000fc800078e0002 */
[----:B------:R-:W-:Y:S01]  /*7f50*/  IMAD R3, R155, R13, R7 ;  /* 0x0000000d9b037224 */ /* 0x000fe200078e0207 */
[----:B----4-:R-:W-:Y:S02]  /*7f60*/  LEA R4, P1, R8, UR4, 0x1 ;  /* 0x0000000408047c11 */ /* 0x010fe4000f8208ff */
[----:B------:R-:W-:Y:S02]  /*7f70*/  LEA R2, P0, R6, UR6, 0x1 ;  /* 0x0000000606027c11 */ /* 0x000fe4000f8008ff */
[----:B------:R-:W-:Y:S02]  /*7f80*/  LEA.HI.X R5, R8, UR5, R0, 0x1, P1 ;  /* 0x0000000508057c11 */ /* 0x000fe400088f0c00 */
[----:B------:R-:W-:Y:S02]  /*7f90*/  LEA R8, P1, R14, R4, 0x7 ;  /* 0x000000040e087211 */ /* 0x000fe400078238ff */
[----:B------:R-:W-:Y:S01]  /*7fa0*/  LEA.HI.X R3, R6, UR7, R3, 0x1, P0 ;  /* 0x0000000706037c11 */ /* 0x000fe200080f0c03 */
[----:B-1----:R4:W-:Y:S01]  /*7fb0*/  STG.E.128 desc[UR26][R4.64], R28 ;  /* 0x0000001c04007986 */ /* 0x0029e2000c101d1a */
[----:B------:R-:W-:-:S02]  /*7fc0*/  LEA R6, P0, R12, R2, 0x7 ;  /* 0x000000020c067211 */ /* 0x000fc400078038ff */
[----:B------:R-:W-:Y:S02]  /*7fd0*/  LEA.HI.X R9, R14, R5, R15, 0x7, P1 ;  /* 0x000000050e097211 */ /* 0x000fe400008f3c0f */
[----:B------:R-:W-:-:S03]  /*7fe0*/  LEA.HI.X R7, R12, R3, R13, 0x7, P0 ;  /* 0x000000030c077211 */ /* 0x000fc600000f3c0d */
[----:B--2---:R4:W-:Y:S04]  /*7ff0*/  STG.E.128 desc[UR26][R8.64], R24 ;  /* 0x0000001808007986 */ /* 0x0049e8000c101d1a */
[----:B---3--:R4:W-:Y:S04]  /*8000*/  STG.E.128 desc[UR26][R2.64], R20 ;  /* 0x0000001402007986 */ /* 0x0089e8000c101d1a */
[----:B------:R4:W-:Y:S02]  /*8010*/  STG.E.128 desc[UR26][R6.64], R16 ;  /* 0x0000001006007986 */ /* 0x0009e4000c101d1a */
.L_x_287:
        /* <DEDUP_REMOVED lines=9> */
[----:B-1----:R-:W-:Y:S05]  /*80b0*/  EXIT ;  /* 0x000000000000794d */ /* 0x002fea0003800000 */
.L_x_295:
        /* <DEDUP_REMOVED lines=12> */
.L_x_820:


//--------------------- .text._ZN5flash44flash_bwd_dq_dk_dv_loop_seqk_parallel_kernelI23Flash_bwd_kernel_traitsILi32ELi128ELi128ELi8ELi4ELi4ELi4ELb1ELb0EN7cutlass6half_tE19Flash_kernel_traitsILi32ELi128ELi128ELi8ES3_EELb1ELb1ELb0ELb0ELb0ELb1ELb0EEEvNS_16Flash_bwd_paramsE --------------------------
	.section	.text._ZN5flash44flash_bwd_dq_dk_dv_loop_seqk_parallel_kernelI23Flash_bwd_kernel_traitsILi32ELi128ELi128ELi8ELi4ELi4ELi4ELb1ELb0EN7cutlass6half_tE19Flash_kernel_traitsILi32ELi128ELi128ELi8ES3_EELb1ELb1ELb0ELb0ELb0ELb1ELb0EEEvNS_16Flash_bwd_paramsE,"ax",@progbits
	.align	128
        .global         _ZN5flash44flash_bwd_dq_dk_dv_loop_seqk_parallel_kernelI23Flash_bwd_kernel_traitsILi32ELi128ELi128ELi8ELi4ELi4ELi4ELb1ELb0EN7cutlass6half_tE19Flash_kernel_traitsILi32ELi128ELi128ELi8ES3_EELb1ELb1ELb0ELb0ELb0ELb1ELb0EEEvNS_16Flash_bwd_paramsE
        .type           _ZN5flash44flash_bwd_dq_dk_dv_loop_seqk_parallel_kernelI23Flash_bwd_kernel_traitsILi32ELi128ELi128ELi8ELi4ELi4ELi4ELb1ELb0EN7cutlass6half_tE19Flash_kernel_traitsILi32ELi128ELi128ELi8ES3_EELb1ELb1ELb0ELb0ELb0ELb1ELb0EEEvNS_16Flash_bwd_paramsE,@function
        .size           _ZN5flash44flash_bwd_dq_dk_dv_loop_seqk_parallel_kernelI23Flash_bwd_kernel_traitsILi32ELi128ELi128ELi8ELi4ELi4ELi4ELb1ELb0EN7cutlass6half_tE19Flash_kernel_traitsILi32ELi128ELi128ELi8ES3_EELb1ELb1ELb0ELb0ELb0ELb1ELb0EEEvNS_16Flash_bwd_paramsE,(.L_x_821 - _ZN5flash44flash_bwd_dq_dk_dv_loop_seqk_parallel_kernelI23Flash_bwd_kernel_traitsILi32ELi128ELi128ELi8ELi4ELi4ELi4ELb1ELb0EN7cutlass6half_tE19Flash_kernel_traitsILi32ELi128ELi128ELi8ES3_EELb1ELb1ELb0ELb0ELb0ELb1ELb0EEEvNS_16Flash_bwd_paramsE)
        .other          _ZN5flash44flash_bwd_dq_dk_dv_loop_seqk_parallel_kernelI23Flash_bwd_kernel_traitsILi32ELi128ELi128ELi8ELi4ELi4ELi4ELb1ELb0EN7cutlass6half_tE19Flash_kernel_traitsILi32ELi128ELi128ELi8ES3_EELb1ELb1ELb0ELb0ELb0ELb1ELb0EEEvNS_16Flash_bwd_paramsE,@"STO_CUDA_ENTRY STV_DEFAULT"
_ZN5flash44flash_bwd_dq_dk_dv_loop_seqk_parallel_kernelI23Flash_bwd_kernel_traitsILi32ELi128ELi128ELi8ELi4ELi4ELi4ELb1ELb0EN7cutlass6half_tE19Flash_kernel_traitsILi32ELi128ELi128ELi8ES3_EELb1ELb1ELb0ELb0ELb0ELb1ELb0EEEvNS_16Flash_bwd_paramsE:
.text._ZN5flash44flash_bwd_dq_dk_dv_loop_seqk_parallel_kernelI23Flash_bwd_kernel_traitsILi32ELi128ELi128ELi8ELi4ELi4ELi4ELb1ELb0EN7cutlass6half_tE19Flash_kernel_traitsILi32ELi128ELi128ELi8ES3_EELb1ELb1ELb0ELb0ELb0ELb1ELb0EEEvNS_16Flash_bwd_paramsE:
        /* <DEDUP_REMOVED lines=14> */
[----:B------:R-:W-:Y:S01]  /*00e0*/  IMAD.MOV.U32 R215, RZ, RZ, 0x20 ;  /* 0x00000020ffd77424 */ /* 0x000fe200078e00ff */
[----:B------:R-:W-:Y:S01]  /*00f0*/  UMOV UR7, 0x400 ;  /* 0x0000040000077882 */ /* 0x000fe20000000000 */
[----:B------:R-:W4:Y:S03]  /*0100*/  LDCU.64 UR26, c[0x0][0x358] ;  /* 0x00006b00ff1a77ac */ /* 0x000f260008000a00 */
[----:B------:R-:W5:Y:S01]  /*0110*/  S2UR UR21, SR_CgaCtaId ;  /* 0x00000000001579c3 */ /* 0x000f620000008800 */
[----:B------:R-:W1:Y:S01]  /*0120*/  LDCU.64 UR10, c[0x0][0x460] ;  /* 0x00008c00ff0a77ac */ /* 0x000e620008000a00 */
[----:B------:R-:W1:Y:S06]  /*0130*/  LDCU.64 UR8, c[0x0][0x470] ;  /* 0x00008e00ff0877ac */ /* 0x000e6c0008000a00 */
[----:B------:R-:W3:Y:S01]  /*0140*/  S2UR UR18, SR_CgaCtaId ;  /* 0x00000000001279c3 */ /* 0x000ee20000008800 */
[----:B------:R-:W-:Y:S01]  /*0150*/  UMOV UR24, URZ ;  /* 0x000000ff00187c82 */ /* 0x000fe20008000000 */
[----:B------:R-:W-:-:S06]  /*0160*/  UMOV UR25, URZ ;  /* 0x000000ff00197c82 */ /* 0x000fcc0008000000 */
[----:B------:R-:W3:Y:S01]  /*0170*/  S2UR UR22, SR_CTAID.X ;  /* 0x00000000001679c3 */ /* 0x000ee20000002500 */
[----:B--2---:R-:W-:Y:S01]  /*0180*/  ULEA UR4, UR4, UR6, 0x18 ;  /* 0x0000000604047291 */ /* 0x004fe2000f8ec0ff */
[----:B-1----:R-:W-:-:S06]  /*0190*/  IMAD.SHL.U32 R5, R6, 0x10, RZ ;  /* 0x0000001006057824 */ /* 0x002fcc00078e00ff */
[----:B------:R-:W1:Y:S01]  /*01a0*/  S2UR UR20, SR_CTAID.Y ;  /* 0x00000000001479c3 */ /* 0x000e620000002600 */
[C---:B------:R-:W-:Y:S01]  /*01b0*/  IMAD.SHL.U32 R3, R6.reuse, 0x2, RZ ;  /* 0x0000000206037824 */ /* 0x040fe200078e00ff */
[C---:B------:R-:W-:Y:S01]  /*01c0*/  R2P PR, R6.reuse, 0x18 ;  /* 0x0000001806007804 */ /* 0x040fe20000000000 */
[C---:B------:R-:W-:Y:S01]  /*01d0*/  IMAD.SHL.U32 R0, R6.reuse, 0x40, RZ ;  /* 0x0000004006007824 */ /* 0x040fe200078e00ff */
[----:B------:R-:W-:Y:S01]  /*01e0*/  LOP3.LUT R7, R5, 0x1c0, RZ, 0xc0, !PT ;  /* 0x000001c005077812 */ /* 0x000fe200078ec0ff */
[C---:B------:R-:W-:Y:S01]  /*01f0*/  IMAD.SHL.U32 R2, R6.reuse, 0x20, RZ ;  /* 0x0000002006027824 */ /* 0x040fe200078e00ff */
[----:B------:R-:W-:Y:S01]  /*0200*/  SHF.R.U32.HI R245, RZ, 0x1, R6 ;  /* 0x00000001fff57819 */ /* 0x000fe20000011606 */
[----:B------:R-:W-:Y:S01]  /*0210*/  IMAD.SHL.U32 R9, R6, 0x4, RZ ;  /* 0x0000000406097824 */ /* 0x000fe200078e00ff */
[----:B------:R-:W-:Y:S01]  /*0220*/  LOP3.LUT R0, R3, 0xe006, R0, 0xc8, !PT ;  /* 0x0000e00603007812 */ /* 0x000fe200078ec800 */
[----:B------:R-:W2:Y:S01]  /*0230*/  S2UR UR19, SR_CTAID.Z ;  /* 0x00000000001379c3 */ /* 0x000ea20000002700 */
[C---:B------:R-:W-:Y:S01]  /*0240*/  LOP3.LUT R8, R2.reuse, 0x20, RZ, 0xc0, !PT ;  /* 0x0000002002087812 */ /* 0x040fe200078ec0ff */
[----:B-----5:R-:W-:Y:S01]  /*0250*/  ULEA UR21, UR21, UR7, 0x18 ;  /* 0x0000000715157291 */ /* 0x020fe2000f8ec0ff */
[----:B------:R-:W-:Y:S01]  /*0260*/  LOP3.LUT R4, R2, 0xc0, RZ, 0xc0, !PT ;  /* 0x000000c002047812 */ /* 0x000fe200078ec0ff */
[----:B---3--:R-:W-:Y:S01]  /*0270*/  ULEA UR18, UR18, UR6, 0x18 ;  /* 0x0000000612127291 */ /* 0x008fe2000f8ec0ff */
[----:B------:R-:W-:-:S02]  /*0280*/  LOP3.LUT R3, R7, 0x38, R3, 0xf8, !PT ;  /* 0x0000003807037812 */ /* 0x000fc400078ef803 */
[----:B------:R-:W-:Y:S02]  /*0290*/  LOP3.LUT R0, R0, 0xc00, R2, 0xf8, !PT ;  /* 0x00000c0000007812 */ /* 0x000fe400078ef802 */
[----:B------:R-:W-:Y:S01]  /*02a0*/  LOP3.LUT R2, R8, 0x3800, R5, 0xf8, !PT ;  /* 0x0000380008027812 */ /* 0x000fe200078ef805 */
[----:B------:R-:W-:Y:S01]  /*02b0*/  IMAD.U32 R8, RZ, RZ, UR5 ;  /* 0x00000005ff087e24 */ /* 0x000fe2000f8e00ff */
[----:B------:R-:W-:Y:S02]  /*02c0*/  LOP3.LUT R4, R4, 0x18, R9, 0xf8, !PT ;  /* 0x0000001804047812 */ /* 0x000fe400078ef809 */
[----:B------:R-:W-:Y:S02]  /*02d0*/  LOP3.LUT R0, R0, R3, RZ, 0xfc, !PT ;  /* 0x0000000300007212 */ /* 0x000fe400078efcff */
[----:B------:R-:W-:Y:S02]  /*02e0*/  LOP3.LUT R5, R2, 0x100, R5, 0xf8, !PT ;  /* 0x0000010002057812 */ /* 0x000fe400078ef805 */
[----:B------:R-:W-:-:S02]  /*02f0*/  LOP3.LUT R2, R4, 0x8, R6, 0x78, !PT ;  /* 0x0000000804027812 */ /* 0x000fc400078e7806 */
[----:B------:R-:W-:Y:S02]  /*0300*/  LEA R214, R0, UR4, 0x1 ;  /* 0x0000000400d67c11 */ /* 0x000fe4000f8e08ff */
[----:B------:R-:W-:Y:S02]  /*0310*/  LOP3.LUT R0, R5, R2, RZ, 0xfc, !PT ;  /* 0x0000000205007212 */ /* 0x000fe400078efcff */
[----:B------:R-:W-:Y:S01]  /*0320*/  SEL R215, R215, 0xffffffe0, !P3 ;  /* 0xffffffe0d7d77807 */ /* 0x000fe20005800000 */
[C---:B------:R-:W-:Y:S01]  /*0330*/  VIADD R2, R214.reuse, 0x10000 ;  /* 0x00010000d6027836 */ /* 0x040fe20000000000 */
[----:B------:R-:W-:Y:S01]  /*0340*/  SHF.R.U32.HI R6, RZ, 0x2, R6 ;  /* 0x00000002ff067819 */ /* 0x000fe20000011606 */
[----:B------:R-:W-:Y:S01]  /*0350*/  VIADD R217, R214, 0x10040 ;  /* 0x00010040d6d97836 */ /* 0x000fe20000000000 */
[----:B------:R-:W-:Y:S01]  /*0360*/  LOP3.LUT R245, R245, 0x30, RZ, 0xc0, !PT ;  /* 0x00000030f5f57812 */ /* 0x000fe200078ec0ff */
[----:B------:R-:W-:Y:S01]  /*0370*/  @P4 VIADD R217, R2, 0xffffffc0 ;  /* 0xffffffc002d94836 */ /* 0x000fe20000000000 */
[----:B------:R-:W-:Y:S01]  /*0380*/  LEA R150, R0, UR4, 0x1 ;  /* 0x0000000400967c11 */ /* 0x000fe2000f8e08ff */
[----:B------:R-:W-:Y:S01]  /*0390*/  IMAD.IADD R216, R214, 0x1, R215 ;  /* 0x00000001d6d87824 */ /* 0x000fe200078e02d7 */
[----:B------:R-:W-:Y:S01]  /*03a0*/  LOP3.LUT R245, R245, 0x7, R6, 0xf8, !PT ;  /* 0x00000007f5f57812 */ /* 0x000fe200078ef806 */
[----:B-12-4-:R-:W-:-:S07]  /*03b0*/  IMAD.IADD R215, R215, 0x1, R217 ;  /* 0x00000001d7d77824 */ /* 0x016fce00078e02d9 */
.L_x_327:
        /* <DEDUP_REMOVED lines=8> */
[----:B------:R-:W4:Y:S08]  /*0440*/  LDC.64 R6, c[0x0][0x468] ;  /* 0x00011a00ff067b82 */ /* 0x000f300000000a00 */
        /* <DEDUP_REMOVED lines=20> */
[----:B-----5:R-:W5:Y:S04]  /*0590*/  @P5 LDG.E R10, desc[UR26][R2.64] ;  /* 0x0000001a020a5981 */ /* 0x020f68000c1e1900 */
        /* <DEDUP_REMOVED lines=12> */
[----:B--2---:R-:W-:Y:S01]  /*0660*/  @P2 IMAD.IADD R218, R0, 0x1, -R251 ;  /* 0x0000000100da2824 */ /* 0x004fe200078e0afb */
[----:B----4-:R1:W-:Y:S01]  /*0670*/  STL [R1], R36 ;  /* 0x0000002401007387 */ /* 0x0103e20000100800 */
[----:B------:R-:W-:Y:S06]  /*0680*/  @!P1 BRA `(.L_x_296) ;  /* 0x00000000000c9947 */ /* 0x000fec0003800000 */
[----:B------:R-:W2:Y:S02]  /*0690*/  @P4 LDG.E R0, desc[UR26][R2.64+0x4] ;  /* 0x0000041a02004981 */ /* 0x000ea4000c1e1900 */
[----:B--2---:R-:W-:-:S06]  /*06a0*/  @P4 IADD3 R8, PT, PT, R0, -R36, RZ ;  /* 0x8000002400084210 */ /* 0x004fcc0007ffe0ff */
[----:B------:R2:W5:Y:S02]  /*06b0*/  @!P4 LDG.E R8, desc[UR26][R2.64] ;  /* 0x0000001a0208c981 */ /* 0x000564000c1e1900 */
.L_x_296:
        /* <DEDUP_REMOVED lines=33> */
.L_x_298:
[----:B------:R-:W2:Y:S01]  /*08d0*/  LDCU.64 UR16, c[0x0][0x3b8] ;  /* 0x00007700ff1077ac */ /* 0x000ea20008000a00 */
[----:B------:R-:W-:-:S05]  /*08e0*/  IADD3 R2, PT, PT, R251, R36, RZ ;  /* 0x00000024fb027210 */ /* 0x000fca0007ffe0ff */
[C---:B--2---:R-:W-:Y:S02]  /*08f0*/  IMAD R0, R2.reuse, UR17, RZ ;  /* 0x0000001102007c24 */ /* 0x044fe4000f8e02ff */
[----:B------:R-:W-:-:S05]  /*0900*/  IMAD.WIDE.U32 R2, R2, UR16, RZ ;  /* 0x0000001002027c25 */ /* 0x000fca000f8e00ff */
[----:B------:R-:W-:Y:S02]  /*0910*/  IADD3 R29, PT, PT, R3, R0, RZ ;  /* 0x00000000031d7210 */ /* 0x000fe40007ffe0ff */
[----:B------:R-:W-:-:S07]  /*0920*/  MOV R28, R2 ;  /* 0x00000002001c7202 */ /* 0x000fce0000000f00 */
.L_x_299:
        /* <DEDUP_REMOVED lines=41> */
.L_x_300:
[----:B------:R-:W2:Y:S01]  /*0bc0*/  LDCU.64 UR14, c[0x0][0x3c0] ;  /* 0x00007800ff0e77ac */ /* 0x000ea20008000a00 */
[----:B------:R-:W-:-:S05]  /*0bd0*/  IADD3 R0, PT, PT, R251, R36, RZ ;  /* 0x00000024fb007210 */ /* 0x000fca0007ffe0ff */
[C---:B--2---:R-:W-:Y:S02]  /*0be0*/  IMAD R4, R0.reuse, UR15, RZ ;  /* 0x0000000f00047c24 */ /* 0x044fe4000f8e02ff */
[----:B------:R-:W-:-:S05]  /*0bf0*/  IMAD.WIDE.U32 R2, R0, UR14, RZ ;  /* 0x0000000e00027c25 */ /* 0x000fca000f8e00ff */
[----:B------:R-:W-:Y:S02]  /*0c00*/  IADD3 R26, PT, PT, R3, R4, RZ ;  /* 0x00000004031a7210 */ /* 0x000fe40007ffe0ff */
[----:B------:R-:W-:-:S07]  /*0c10*/  MOV R24, R2 ;  /* 0x0000000200187202 */ /* 0x000fce0000000f00 */
.L_x_301:
        /* <DEDUP_REMOVED lines=29> */
.L_x_302:
[-C--:B------:R-:W-:Y:S02]  /*0df0*/  IMAD R0, R13, R10.reuse, RZ ;  /* 0x0000000a0d007224 */ /* 0x080fe400078e02ff */
[----:B------:R-:W-:-:S05]  /*0e00*/  IMAD.WIDE.U32 R2, R12, R10, RZ ;  /* 0x0000000a0c027225 */ /* 0x000fca00078e00ff */
[----:B------:R-:W-:Y:S02]  /*0e10*/  IADD3 R7, PT, PT, R3, R0, RZ ;  /* 0x0000000003077210 */ /* 0x000fe40007ffe0ff */
[----:B------:R-:W-:-:S07]  /*0e20*/  MOV R6, R2 ;  /* 0x0000000200067202 */ /* 0x000fce0000000f00 */
.L_x_303:
        /* <DEDUP_REMOVED lines=20> */
.L_x_304:
[----:B------:R-:W2:Y:S01]  /*0f70*/  LDC R22, c[0x0][0x434] ;  /* 0x00010d00ff167b82 */ /* 0x000ea20000000800 */
[----:B------:R-:W-:-:S04]  /*0f80*/  IMAD R0, R31, R30, R33 ;  /* 0x0000001e1f007224 */ /* 0x000fc800078e0221 */
[----:B--2---:R-:W-:-:S03]  /*0f90*/  IMAD R22, R0, R22, RZ ;  /* 0x0000001600167224 */ /* 0x004fc600078e02ff */
.L_x_305:
        /* <DEDUP_REMOVED lines=11> */
.L_x_306:
[----:B------:R-:W2:Y:S01]  /*1050*/  LDC R17, c[0x0][0x444] ;  /* 0x00011100ff117b82 */ /* 0x000ea20000000800 */
[----:B------:R-:W-:-:S04]  /*1060*/  IMAD R0, R31, R30, R33 ;  /* 0x0000001e1f007224 */ /* 0x000fc800078e0221 */
[----:B--2---:R-:W-:-:S07]  /*1070*/  IMAD R17, R0, R17, RZ ;  /* 0x0000001100117224 */ /* 0x004fce00078e02ff */
.L_x_307:
[----:B------:R-:W2:Y:S01]  /*1080*/  S2R R34, SR_TID.X ;  /* 0x0000000000227919 */ /* 0x000ea20000002100 */
[----:B------:R-:W3:Y:S01]  /*1090*/  LDCU.128 UR4, c[0x0][0x590] ;  /* 0x0000b200ff0477ac */ /* 0x000ee20008000c00 */
[----:B------:R-:W4:Y:S01]  /*10a0*/  LDC.64 R12, c[0x0][0x3b0] ;  /* 0x0000ec00ff0c7b82 */ /* 0x000f220000000a00 */
[----:B------:R-:W-:Y:S01]  /*10b0*/  IMAD R248, R30, UR33, RZ ;  /* 0x000000211ef87c24 */ /* 0x000fe2000f8e02ff */
[----:B------:R-:W5:Y:S01]  /*10c0*/  S2R R32, SR_TID.X ;  /* 0x0000000000207919 */ /* 0x000f620000002100 */
[----:B------:R-:W1:Y:S01]  /*10d0*/  LDCU.64 UR12, c[0x0][0x550] ;  /* 0x0000aa00ff0c77ac */ /* 0x000e620008000a00 */
[----:B------:R-:W-:Y:S01]  /*10e0*/  ISETP.NE.AND P6, PT, RZ, UR32, PT ;  /* 0x00000020ff007c0c */ /* 0x000fe2000bfc5270 */
[----:B------:R-:W-:Y:S03]  /*10f0*/  BSSY.RECONVERGENT B1, `(.L_x_297) ;  /* 0x00007ec000017945 */ /* 0x000fe60003800200 */
[----:B------:R-:W1:Y:S08]  /*1100*/  LDC.64 R18, c[0x0][0x5f8] ;  /* 0x00017e00ff127b82 */ /* 0x000e700000000a00 */
[----:B------:R-:W1:Y:S01]  /*1110*/  LDC.64 R224, c[0x0][0x420] ;  /* 0x00010800ffe07b82 */ /* 0x000e620000000a00 */
[----:B---3--:R-:W-:Y:S01]  /*1120*/  IMAD R0, R21, UR4, RZ ;  /* 0x0000000415007c24 */ /* 0x008fe2000f8e02ff */
[----:B------:R-:W-:-:S02]  /*1130*/  USHF.L.U64.HI UR30, UR4, 0x6, UR5 ;  /* 0x00000006041e7899 */ /* 0x000fc40008010205 */
[----:B------:R-:W-:Y:S01]  /*1140*/  USHF.L.U32 UR31, UR4, 0x6, URZ ;  /* 0x00000006041f7899 */ /* 0x000fe200080006ff */
[----:B------:R-:W-:Y:S02]  /*1150*/  IMAD R0, R14, UR5, R0 ;  /* 0x000000050e007c24 */ /* 0x000fe4000f8e0200 */
[C---:B--2---:R-:W-:Y:S01]  /*1160*/  IMAD.SHL.U32 R35, R34.reuse, 0x8, RZ ;  /* 0x0000000822237824 */ /* 0x044fe200078e00ff */
[----:B------:R-:W-:Y:S02]  /*1170*/  LOP3.LUT R246, R34, 0x1f, RZ, 0xc0, !PT ;  /* 0x0000001f22f67812 */ /* 0x000fe400078ec0ff */
[----:B------:R-:W-:Y:S02]  /*1180*/  SHF.R.U32.HI R222, RZ, 0x5, R34 ;  /* 0x00000005ffde7819 */ /* 0x000fe40000011622 */
[----:B------:R-:W-:Y:S02]  /*1190*/  LOP3.LUT R10, R35, 0x18, RZ, 0xc0, !PT ;  /* 0x00000018230a7812 */ /* 0x000fe400078ec0ff */
[----:B-----5:R-:W-:-:S02]  /*11a0*/  SHF.R.U32.HI R32, RZ, 0x2, R32 ;  /* 0x00000002ff207819 */ /* 0x020fc40000011620 */
[----:B------:R-:W-:-:S05]  /*11b0*/  IADD3 R2, P1, PT, R10, R8, RZ ;  /* 0x000000080a027210 */ /* 0x000fca0007f3e0ff */
[----:B------:R-:W-:Y:S01]  /*11c0*/  IMAD.X R3, RZ, RZ, R9, P1 ;  /* 0x000000ffff037224 */ /* 0x000fe200008e0609 */
[--C-:B------:R-:W-:Y:S02]  /*11d0*/  IADD3 R9, P2, P1, R4, R6, R20.reuse ;  /* 0x0000000604097210 */ /* 0x100fe4000795e014 */
[----:B------:R-:W-:Y:S01]  /*11e0*/  SHF.R.S32.HI R20, RZ, 0x1f, R20 ;  /* 0x0000001fff147819 */ /* 0x000fe20000011414 */
[----:B------:R-:W-:-:S03]  /*11f0*/  IMAD.WIDE.U32 R2, R14, UR4, R2 ;  /* 0x000000040e027c25 */ /* 0x000fc6000f8e0002 */
[----:B------:R-:W-:Y:S01]  /*1200*/  IADD3.X R20, PT, PT, R11, R7, R20, P2, P1 ;  /* 0x000000070b147210 */ /* 0x000fe200017e2414 */
[----:B------:R-:W-:Y:S02]  /*1210*/  IMAD.IADD R3, R3, 0x1, R0 ;  /* 0x0000000103037824 */ /* 0x000fe400078e0200 */
[----:B----4-:R-:W-:Y:S02]  /*1220*/  IMAD R0, R21, R12, RZ ;  /* 0x0000000c15007224 */ /* 0x010fe400078e02ff */
[----:B------:R-:W-:-:S04]  /*1230*/  IMAD.WIDE.U32 R2, R33, UR6, R2 ;  /* 0x0000000621027c25 */ /* 0x000fc8000f8e0002 */
[----:B------:R-:W-:Y:S01]  /*1240*/  IMAD R3, R33, UR7, R3 ;  /* 0x0000000721037c24 */ /* 0x000fe2000f8e0203 */
[----:B------:R-:W2:Y:S01]  /*1250*/  LDCU.64 UR6, c[0x0][0x3c8] ;  /* 0x00007900ff0677ac */ /* 0x000ea20008000a00 */
[----:B------:R-:W-:Y:S02]  /*1260*/  IMAD.MOV.U32 R11, RZ, RZ, RZ ;  /* 0x000000ffff0b7224 */ /* 0x000fe400078e00ff */
[----:B------:R-:W-:-:S04]  /*1270*/  IMAD.WIDE.U32 R4, R32, UR4, R2 ;  /* 0x0000000420047c25 */ /* 0x000fc8000f8e0002 */
[----:B------:R-:W-:Y:S01]  /*1280*/  IMAD R8, R14, R13, R0 ;  /* 0x0000000d0e087224 */ /* 0x000fe200078e0200 */
[----:B-1----:R-:W-:Y:S01]  /*1290*/  LEA R236, P1, R4, UR12, 0x1 ;  /* 0x0000000c04ec7c11 */ /* 0x002fe2000f8208ff */
[----:B------:R-:W-:Y:S02]  /*12a0*/  IMAD.WIDE.U32 R2, R14, R12, R10 ;  /* 0x0000000c0e027225 */ /* 0x000fe400078e000a */
[----:B------:R-:W1:Y:S02]  /*12b0*/  LDC R14, c[0x0][0x508] ;  /* 0x00014200ff0e7b82 */ /* 0x000e640000000800 */
[----:B------:R-:W-:Y:S01]  /*12c0*/  IMAD R0, R32, UR5, R5 ;  /* 0x0000000520007c24 */ /* 0x000fe2000f8e0205 */
[----:B------:R-:W-:Y:S01]  /*12d0*/  IADD3 R2, P2, PT, R23, R2, RZ ;  /* 0x0000000217027210 */ /* 0x000fe20007f5e0ff */
[----:B------:R-:W3:Y:S01]  /*12e0*/  LDCU.64 UR4, c[0x0][0x380] ;  /* 0x00007000ff0477ac */ /* 0x000ee20008000a00 */
[----:B------:R-:W-:Y:S01]  /*12f0*/  IMAD.WIDE.U32 R6, R18, UR22, RZ ;  /* 0x0000001612067c25 */ /* 0x000fe2000f8e00ff */
[----:B------:R-:W-:-:S02]  /*1300*/  SHF.L.U64.HI R23, R12, 0x6, R13 ;  /* 0x000000060c177819 */ /* 0x000fc4000001020d */
[----:B------:R-:W-:Y:S01]  /*1310*/  IADD3.X R3, PT, PT, R25, R3, R8, P2, !PT ;  /* 0x0000000319037210 */ /* 0x000fe200017fe408 */
[----:B------:R-:W-:Y:S01]  /*1320*/  VIADD R25, R213, UR28 ;  /* 0x0000001cd5197c36 */ /* 0x000fe20008000000 */
[----:B------:R-:W-:Y:S01]  /*1330*/  LEA.HI.X R235, R4, UR13, R0, 0x1, P1 ;  /* 0x0000000d04eb7c11 */ /* 0x000fe200088f0c00 */
[----:B------:R-:W-:Y:S01]  /*1340*/  IMAD R4, R19, UR22, R7 ;  /* 0x0000001613047c24 */ /* 0x000fe2000f8e0207 */
[----:B------:R-:W-:Y:S01]  /*1350*/  SEL R6, R6, RZ, P6 ;  /* 0x000000ff06067207 */ /* 0x000fe20003000000 */
[C---:B--2---:R-:W-:Y:S01]  /*1360*/  IMAD.WIDE.U32 R2, R33.reuse, UR6, R2 ;  /* 0x0000000621027c25 */ /* 0x044fe2000f8e0002 */
[----:B------:R-:W2:Y:S01]  /*1370*/  LDC.64 R18, c[0x0][0x5e8] ;  /* 0x00017a00ff127b82 */ /* 0x000ea20000000a00 */
[----:B------:R-:W4:Y:S02]  /*1380*/  LDCU.64 UR12, c[0x0][0x570] ;  /* 0x0000ae00ff0c77ac */ /* 0x000f240008000a00 */
[----:B------:R-:W-:Y:S02]  /*1390*/  IMAD R0, R248, R222, R246 ;  /* 0x000000def8007224 */ /* 0x000fe400078e02f6 */
[----:B------:R-:W-:-:S03]  /*13a0*/  IMAD R3, R33, UR7, R3 ;  /* 0x0000000721037c24 */ /* 0x000fc6000f8e0203 */
[----:B------:R-:W-:Y:S01]  /*13b0*/  IADD3 R9, P2, P1, R0, R9, R6 ;  /* 0x0000000900097210 */ /* 0x000fe2000795e006 */
[C---:B------:R-:W-:Y:S01]  /*13c0*/  IMAD.WIDE.U32 R2, R32.reuse, R12, R2 ;  /* 0x0000000c20027225 */ /* 0x040fe200078e0002 */
[----:B-1----:R-:W-:Y:S02]  /*13d0*/  IADD3 R5, PT, PT, R25, -R14, -R218 ;  /* 0x8000000e19057210 */ /* 0x002fe40007ffe8da */
[----:B------:R-:W-:Y:S01]  /*13e0*/  SHF.R.S32.HI R6, RZ, 0x1f, R0 ;  /* 0x0000001fff067819 */ /* 0x000fe20000011400 */
[----:B------:R-:W-:Y:S01]  /*13f0*/  IMAD R3, R32, R13, R3 ;  /* 0x0000000d20037224 */ /* 0x000fe200078e0203 */
[----:B------:R-:W-:Y:S02]  /*1400*/  SHF.R.S32.HI R7, RZ, 0x1f, R5 ;  /* 0x0000001fff077819 */ /* 0x000fe40000011405 */
[----:B------:R-:W-:Y:S01]  /*1410*/  SEL R0, R4, RZ, P6 ;  /* 0x000000ff04007207 */ /* 0x000fe20003000000 */
[----:B------:R-:W-:Y:S01]  /*1420*/  IMAD.SHL.U32 R4, R248, 0x80, RZ ;  /* 0x00000080f8047824 */ /* 0x000fe200078e00ff */
[----:B------:R-:W-:-:S02]  /*1430*/  LEA.HI R5, R7, R5, RZ, 0x7 ;  /* 0x0000000507057211 */ /* 0x000fc400078f38ff */
[----:B------:R-:W-:Y:S01]  /*1440*/  IADD3.X R8, PT, PT, R6, R20, R0, P2, P1 ;  /* 0x0000001406087210 */ /* 0x000fe200017e2400 */
[----:B------:R-:W-:Y:S01]  /*1450*/  IMAD R6, R16, 0x80, R17 ;  /* 0x0000008010067824 */ /* 0x000fe200078e0211 */
[----:B------:R-:W-:Y:S02]  /*1460*/  SHF.R.S32.HI R5, RZ, 0x7, R5 ;  /* 0x00000007ff057819 */ /* 0x000fe40000011405 */
[C---:B---3--:R-:W-:Y:S02]  /*1470*/  LEA R234, P2, R2.reuse, UR4, 0x1 ;  /* 0x0000000402ea7c11 */ /* 0x048fe4000f8408ff */
[----:B------:R-:W-:Y:S02]  /*1480*/  VIMNMX R250, PT, PT, RZ, R5, !PT ;  /* 0x00000005fffa7248 */ /* 0x000fe40007fe0100 */
[----:B------:R-:W-:Y:S01]  /*1490*/  LEA.HI.X R233, R2, UR5, R3, 0x1, P2 ;  /* 0x0000000502e97c11 */ /* 0x000fe200090f0c03 */
[----:B--2---:R-:W-:Y:S01]  /*14a0*/  IMAD.WIDE R2, R6, 0x4, R18 ;  /* 0x0000000406027825 */ /* 0x004fe200078e0212 */
[----:B------:R-:W-:-:S02]  /*14b0*/  IADD3 R0, P1, PT, R4, R9, RZ ;  /* 0x0000000904007210 */ /* 0x000fc40007f3e0ff */
[----:B------:R-:W-:Y:S01]  /*14c0*/  ISETP.GT.AND P2, PT, R219, R250, PT ;  /* 0x000000fadb00720c */ /* 0x000fe20003f44270 */
[----:B------:R-:W-:Y:S01]  /*14d0*/  IMAD.MOV.U32 R242, RZ, RZ, R2 ;  /* 0x000000fffff27224 */ /* 0x000fe200078e0002 */
[----:B------:R-:W-:Y:S01]  /*14e0*/  LEA.HI.X.SX32 R4, R4, R8, 0x1, P1 ;  /* 0x0000000804047211 */ /* 0x000fe200008f0eff */
[----:B------:R-:W-:Y:S01]  /*14f0*/  IMAD.MOV.U32 R241, RZ, RZ, R3 ;  /* 0x000000fffff17224 */ /* 0x000fe200078e0003 */
[----:B----4-:R-:W-:Y:S01]  /*1500*/  LEA R220, P1, R0, UR12, 0x2 ;  /* 0x0000000c00dc7c11 */ /* 0x010fe2000f8210ff */
[----:B------:R-:W-:Y:S01]  /*1510*/  IMAD.SHL.U32 R18, R12, 0x40, RZ ;  /* 0x000000400c127824 */ /* 0x000fe200078e00ff */
[----:B------:R-:W-:Y:S02]  /*1520*/  LEA.HI R14, R34, 0x40, RZ, 0x1e ;  /* 0x00000040220e7811 */ /* 0x000fe400078ff0ff */
[----:B------:R-:W-:Y:S01]  /*1530*/  LEA.HI.X R221, R0, UR13, R4, 0x2, P1 ;  /* 0x0000000d00dd7c11 */ /* 0x000fe200088f1404 */
[----:B------:R-:W-:Y:S01]  /*1540*/  IMAD R0, R16, 0x80, R22 ;  /* 0x0000008010007824 */ /* 0x000fe200078e0216 */
[----:B------:R-:W-:-:S03]  /*1550*/  IADD3 R17, P1, PT, R32, 0x40, RZ ;  /* 0x0000004020117810 */ /* 0x000fc60007f3e0ff */
[----:B------:R-:W-:-:S04]  /*1560*/  IMAD.WIDE R224, R0, 0x4, R224 ;  /* 0x0000000400e07825 */ /* 0x000fc800078e02e0 */
        /* <DEDUP_REMOVED lines=14> */
.L_x_309:
[----:B------:R-:W1:Y:S01]  /*1650*/  LDCU.64 UR12, c[0x0][0x5c0] ;  /* 0x0000b800ff0c77ac */ /* 0x000e620008000a00 */
[----:B------:R-:W-:-:S05]  /*1660*/  IADD3 R0, PT, PT, R251, R36, RZ ;  /* 0x00000024fb007210 */ /* 0x000fca0007ffe0ff */
[C---:B-1----:R-:W-:Y:S02]  /*1670*/  IMAD R4, R0.reuse, UR13, RZ ;  /* 0x0000000d00047c24 */ /* 0x042fe4000f8e02ff */
[----:B------:R-:W-:-:S05]  /*1680*/  IMAD.WIDE.U32 R2, R0, UR12, RZ ;  /* 0x0000000c00027c25 */ /* 0x000fca000f8e00ff */
[----:B------:R-:W-:Y:S02]  /*1690*/  IADD3 R6, PT, PT, R3, R4, RZ ;  /* 0x0000000403067210 */ /* 0x000fe40007ffe0ff */
[----:B------:R-:W-:Y:S02]  /*16a0*/  MOV R5, R2 ;  /* 0x0000000200057202 */ /* 0x000fe40000000f00 */
.L_x_310:
        /* <DEDUP_REMOVED lines=12> */
.L_x_311:
[----:B------:R-:W1:Y:S01]  /*1770*/  LDCU.64 UR6, c[0x0][0x5c8] ;  /* 0x0000b900ff0677ac */ /* 0x000e620008000a00 */
[----:B------:R-:W-:-:S05]  /*1780*/  IADD3 R0, PT, PT, R251, R36, RZ ;  /* 0x00000024fb007210 */ /* 0x000fca0007ffe0ff */
[C---:B-1----:R-:W-:Y:S02]  /*1790*/  IMAD R4, R0.reuse, UR7, RZ ;  /* 0x0000000700047c24 */ /* 0x042fe4000f8e02ff */
[----:B------:R-:W-:-:S05]  /*17a0*/  IMAD.WIDE.U32 R2, R0, UR6, RZ ;  /* 0x0000000600027c25 */ /* 0x000fca000f8e00ff */
[----:B------:R-:W-:Y:S02]  /*17b0*/  IADD3 R13, PT, PT, R3, R4, RZ ;  /* 0x00000004030d7210 */ /* 0x000fe40007ffe0ff */
[----:B------:R-:W-:-:S07]  /*17c0*/  MOV R12, R2 ;  /* 0x00000002000c7202 */ /* 0x000fce0000000f00 */
.L_x_312:
[----:B------:R-:W-:Y:S01]  /*17d0*/  VIADD R0, R218, -UR28 ;  /* 0x8000001cda007c36 */ /* 0x000fe20008000000 */
[----:B------:R-:W1:Y:S01]  /*17e0*/  LDCU.64 UR4, c[0x0][0x5d8] ;  /* 0x0000bb00ff0477ac */ /* 0x000e620008000a00 */
[----:B------:R-:W-:Y:S01]  /*17f0*/  IMAD.U32 R2, RZ, RZ, UR12 ;  /* 0x0000000cff027e24 */ /* 0x000fe2000f8e00ff */
[----:B------:R-:W-:Y:S02]  /*1800*/  BSSY.RECONVERGENT B0, `(.L_x_313) ;  /* 0x000001c000007945 */ /* 0x000fe40003800200 */
[-C--:B------:R-:W-:Y:S01]  /*1810*/  ISETP.GE.AND P2, PT, R32, R0.reuse, PT ;  /* 0x000000002000720c */ /* 0x080fe20003f46270 */
[----:B------:R-:W-:Y:S01]  /*1820*/  UIMAD UR14, UR29, UR12, URZ ;  /* 0x0000000c1d0e72a4 */ /* 0x000fe2000f8e02ff */
[----:B------:R-:W-:Y:S01]  /*1830*/  IMAD.WIDE.U32 R2, R2, UR28, R10 ;  /* 0x0000001c02027c25 */ /* 0x000fe2000f8e000a */
[----:B------:R-:W-:Y:S02]  /*1840*/  ISETP.GE.AND P1, PT, R14, R0, PT ;  /* 0x000000000e00720c */ /* 0x000fe40003f26270 */
[----:B------:R-:W-:Y:S01]  /*1850*/  UIMAD UR14, UR28, UR13, UR14 ;  /* 0x0000000d1c0e72a4 */ /* 0x000fe2000f8e020e */
[----:B------:R-:W-:-:S05]  /*1860*/  IADD3 R2, P0, PT, R5, R2, RZ ;  /* 0x0000000205027210 */ /* 0x000fca0007f1e0ff */
[----:B------:R-:W-:Y:S02]  /*1870*/  IADD3.X R3, PT, PT, R6, UR14, R3, P0, !PT ;  /* 0x0000000e06037c10 */ /* 0x000fe400087fe403 */
[----:B------:R-:W2:Y:S01]  /*1880*/  @!P2 LDC.64 R8, c[0x0][0x560] ;  /* 0x00015800ff08ab82 */ /* 0x000ea20000000a00 */
[----:B-1----:R-:W-:-:S04]  /*1890*/  IMAD.WIDE.U32 R4, R33, UR4, R2 ;  /* 0x0000000421047c25 */ /* 0x002fc8000f8e0002 */
[----:B------:R-:W-:Y:S01]  /*18a0*/  IMAD R3, R33, UR5, R5 ;  /* 0x0000000521037c24 */ /* 0x000fe2000f8e0205 */
[----:B------:R-:W-:-:S05]  /*18b0*/  @!P2 MOV R2, R4 ;  /* 0x000000040002a202 */ /* 0x000fca0000000f00 */
[----:B------:R-:W-:-:S04]  /*18c0*/  @!P2 IMAD.WIDE.U32 R6, R32, UR12, R2 ;  /* 0x0000000c2006ac25 */ /* 0x000fc8000f8e0002 */
[----:B------:R-:W-:Y:S01]  /*18d0*/  @!P2 IMAD R7, R32, UR13, R7 ;  /* 0x0000000d2007ac24 */ /* 0x000fe2000f8e0207 */
[----:B--2---:R-:W-:-:S04]  /*18e0*/  @!P2 LEA R8, P0, R6, R8, 0x1 ;  /* 0x000000080608a211 */ /* 0x004fc800078008ff */
[----:B------:R-:W-:Y:S02]  /*18f0*/  @!P2 LEA.HI.X R9, R6, R9, R7, 0x1, P0 ;  /* 0x000000090609a211 */ /* 0x000fe400000f0c07 */
[----:B------:R-:W-:-:S03]  /*1900*/  MOV R6, UR6 ;  /* 0x0000000600067c02 */ /* 0x000fc60008000f00 */
        /* <DEDUP_REMOVED lines=11> */
.L_x_314:
[----:B------:R-:W-:Y:S05]  /*19c0*/  BSYNC.RECONVERGENT B0 ;  /* 0x0000000000007941 */ /* 0x000fea0003800200 */
.L_x_313:
        /* <DEDUP_REMOVED lines=26> */
.L_x_308:
[----:B------:R-:W-:Y:S01]  /*1b70*/  VIADD R0, R218, -UR28 ;  /* 0x8000001cda007c36 */ /* 0x000fe20008000000 */
[----:B------:R-:W1:Y:S01]  /*1b80*/  LDCU.64 UR6, c[0x0][0x3d8] ;  /* 0x00007b00ff0677ac */ /* 0x000e620008000a00 */
[----:B------:R-:W-:Y:S01]  /*1b90*/  IMAD.U32 R2, RZ, RZ, UR14 ;  /* 0x0000000eff027e24 */ /* 0x000fe2000f8e00ff */
[----:B------:R-:W-:Y:S01]  /*1ba0*/  LOP3.LUT R9, R35, 0xd8, RZ, 0xc0, !PT ;  /* 0x000000d823097812 */ /* 0x000fe200078ec0ff */
[----:B------:R-:W-:Y:S01]  /*1bb0*/  IMAD.U32 R4, RZ, RZ, UR16 ;  /* 0x00000010ff047e24 */ /* 0x000fe2000f8e00ff */
[-C--:B------:R-:W-:Y:S01]  /*1bc0*/  ISETP.GE.AND P3, PT, R14, R0.reuse, PT ;  /* 0x000000000e00720c */ /* 0x080fe20003f66270 */
[----:B------:R-:W-:Y:S01]  /*1bd0*/  UIMAD UR12, UR29, UR14, URZ ;  /* 0x0000000e1d0c72a4 */ /* 0x000fe2000f8e02ff */
[----:B------:R-:W-:Y:S01]  /*1be0*/  IMAD.WIDE.U32 R2, R2, UR28, R10 ;  /* 0x0000001c02027c25 */ /* 0x000fe2000f8e000a */
[----:B------:R-:W-:Y:S01]  /*1bf0*/  ISETP.GE.AND P4, PT, R32, R0, PT ;  /* 0x000000002000720c */ /* 0x000fe20003f86270 */
[----:B------:R-:W-:Y:S01]  /*1c00*/  UIMAD UR29, UR29, UR16, URZ ;  /* 0x000000101d1d72a4 */ /* 0x000fe2000f8e02ff */
[----:B------:R-:W-:Y:S01]  /*1c10*/  LOP3.LUT R9, R9, 0x18, R34, 0x78, !PT ;  /* 0x0000001809097812 */ /* 0x000fe200078e7822 */
[----:B------:R-:W-:Y:S01]  /*1c20*/  UIMAD UR12, UR28, UR15, UR12 ;  /* 0x0000000f1c0c72a4 */ /* 0x000fe2000f8e020c */
[----:B------:R-:W-:Y:S01]  /*1c30*/  IADD3 R2, P0, PT, R24, R2, RZ ;  /* 0x0000000218027210 */ /* 0x000fe20007f1e0ff */
[----:B------:R-:W-:Y:S01]  /*1c40*/  IMAD.WIDE.U32 R4, R4, UR28, R10 ;  /* 0x0000001c04047c25 */ /* 0x000fe2000f8e000a */
[----:B------:R-:W2:Y:S01]  /*1c50*/  LDCU.64 UR4, c[0x0][0x3d0] ;  /* 0x00007a00ff0477ac */ /* 0x000ea20008000a00 */
[----:B------:R-:W-:-:S02]  /*1c60*/  LOP3.LUT R10, R16, 0x80000001, RZ, 0xc0, !PT ;  /* 0x80000001100a7812 */ /* 0x000fc400078ec0ff */
[----:B------:R-:W-:Y:S01]  /*1c70*/  IMAD R22, R16, -0x80, R213 ;  /* 0xffffff8010167824 */ /* 0x000fe200078e02d5 */
[----:B------:R-:W3:Y:S01]  /*1c80*/  @!P3 LDC.64 R12, c[0x0][0x390] ;  /* 0x0000e400ff0cbb82 */ /* 0x000ee20000000a00 */
[----:B------:R-:W-:Y:S01]  /*1c90*/  IADD3.X R3, PT, PT, R26, UR12, R3, P0, !PT ;  /* 0x0000000c1a037c10 */ /* 0x000fe200087fe403 */
[----:B-1----:R-:W-:Y:S01]  /*1ca0*/  IMAD R0, R27, UR6, RZ ;  /* 0x000000061b007c24 */ /* 0x002fe2000f8e02ff */
[----:B------:R-:W-:Y:S01]  /*1cb0*/  IADD3 R6, P0, PT, R28, R4, RZ ;  /* 0x000000041c067210 */ /* 0x000fe20007f1e0ff */
[----:B------:R-:W-:Y:S01]  /*1cc0*/  UIMAD UR29, UR28, UR17, UR29 ;  /* 0x000000111c1d72a4 */ /* 0x000fe2000f8e021d */
[----:B------:R-:W-:Y:S01]  /*1cd0*/  ISETP.GE.AND P2, PT, R14, R22, PT ;  /* 0x000000160e00720c */ /* 0x000fe20003f46270 */
[C---:B------:R-:W-:Y:S01]  /*1ce0*/  IMAD R4, R15.reuse, UR7, R0 ;  /* 0x000000070f047c24 */ /* 0x040fe2000f8e0200 */
[----:B------:R-:W-:Y:S01]  /*1cf0*/  ISETP.NE.AND P5, PT, R10, 0x1, PT ;  /* 0x000000010a00780c */ /* 0x000fe20003fa5270 */
[----:B------:R-:W-:Y:S01]  /*1d00*/  IMAD.WIDE.U32 R2, R15, UR6, R2 ;  /* 0x000000060f027c25 */ /* 0x000fe2000f8e0002 */
[----:B------:R-:W1:Y:S01]  /*1d10*/  @!P4 LDC.64 R20, c[0x0][0x390] ;  /* 0x0000e400ff14cb82 */ /* 0x000e620000000a00 */
[----:B------:R-:W-:-:S02]  /*1d20*/  IADD3.X R7, PT, PT, R29, UR29, R5, P0, !PT ;  /* 0x0000001d1d077c10 */ /* 0x000fc400087fe405 */
[----:B------:R-:W-:Y:S01]  /*1d30*/  IMAD.MOV.U32 R240, RZ, RZ, 0x7f800000 ;  /* 0x7f800000fff07424 */ /* 0x000fe200078e00ff */
[----:B------:R-:W-:Y:S01]  /*1d40*/  LOP3.LUT R16, R9, 0x1f20, R35, 0xf8, !PT ;  /* 0x00001f2009107812 */ /* 0x000fe200078ef823 */
[----:B------:R-:W-:Y:S02]  /*1d50*/  @!P3 IMAD R0, R19, UR14, RZ ;  /* 0x0000000e1300bc24 */ /* 0x000fe4000f8e02ff */
[----:B------:R-:W-:Y:S02]  /*1d60*/  IMAD.MOV.U32 R239, RZ, RZ, 0x7f800000 ;  /* 0x7f800000ffef7424 */ /* 0x000fe400078e00ff */
[----:B------:R-:W-:Y:S02]  /*1d70*/  IMAD.MOV.U32 R238, RZ, RZ, 0x7f800000 ;  /* 0x7f800000ffee7424 */ /* 0x000fe400078e00ff */
[----:B------:R-:W-:Y:S01]  /*1d80*/  IMAD.MOV.U32 R237, RZ, RZ, 0x7f800000 ;  /* 0x7f800000ffed7424 */ /* 0x000fe200078e00ff */
[----:B------:R-:W-:Y:S01]  /*1d90*/  @P6 BAR.SYNC.DEFER_BLOCKING 0x0 ;  /* 0x0000000000006b1d */ /* 0x000fe20000010000 */
[----:B------:R-:W-:-:S02]  /*1da0*/  IMAD.IADD R3, R3, 0x1, R4 ;  /* 0x0000000103037824 */ /* 0x000fc400078e0204 */
[C---:B------:R-:W-:Y:S02]  /*1db0*/  @!P3 IMAD R0, R17.reuse, UR15, R0 ;  /* 0x0000000f1100bc24 */ /* 0x040fe4000f8e0200 */
[----:B------:R-:W-:Y:S01]  /*1dc0*/  @!P3 IMAD.WIDE.U32 R4, R17, UR14, R2 ;  /* 0x0000000e1104bc25 */ /* 0x000fe2000f8e0002 */
[----:B------:R-:W4:Y:S03]  /*1dd0*/  S2R R155, SR_TID.X ;  /* 0x00000000009b7919 */ /* 0x000f260000002100 */
[----:B------:R-:W-:Y:S01]  /*1de0*/  @!P3 IMAD.IADD R0, R5, 0x1, R0 ;  /* 0x000000010500b824 */ /* 0x000fe200078e0200 */
[----:B---3--:R-:W-:Y:S01]  /*1df0*/  @!P3 LEA R12, P0, R4, R12, 0x1 ;  /* 0x0000000c040cb211 */ /* 0x008fe200078008ff */
[----:B------:R-:W-:Y:S02]  /*1e00*/  IMAD.U32 R10, RZ, RZ, UR31 ;  /* 0x0000001fff0a7e24 */ /* 0x000fe4000f8e00ff */
[----:B------:R-:W-:Y:S01]  /*1e10*/  VIADD R144, R150, 0x8020 ;  /* 0x0000802096907836 */ /* 0x000fe20000000000 */
[----:B------:R-:W-:Y:S01]  /*1e20*/  @!P3 LEA.HI.X R13, R4, R13, R0, 0x1, P0 ;  /* 0x0000000d040db211 */ /* 0x000fe200000f0c00 */
[----:B--2---:R-:W-:Y:S01]  /*1e30*/  IMAD R8, R27, UR4, RZ ;  /* 0x000000041b087c24 */ /* 0x004fe2000f8e02ff */
[----:B------:R-:W-:Y:S01]  /*1e40*/  @!P2 LEA R10, P1, R10, R236, 0x1 ;  /* 0x000000ec0a0aa211 */ /* 0x000fe200078208ff */
[----:B------:R-:W-:Y:S01]  /*1e50*/  IMAD.U32 R4, RZ, RZ, UR31 ;  /* 0x0000001fff047e24 */ /* 0x000fe2000f8e00ff */
[----:B------:R-:W-:Y:S01]  /*1e60*/  @!P2 LEA R14, P0, R18, R234, 0x1 ;  /* 0x000000ea120ea211 */ /* 0x000fe200078008ff */
[----:B------:R-:W-:Y:S01]  /*1e70*/  IMAD.U32 R0, RZ, RZ, UR30 ;  /* 0x0000001eff007e24 */ /* 0x000fe2000f8e00ff */
[----:B------:R-:W-:Y:S01]  /*1e80*/  SHF.R.U32.HI R149, RZ, 0x1, R34 ;  /* 0x00000001ff957819 */ /* 0x000fe20000011622 */
[C---:B------:R-:W-:Y:S01]  /*1e90*/  IMAD R8, R15.reuse, UR5, R8 ;  /* 0x000000050f087c24 */ /* 0x040fe2000f8e0208 */
[----:B------:R-:W2:Y:S01]  /*1ea0*/  LDC R243, c[0x0][0x44c] ;  /* 0x00011300fff37b82 */ /* 0x000ea20000000800 */
[----:B------:R-:W-:Y:S01]  /*1eb0*/  IMAD.WIDE.U32 R6, R15, UR4, R6 ;  /* 0x000000040f067c25 */ /* 0x000fe2000f8e0006 */
[----:B------:R-:W-:Y:S01]  /*1ec0*/  @!P2 LEA.HI.X R11, R4, R235, R0, 0x1, P1 ;  /* 0x000000eb040ba211 */ /* 0x000fe200008f0c00 */
[----:B------:R-:W3:Y:S01]  /*1ed0*/  LDCU UR13, c[0x0][0x590] ;  /* 0x0000b200ff0d77ac */ /* 0x000ee20008000800 */
[----:B------:R-:W-:Y:S01]  /*1ee0*/  @!P2 LEA.HI.X R15, R18, R233, R23, 0x1, P0 ;  /* 0x000000e9120fa211 */ /* 0x000fe200000f0c17 */
[C---:B------:R-:W-:Y:S01]  /*1ef0*/  @!P4 IMAD.WIDE.U32 R2, R32.reuse, UR14, R2 ;  /* 0x0000000e2002cc25 */ /* 0x040fe2000f8e0002 */
[----:B------:R-:W-:-:S02]  /*1f00*/  ISETP.GE.AND P0, PT, R32, R22, PT ;  /* 0x000000162000720c */ /* 0x000fc40003f06270 */
[----:B------:R-:W-:Y:S01]  /*1f10*/  LOP3.LUT R222, R222, 0x3, RZ, 0xc0, !PT ;  /* 0x00000003dede7812 */ /* 0x000fe200078ec0ff */
[----:B------:R-:W-:Y:S01]  /*1f20*/  IMAD.IADD R5, R7, 0x1, R8 ;  /* 0x0000000107057824 */ /* 0x000fe200078e0208 */
[----:B-1----:R-:W-:Y:S01]  /*1f30*/  @!P4 LEA R8, P1, R2, R20, 0x1 ;  /* 0x000000140208c211 */ /* 0x002fe200078208ff */
[----:B------:R-:W-:Y:S02]  /*1f40*/  @!P4 IMAD R0, R32, UR15, R3 ;  /* 0x0000000f2000cc24 */ /* 0x000fe4000f8e0203 */
[----:B------:R-:W-:Y:S02]  /*1f50*/  IMAD.MOV.U32 R153, RZ, RZ, 0x20 ;  /* 0x00000020ff997424 */ /* 0x000fe400078e00ff */
[----:B------:R-:W-:Y:S01]  /*1f60*/  IMAD.MOV.U32 R152, RZ, RZ, 0x20 ;  /* 0x00000020ff987424 */ /* 0x000fe200078e00ff */
[----:B------:R-:W-:Y:S01]  /*1f70*/  @!P4 LEA.HI.X R9, R2, R21, R0, 0x1, P1 ;  /* 0x000000150209c211 */ /* 0x000fe200008f0c00 */
[----:B------:R-:W-:Y:S01]  /*1f80*/  @!P3 IMAD R2, R19, UR16, RZ ;  /* 0x000000101302bc24 */ /* 0x000fe2000f8e02ff */
[----:B------:R-:W1:Y:S01]  /*1f90*/  @!P3 LDC.64 R20, c[0x0][0x388] ;  /* 0x0000e200ff14bb82 */ /* 0x000e620000000a00 */
[----:B------:R-:W-:Y:S01]  /*1fa0*/  LEA R0, R16, UR21, 0x1 ;  /* 0x0000001510007c11 */ /* 0x000fe2000f8e08ff */
[----:B------:R-:W-:Y:S01]  /*1fb0*/  @!P0 IMAD.MOV.U32 R3, RZ, RZ, R235 ;  /* 0x000000ffff038224 */ /* 0x000fe200078e00eb */
[----:B------:R-:W-:Y:S01]  /*1fc0*/  IADD3 R252, PT, PT, R25, 0x80, -R218 ;  /* 0x0000008019fc7810 */ /* 0x000fe20007ffe8da */
[C---:B------:R-:W-:Y:S01]  /*1fd0*/  @!P3 IMAD R16, R17.reuse, UR17, R2 ;  /* 0x000000111110bc24 */ /* 0x040fe2000f8e0202 */
[----:B------:R-:W-:Y:S01]  /*1fe0*/  CS2R R94, SRZ ;  /* 0x00000000005e7805 */ /* 0x000fe2000001ff00 */
[----:B------:R-:W-:Y:S01]  /*1ff0*/  @!P0 IMAD.MOV.U32 R2, RZ, RZ, R236 ;  /* 0x000000ffff028224 */ /* 0x000fe200078e00ec */
[----:B------:R-:W-:Y:S01]  /*2000*/  @!PT LDS RZ, [RZ] ;  /* 0x00000000fffff984 */ /* 0x000fe20000000800 */
[----:B------:R-:W-:Y:S01]  /*2010*/  @!PT LDS RZ, [RZ] ;  /* 0x00000000fffff984 */ /* 0x000fe20000000800 */
[----:B------:R-:W-:Y:S01]  /*2020*/  @!PT LDS RZ, [RZ] ;  /* 0x00000000fffff984 */ /* 0x000fe20000000800 */
[----:B------:R-:W-:Y:S01]  /*2030*/  @!P4 LDGSTS.E.BYPASS.LTC128B.128 [R0+0x8000], desc[UR26][R8.64] ;  /* 0x080000000800cfae */ /* 0x000fe2000b981a1a */
[----:B------:R-:W4:Y:S01]  /*2040*/  @!P4 LDC.64 R18, c[0x0][0x388] ;  /* 0x0000e200ff12cb82 */ /* 0x000f220000000a00 */
[--C-:B------:R-:W-:Y:S01]  /*2050*/  @!P4 IMAD.MOV.U32 R4, RZ, RZ, R6.reuse ;  /* 0x000000ffff04c224 */ /* 0x100fe200078e0006 */
[----:B------:R-:W-:Y:S01]  /*2060*/  CS2R R92, SRZ ;  /* 0x00000000005c7805 */ /* 0x000fe2000001ff00 */
[----:B------:R-:W-:Y:S01]  /*2070*/  @P4 STS.128 [R0+0x8000], RZ ;  /* 0x008000ff00004388 */ /* 0x000fe20000000c00 */
[----:B------:R-:W-:Y:S01]  /*2080*/  @!P3 IMAD.MOV.U32 R7, RZ, RZ, R5 ;  /* 0x000000ffff07b224 */ /* 0x000fe200078e0005 */
[----:B------:R-:W-:Y:S01]  /*2090*/  CS2R R98, SRZ ;  /* 0x0000000000627805 */ /* 0x000fe2000001ff00 */
[----:B------:R-:W-:Y:S01]  /*20a0*/  IMAD.SHL.U32 R248, R248, 0x8, RZ ;  /* 0x00000008f8f87824 */ /* 0x000fe200078e00ff */
[----:B------:R-:W-:Y:S01]  /*20b0*/  @P3 STS.128 [R0+0x9000], RZ ;  /* 0x009000ff00003388 */ /* 0x000fe20000000c00 */
[----:B------:R-:W-:Y:S01]  /*20c0*/  @!P3 IMAD.WIDE.U32 R6, R17, UR16, R6 ;  /* 0x000000101106bc25 */ /* 0x000fe2000f8e0006 */
[----:B------:R-:W-:-:S02]  /*20d0*/  CS2R R96, SRZ ;  /* 0x0000000000607805 */ /* 0x000fc4000001ff00 */
[----:B------:R-:W-:Y:S01]  /*20e0*/  CS2R R90, SRZ ;  /* 0x00000000005a7805 */ /* 0x000fe2000001ff00 */
[----:B------:R-:W-:Y:S01]  /*20f0*/  @!PT LDS RZ, [RZ] ;  /* 0x00000000fffff984 */ /* 0x000fe20000000800 */
[----:B------:R-:W-:Y:S01]  /*2100*/  @!PT LDS RZ, [RZ] ;  /* 0x00000000fffff984 */ /* 0x000fe20000000800 */
[----:B------:R-:W-:Y:S01]  /*2110*/  @!PT LDS RZ, [RZ] ;  /* 0x00000000fffff984 */ /* 0x000fe20000000800 */
[----:B------:R3:W-:Y:S01]  /*2120*/  @!P3 LDGSTS.E.BYPASS.LTC128B.128 [R0+0x9000], desc[UR26][R12.64] ;  /* 0x090000000c00bfae */ /* 0x0007e2000b981a1a */
[----:B------:R-:W-:Y:S02]  /*2130*/  CS2R R88, SRZ ;  /* 0x0000000000587805 */ /* 0x000fe4000001ff00 */
[----:B------:R-:W-:Y:S02]  /*2140*/  CS2R R86, SRZ ;  /* 0x0000000000567805 */ /* 0x000fe4000001ff00 */
[----:B------:R-:W-:Y:S01]  /*2150*/  CS2R R84, SRZ ;  /* 0x0000000000547805 */ /* 0x000fe2000001ff00 */
[----:B------:R-:W0:Y:S01]  /*2160*/  LDGDEPBAR ;  /* 0x00000000000079af */ /* 0x000e220000000000 */
[----:B------:R-:W-:Y:S02]  /*2170*/  CS2R R78, SRZ ;  /* 0x00000000004e7805 */ /* 0x000fe4000001ff00 */
[----:B------:R-:W-:-:S02]  /*2180*/  CS2R R76, SRZ ;  /* 0x00000000004c7805 */ /* 0x000fc4000001ff00 */
[----:B------:R-:W-:Y:S01]  /*2190*/  CS2R R82, SRZ ;  /* 0x0000000000527805 */ /* 0x000fe2000001ff00 */
[----:B------:R2:W-:Y:S01]  /*21a0*/  @!P0 LDGSTS.E.BYPASS.LTC128B.128 [R0+0x4000], desc[UR26][R2.64] ;  /* 0x0400000002008fae */ /* 0x0005e2000b981a1a */
[----:B------:R-:W-:Y:S02]  /*21b0*/  CS2R R80, SRZ ;  /* 0x0000000000507805 */ /* 0x000fe4000001ff00 */
[----:B------:R-:W-:Y:S02]  /*21c0*/  CS2R R74, SRZ ;  /* 0x00000000004a7805 */ /* 0x000fe4000001ff00 */
[----:B------:R-:W-:Y:S01]  /*21d0*/  CS2R R72, SRZ ;  /* 0x0000000000487805 */ /* 0x000fe2000001ff00 */
[----:B------:R-:W-:Y:S01]  /*21e0*/  @P0 STS.128 [R0+0x4000], RZ ;  /* 0x004000ff00000388 */ /* 0x000fe20000000c00 */
[----:B------:R-:W-:Y:S02]  /*21f0*/  CS2R R70, SRZ ;  /* 0x0000000000467805 */ /* 0x000fe4000001ff00 */
[----:B------:R-:W-:Y:S01]  /*2200*/  CS2R R68, SRZ ;  /* 0x0000000000447805 */ /* 0x000fe2000001ff00 */
[----:B------:R-:W1:Y:S01]  /*2210*/  LDCU UR6, c[0x0][0x3e0] ;  /* 0x00007c00ff0677ac */ /* 0x000e620008000800 */
[----:B------:R-:W-:Y:S01]  /*2220*/  @P2 STS.128 [R0+0x5000], RZ ;  /* 0x005000ff00002388 */ /* 0x000fe20000000c00 */
[----:B------:R-:W4:Y:S03]  /*2230*/  LDCU UR12, c[0x0][0x45c] ;  /* 0x00008b80ff0c77ac */ /* 0x000f260008000800 */
[----:B------:R-:W-:Y:S01]  /*2240*/  @!PT LDS RZ, [RZ] ;  /* 0x00000000fffff984 */ /* 0x000fe20000000800 */
[----:B------:R-:W-:Y:S01]  /*2250*/  @!PT LDS RZ, [RZ] ;  /* 0x00000000fffff984 */ /* 0x000fe20000000800 */
[----:B------:R-:W-:Y:S01]  /*2260*/  @!PT LDS RZ, [RZ] ;  /* 0x00000000fffff984 */ /* 0x000fe20000000800 */
[----:B------:R4:W-:Y:S01]  /*2270*/  @!P2 LDGSTS.E.BYPASS.LTC128B.128 [R0+0x5000], desc[UR26][R10.64] ;  /* 0x050000000a00afae */ /* 0x0009e2000b981a1a */
[----:B------:R-:W4:Y:S01]  /*2280*/  LDCU.U8 UR7, c[0x0][0x4f8] ;  /* 0x00009f00ff0777ac */ /* 0x000f220008000000 */
[----:B---3--:R-:W-:-:S05]  /*2290*/  SEL R12, RZ, 0x2000, P5 ;  /* 0x00002000ff0c7807 */ /* 0x008fca0002800000 */
[----:B------:R-:W-:Y:S02]  /*22a0*/  IMAD.IADD R223, R12, 0x1, R0 ;  /* 0x000000010cdf7824 */ /* 0x000fe400078e0200 */
[----:B--2---:R-:W-:Y:S01]  /*22b0*/  @!P4 IMAD.WIDE.U32 R2, R32, UR16, R4 ;  /* 0x000000102002cc25 */ /* 0x004fe2000f8e0004 */
[----:B-1----:R-:W-:-:S03]  /*22c0*/  @!P3 LEA R4, P1, R6, R20, 0x1 ;  /* 0x000000140604b211 */ /* 0x002fc600078208ff */
[----:B------:R-:W-:Y:S01]  /*22d0*/  @!P4 IMAD R3, R32, UR17, R3 ;  /* 0x000000112003cc24 */ /* 0x000fe2000f8e0203 */
[----:B----4-:R-:W-:Y:S01]  /*22e0*/  @!P4 LEA R8, P5, R2, R18, 0x1 ;  /* 0x000000120208c211 */ /* 0x010fe200078a08ff */
[----:B------:R-:W-:-:S03]  /*22f0*/  @!P3 IMAD.IADD R5, R7, 0x1, R16 ;  /* 0x000000010705b824 */ /* 0x000fc600078e0210 */
[----:B------:R-:W-:Y:S01]  /*2300*/  @!P4 LEA.HI.X R9, R2, R19, R3, 0x1, P5 ;  /* 0x000000130209c211 */ /* 0x000fe200028f0c03 */
[C---:B------:R-:W-:Y:S01]  /*2310*/  VIADD R3, R245.reuse, 0x8 ;  /* 0x00000008f5037836 */ /* 0x040fe20000000000 */
[----:B------:R-:W-:Y:S01]  /*2320*/  @!P3 LEA.HI.X R5, R6, R21, R5, 0x1, P1 ;  /* 0x000000150605b211 */ /* 0x000fe200008f0c05 */
[----:B------:R-:W-:Y:S01]  /*2330*/  @!P0 IMAD.MOV.U32 R10, RZ, RZ, R234 ;  /* 0x000000ffff0a8224 */ /* 0x000fe200078e00ea */
[----:B------:R-:W-:Y:S01]  /*2340*/  LOP3.LUT R2, R245, 0x40, RZ, 0xfc, !PT ;  /* 0x00000040f5027812 */ /* 0x000fe200078efcff */
[----:B------:R-:W-:-:S03]  /*2350*/  @!P0 IMAD.MOV.U32 R11, RZ, RZ, R233 ;  /* 0x000000ffff0b8224 */ /* 0x000fc600078e00e9 */
[-C--:B------:R-:W-:Y:S02]  /*2360*/  ISETP.GE.AND P1, PT, R2, R22.reuse, PT ;  /* 0x000000160200720c */ /* 0x080fe40003f26270 */
[----:B------:R1:W-:Y:S04]  /*2370*/  @!P0 LDGSTS.E.BYPASS.LTC128B.128 [R223], desc[UR26][R10.64] ;  /* 0x000000000adf8fae */ /* 0x0003e8000b981a1a */
[----:B------:R-:W-:Y:S04]  /*2380*/  @P0 STS.128 [R223], RZ ;  /* 0x000000ffdf000388 */ /* 0x000fe80000000c00 */
[----:B------:R-:W-:Y:S04]  /*2390*/  @P2 STS.128 [R223+0x1000], RZ ;  /* 0x001000ffdf002388 */ /* 0x000fe80000000c00 */
[----:B------:R-:W-:Y:S01]  /*23a0*/  @!PT LDS RZ, [RZ] ;  /* 0x00000000fffff984 */ /* 0x000fe20000000800 */
[----:B------:R-:W-:Y:S01]  /*23b0*/  @!PT LDS RZ, [RZ] ;  /* 0x00000000fffff984 */ /* 0x000fe20000000800 */
[----:B------:R-:W-:Y:S01]  /*23c0*/  @!PT LDS RZ, [RZ] ;  /* 0x00000000fffff984 */ /* 0x000fe20000000800 */
[----:B------:R-:W-:Y:S01]  /*23d0*/  @!P2 LDGSTS.E.BYPASS.LTC128B.128 [R223+0x1000], desc[UR26][R14.64] ;  /* 0x010000000edfafae */ /* 0x000fe2000b981a1a */
[----:B------:R-:W-:Y:S01]  /*23e0*/  ISETP.GE.AND P2, PT, R3, R22, PT ;  /* 0x000000160300720c */ /* 0x000fe20003f46270 */
[----:B------:R-:W-:-:S02]  /*23f0*/  IMAD.WIDE.U32 R2, R245, 0x4, R224 ;  /* 0x00000004f5027825 */ /* 0x000fc400078e00e0 */
[----:B------:R-:W-:Y:S04]  /*2400*/  @!P4 LDGSTS.E.BYPASS.LTC128B.128 [R0+0x6000], desc[UR26][R8.64] ;  /* 0x060000000800cfae */ /* 0x000fe8000b981a1a */
[----:B------:R-:W-:Y:S04]  /*2410*/  @P4 STS.128 [R0+0x6000], RZ ;  /* 0x006000ff00004388 */ /* 0x000fe80000000c00 */
[----:B------:R2:W-:Y:S01]  /*2420*/  @P3 STS.128 [R0+0x7000], RZ ;  /* 0x007000ff00003388 */ /* 0x0005e20000000c00 */
[----:B-1----:R-:W1:Y:S03]  /*2430*/  LDC.64 R10, c[0x0][0x528] ;  /* 0x00014a00ff0a7b82 */ /* 0x002e660000000a00 */
[----:B------:R-:W-:Y:S01]  /*2440*/  @!PT LDS RZ, [RZ] ;  /* 0x00000000fffff984 */ /* 0x000fe20000000800 */
[----:B------:R-:W-:Y:S01]  /*2450*/  @!PT LDS RZ, [RZ] ;  /* 0x00000000fffff984 */ /* 0x000fe20000000800 */
[----:B------:R-:W-:Y:S01]  /*2460*/  @!PT LDS RZ, [RZ] ;  /* 0x00000000fffff984 */ /* 0x000fe20000000800 */
[----:B------:R2:W-:Y:S01]  /*2470*/  @!P3 LDGSTS.E.BYPASS.LTC128B.128 [R0+0x7000], desc[UR26][R4.64] ;  /* 0x070000000400bfae */ /* 0x0005e2000b981a1a */
[----:B------:R-:W-:-:S03]  /*2480*/  ISETP.GE.AND P3, PT, R245, R22, PT ;  /* 0x00000016f500720c */ /* 0x000fc60003f66270 */
[----:B------:R-:W0:Y:S04]  /*2490*/  LDGDEPBAR ;  /* 0x00000000000079af */ /* 0x000e280000000000 */
[----:B------:R-:W5:Y:S04]  /*24a0*/  @!P2 LDG.E R239, desc[UR26][R2.64+0x20] ;  /* 0x0000201a02efa981 */ /* 0x000f68000c1e1900 */
[----:B------:R-:W5:Y:S04]  /*24b0*/  @!P1 LDG.E R238, desc[UR26][R2.64+0x100] ;  /* 0x0001001a02ee9981 */ /* 0x000f68000c1e1900 */
[----:B------:R-:W5:Y:S01]  /*24c0*/  @!P3 LDG.E R240, desc[UR26][R2.64] ;  /* 0x0000001a02f0b981 */ /* 0x000f62000c1e1900 */
[----:B--2---:R-:W-:Y:S01]  /*24d0*/  VIADD R0, R245, 0x48 ;  /* 0x00000048f5007836 */ /* 0x004fe20000000000 */
[----:B------:R-:W-:-:S04]  /*24e0*/  DEPBAR.LE SB0, 0x1 ;  /* 0x000080400000791a */ /* 0x000fc80000000000 */
[----:B------:R-:W-:-:S13]  /*24f0*/  ISETP.GE.AND P0, PT, R0, R22, PT ;  /* 0x000000160000720c */ /* 0x000fda0003f06270 */
[----:B------:R2:W5:Y:S01]  /*2500*/  @!P0 LDG.E R237, desc[UR26][R2.64+0x120] ;  /* 0x0001201a02ed8981 */ /* 0x000562000c1e1900 */
[----:B------:R-:W-:Y:S06]  /*2510*/  BAR.SYNC.DEFER_BLOCKING 0x0 ;  /* 0x0000000000007b1d */ /* 0x000fec0000010000 */
[----:B-1----:R-:W3:Y:S01]  /*2520*/  LDG.E.64 R8, desc[UR26][R10.64+0x8] ;  /* 0x0000081a0a087981 */ /* 0x002ee2000c1e1b00 */
[C---:B------:R-:W-:Y:S01]  /*2530*/  LOP3.LUT P0, RZ, R34.reuse, 0x4, RZ, 0xc0, !PT ;  /* 0x0000000422ff7812 */ /* 0x040fe2000780c0ff */
[----:B--2---:R-:W-:Y:S01]  /*2540*/  IMAD.SHL.U32 R3, R34, 0x4, RZ ;  /* 0x0000000422037824 */ /* 0x004fe200078e00ff */
[----:B------:R-:W-:Y:S01]  /*2550*/  IADD3 R2, PT, PT, R244, R245, R218 ;  /* 0x000000f5f4027210 */ /* 0x000fe20007ffe0da */
[----:B------:R-:W-:-:S02]  /*2560*/  VIADD R0, R150, 0x8000 ;  /* 0x0000800096007836 */ /* 0x000fc40000000000 */
[----:B------:R-:W-:Y:S01]  /*2570*/  IMAD.SHL.U32 R13, R34, 0x20, RZ ;  /* 0x00000020220d7824 */ /* 0x000fe200078e00ff */
[----:B------:R-:W-:Y:S01]  /*2580*/  SHF.R.U32.HI R5, RZ, 0x4, R34 ;  /* 0x00000004ff057819 */ /* 0x000fe20000011622 */
[----:B------:R-:W-:Y:S01]  /*2590*/  IMAD.SHL.U32 R15, R155, 0x4, RZ ;  /* 0x000000049b0f7824 */ /* 0x000fe200078e00ff */
[----:B------:R-:W-:Y:S01]  /*25a0*/  SHF.R.U32.HI R36, RZ, 0x1, R155 ;  /* 0x00000001ff247819 */ /* 0x000fe2000001169b */
[----:B------:R1:W2:Y:S01]  /*25b0*/  LDSM.16.M88.4 R116, [R150+0x8000] ;  /* 0x008000009674783b */ /* 0x0002a20000000200 */
[----:B------:R-:W-:-:S03]  /*25c0*/  IMAD R7, R31, R30, R33 ;  /* 0x0000001e1f077224 */ /* 0x000fc600078e0221 */
[----:B------:R1:W4:Y:S01]  /*25d0*/  LDSM.16.M88.4 R120, [R150+0x8400] ;  /* 0x008400009678783b */ /* 0x0003220000000200 */
[----:B------:R-:W-:-:S03]  /*25e0*/  IMAD.SHL.U32 R14, R34, 0x10, RZ ;  /* 0x00000010220e7824 */ /* 0x000fc600078e00ff */
[----:B------:R1:W1:Y:S04]  /*25f0*/  LDSM.16.M88.4 R124, [R150+0x8800] ;  /* 0x00880000967c783b */ /* 0x0002680000000200 */
[----:B------:R1:W1:Y:S04]  /*2600*/  LDSM.16.M88.4 R128, [R150+0x8c00] ;  /* 0x008c00009680783b */ /* 0x0002680000000200 */
[----:B------:R-:W2:Y:S01]  /*2610*/  LDG.E.64 R10, desc[UR26][R10.64] ;  /* 0x0000001a0a0a7981 */ /* 0x000ea2000c1e1b00 */
[----:B------:R-:W-:Y:S01]  /*2620*/  LOP3.LUT R3, R3, 0x18, RZ, 0xc0, !PT ;  /* 0x0000001803037812 */ /* 0x000fe200078ec0ff */
[----:B------:R-:W-:Y:S01]  /*2630*/  @P0 VIADD R144, R0, 0xffffffe0 ;  /* 0xffffffe000900836 */ /* 0x000fe20000000000 */
[----:B------:R-:W-:Y:S01]  /*2640*/  IADD3 R213, PT, PT, R2, -0x3f, -R213 ;  /* 0xffffffc102d57810 */ /* 0x000fe20007ffe8d5 */
[----:B------:R-:W-:Y:S01]  /*2650*/  IMAD.SHL.U32 R2, R155, 0x20, RZ ;  /* 0x000000209b027824 */ /* 0x000fe200078e00ff */
[----:B------:R-:W-:-:S02]  /*2660*/  LOP3.LUT R0, R3, 0xc0, R13, 0xf8, !PT ;  /* 0x000000c003007812 */ /* 0x000fc400078ef80d */
[----:B------:R-:W-:Y:S01]  /*2670*/  LOP3.LUT R5, R5, 0x8, RZ, 0xc0, !PT ;  /* 0x0000000805057812 */ /* 0x000fe200078ec0ff */
[----:B------:R1:W1:Y:S01]  /*2680*/  LDSM.16.M88.4 R132, [R144] ;  /* 0x000000009084783b */ /* 0x0002620000000200 */
[----:B------:R-:W-:Y:S02]  /*2690*/  LOP3.LUT R4, R2, 0xc0, RZ, 0xc0, !PT ;  /* 0x000000c002047812 */ /* 0x000fe400078ec0ff */
[----:B------:R-:W-:Y:S01]  /*26a0*/  LOP3.LUT R149, R0, 0x8, R149, 0x78, !PT ;  /* 0x0000000800957812 */ /* 0x000fe200078e7895 */
[----:B------:R1:W1:Y:S01]  /*26b0*/  LDSM.16.M88.4 R136, [R144+0x400] ;  /* 0x000400009088783b */ /* 0x0002620000000200 */
[----:B------:R-:W-:Y:S02]  /*26c0*/  LOP3.LUT R0, R5, 0x10, R34, 0xf8, !PT ;  /* 0x0000001005007812 */ /* 0x000fe400078ef822 */
[----:B------:R-:W-:Y:S01]  /*26d0*/  LOP3.LUT R4, R4, 0x18, R15, 0xf8, !PT ;  /* 0x0000001804047812 */ /* 0x000fe200078ef80f */
[----:B------:R-:W-:Y:S01]  /*26e0*/  IMAD.SHL.U32 R15, R155, 0x10, RZ ;  /* 0x000000109b0f7824 */ /* 0x000fe200078e00ff */
[----:B------:R-:W-:Y:S01]  /*26f0*/  LOP3.LUT R0, R0, 0xc0, R13, 0xf8, !PT ;  /* 0x000000c000007812 */ /* 0x000fe200078ef80d */
[----:B------:R1:W1:Y:S01]  /*2700*/  LDSM.16.M88.4 R140, [R144+0x800] ;  /* 0x00080000908c783b */ /* 0x0002620000000200 */
[----:B------:R-:W-:-:S02]  /*2710*/  LOP3.LUT R2, R2, 0x120, RZ, 0xc0, !PT ;  /* 0x0000012002027812 */ /* 0x000fc400078ec0ff */
[----:B------:R-:W-:Y:S01]  /*2720*/  LOP3.LUT R3, R0, R3, RZ, 0x3c, !PT ;  /* 0x0000000300037212 */ /* 0x000fe200078e3cff */
[----:B------:R-:W1:Y:S01]  /*2730*/  LDSM.16.M88.4 R144, [R144+0xc00] ;  /* 0x000c00009090783b */ /* 0x000e620000000200 */
[----:B------:R-:W-:Y:S02]  /*2740*/  LOP3.LUT R2, R2, 0x600, R15, 0xf8, !PT ;  /* 0x0000060002027812 */ /* 0x000fe400078ef80f */
[----:B------:R-:W-:Y:S02]  /*2750*/  LOP3.LUT R0, R4, 0x8, R36, 0x78, !PT ;  /* 0x0000000804007812 */ /* 0x000fe400078e7824 */
[----:B------:R-:W-:Y:S02]  /*2760*/  LOP3.LUT R6, R13, 0x120, RZ, 0xc0, !PT ;  /* 0x000001200d067812 */ /* 0x000fe400078ec0ff */
[----:B------:R-:W-:Y:S01]  /*2770*/  LOP3.LUT R154, R2, R0, RZ, 0xfc, !PT ;  /* 0x00000000029a7212 */ /* 0x000fe200078efcff */
[----:B------:R-:W-:Y:S01]  /*2780*/  IMAD.SHL.U32 R0, R7, 0x20, RZ ;  /* 0x0000002007007824 */ /* 0x000fe200078e00ff */
[----:B------:R-:W-:-:S02]  /*2790*/  LOP3.LUT R6, R6, 0x600, R14, 0xf8, !PT ;  /* 0x0000060006067812 */ /* 0x000fc400078ef80e */
[----:B------:R-:W-:Y:S01]  /*27a0*/  SHF.R.U32.HI R14, RZ, 0x6, R34 ;  /* 0x00000006ff0e7819 */ /* 0x000fe20000011622 */
[----:B------:R-:W-:-:S03]  /*27b0*/  IMAD.U32 R5, RZ, RZ, UR23 ;  /* 0x00000017ff057e24 */ /* 0x000fc6000f8e00ff */
[----:B------:R-:W-:-:S05]  /*27c0*/  LOP3.LUT R14, R14, 0xe, RZ, 0xc0, !PT ;  /* 0x0000000e0e0e7812 */ /* 0x000fca00078ec0ff */
[----:B------:R-:W-:Y:S01]  /*27d0*/  IMAD R5, R5, 0x4, R14 ;  /* 0x0000000405057824 */ /* 0x000fe200078e020e */
[----:B------:R-:W-:Y:S02]  /*27e0*/  LOP3.LUT R149, R6, R149, RZ, 0xfc, !PT ;  /* 0x0000009506957212 */ /* 0x000fe400078efcff */
[----:B------:R-:W-:Y:S01]  /*27f0*/  LOP3.LUT R3, R3, 0x120, R13, 0xf8, !PT ;  /* 0x0000012003037812 */ /* 0x000fe200078ef80d */
[----:B------:R-:W-:Y:S01]  /*2800*/  IMAD R222, R219, 0x8, R222 ;  /* 0x00000008dbde7824 */ /* 0x000fe200078e02de */
[----:B------:R-:W-:Y:S02]  /*2810*/  LEA R149, R149, UR21, 0x1 ;  /* 0x0000001595957c11 */ /* 0x000fe4000f8e08ff */
[----:B------:R-:W-:Y:S02]  /*2820*/  LEA R148, R3, UR21, 0x1 ;  /* 0x0000001503947c11 */ /* 0x000fe4000f8e08ff */
[----:B------:R-:W-:Y:S02]  /*2830*/  SEL R153, R153, 0xffffffe0, !P0 ;  /* 0xffffffe099997807 */ /* 0x000fe40004000000 */
[----:B------:R-:W-:Y:S01]  /*2840*/  LOP3.LUT P0, RZ, R155, 0x2, RZ, 0xc0, !PT ;  /* 0x000000029bff7812 */ /* 0x000fe2000780c0ff */
[----:B------:R-:W-:-:S02]  /*2850*/  IMAD.IADD R149, R12, 0x1, R149 ;  /* 0x000000010c957824 */ /* 0x000fc400078e0295 */
[----:B------:R-:W-:Y:S01]  /*2860*/  IMAD.IADD R148, R12, 0x1, R148 ;  /* 0x000000010c947824 */ /* 0x000fe200078e0294 */
[----:B------:R-:W-:Y:S01]  /*2870*/  SEL R152, R152, 0xffffffe0, !P0 ;  /* 0xffffffe098987807 */ /* 0x000fe20004000000 */
[----:B------:R-:W-:Y:S02]  /*2880*/  VIADD R222, R222, 0xfffffff8 ;  /* 0xfffffff8dede7836 */ /* 0x000fe40000000000 */
[----:B------:R-:W-:Y:S01]  /*2890*/  IMAD.IADD R151, R150, 0x1, R153 ;  /* 0x0000000196977824 */ /* 0x000fe200078e0299 */
[----:B------:R-:W-:Y:S01]  /*28a0*/  USHF.L.U32 UR13, UR13, 0x7, URZ ;  /* 0x000000070d0d7899 */ /* 0x000fe200080006ff */
[----:B---3--:R-:W-:Y:S02]  /*28b0*/  IADD3 R246, P2, P1, R0, R8, R246 ;  /* 0x0000000800f67210 */ /* 0x008fe4000795e0f6 */
[----:B------:R-:W-:-:S04]  /*28c0*/  SHF.R.S32.HI R0, RZ, 0x1f, R0 ;  /* 0x0000001fff007819 */ /* 0x000fc80000011400 */
[----:B------:R-:W-:Y:S01]  /*28d0*/  IADD3.X R249, PT, PT, R0, R9, RZ, P2, P1 ;  /* 0x0000000900f97210 */ /* 0x000fe200017e24ff */
[----:B------:R-:W-:Y:S01]  /*28e0*/  IMAD.MOV.U32 R0, RZ, RZ, 0x10 ;  /* 0x00000010ff007424 */ /* 0x000fe200078e00ff */
[----:B------:R-:W-:-:S04]  /*28f0*/  LOP3.LUT P1, RZ, R155, 0x4, RZ, 0xc0, !PT ;  /* 0x000000049bff7812 */ /* 0x000fc8000782c0ff */
[----:B------:R-:W-:Y:S01]  /*2900*/  SEL R15, R0, 0xfffffff0, !P1 ;  /* 0xfffffff0000f7807 */ /* 0x000fe20004800000 */
[----:B------:R-:W-:Y:S01]  /*2910*/  VIADD R0, R5, 0x1 ;  /* 0x0000000105007836 */ /* 0x000fe20000000000 */
[----:B--2---:R-:W-:Y:S01]  /*2920*/  R2UR UR14, R11 ;  /* 0x000000000b0e72ca */ /* 0x004fe200000e0000 */
[----:B------:R-:W-:Y:S01]  /*2930*/  IMAD.WIDE.U32 R246, R246, -0x2daee0ad, RZ ;  /* 0xd2511f53f6f67825 */ /* 0x000fe200078e00ff */
[----:B------:R-:W-:-:S11]  /*2940*/  R2UR UR32, R10 ;  /* 0x000000000a2072ca */ /* 0x000fd600000e0000 */
[----:B------:R-:W-:Y:S02]  /*2950*/  LOP3.LUT R5, R5, UR14, RZ, 0x3c, !PT ;  /* 0x0000000e05057c12 */ /* 0x000fe4000f8e3cff */
[----:B------:R-:W-:Y:S02]  /*2960*/  LOP3.LUT R0, R0, UR14, RZ, 0x3c, !PT ;  /* 0x0000000e00007c12 */ /* 0x000fe4000f8e3cff */
[C---:B------:R-:W-:Y:S02]  /*2970*/  LOP3.LUT R5, R247.reuse, R5, RZ, 0x3c, !PT ;  /* 0x00000005f7057212 */ /* 0x040fe400078e3cff */
[----:B------:R-:W-:Y:S01]  /*2980*/  LOP3.LUT R0, R247, R0, RZ, 0x3c, !PT ;  /* 0x00000000f7007212 */ /* 0x000fe200078e3cff */
[--C-:B------:R-:W-:Y:S02]  /*2990*/  IMAD.IADD R232, R214, 0x1, R15.reuse ;  /* 0x00000001d6e87824 */ /* 0x100fe400078e020f */
[----:B------:R-:W-:Y:S02]  /*29a0*/  IMAD.IADD R231, R15, 0x1, R216 ;  /* 0x000000010fe77824 */ /* 0x000fe400078e02d8 */
[----:B------:R-:W-:-:S02]  /*29b0*/  IMAD.IADD R230, R215, 0x1, R15 ;  /* 0x00000001d7e67824 */ /* 0x000fc400078e020f */
[----:B------:R-:W-:Y:S01]  /*29c0*/  IMAD.WIDE.U32 R228, R5, -0x326172a9, RZ ;  /* 0xcd9e8d5705e47825 */ /* 0x000fe200078e00ff */
[----:B------:R-:W-:-:S03]  /*29d0*/  UIADD3 UR29, UPT, UPT, UR14, -0x4498517b, URZ ;  /* 0xbb67ae850e1d7890 */ /* 0x000fc6000fffe0ff */
[----:B------:R-:W-:Y:S01]  /*29e0*/  IMAD.WIDE.U32 R226, R0, -0x326172a9, RZ ;  /* 0xcd9e8d5700e27825 */ /* 0x000fe200078e00ff */
[----:B------:R-:W-:Y:S02]  /*29f0*/  UIADD3 UR28, UPT, UPT, UR14, 0x76cf5d0a, URZ ;  /* 0x76cf5d0a0e1c7890 */ /* 0x000fe4000fffe0ff */
[----:B------:R-:W-:Y:S02]  /*2a00*/  UIADD3 UR17, UPT, UPT, UR14, 0x32370b8f, URZ ;  /* 0x32370b8f0e117890 */ /* 0x000fe4000fffe0ff */
[----:B------:R-:W-:Y:S02]  /*2a10*/  UIADD3 UR16, UPT, UPT, UR14, -0x126145ec, URZ ;  /* 0xed9eba140e107890 */ /* 0x000fe4000fffe0ff */
[----:B------:R-:W-:Y:S02]  /*2a20*/  UIADD3 UR15, UPT, UPT, UR14, -0x56f99767, URZ ;  /* 0xa90668990e0f7890 */ /* 0x000fe4000fffe0ff */
[----:B-1--4-:R-:W-:-:S12]  /*2a30*/  UIADD3 UR14, UPT, UPT, UR14, 0x646e171e, URZ ;  /* 0x646e171e0e0e7890 */ /* 0x012fd8000fffe0ff */
.L_x_318:
[----:B------:R-:W-:Y:S01]  /*2a40*/  SHF.R.U32.HI R164, RZ, 0x1, R155 ;  /* 0x00000001ffa47819 */ /* 0x000fe2000001169b */
[----:B------:R-:W0:Y:S01]  /*2a50*/  LDGDEPBAR ;  /* 0x00000000000079af */ /* 0x000e220000000000 */
[----:B-----5:R-:W-:Y:S01]  /*2a60*/  FSETP.NEU.FTZ.AND P2, PT, R238, -INF , PT ;  /* 0xff800000ee00780b */ /* 0x020fe20003f5d000 */
[----:B------:R-:W-:Y:S01]  /*2a70*/  UIADD3 UR34, UPT, UPT, UR32, -0x61c88647, URZ ;  /* 0x9e3779b920227890 */ /* 0x000fe2000fffe0ff */
[----:B------:R-:W-:Y:S01]  /*2a80*/  FSETP.NEU.FTZ.AND P4, PT, R240, -INF , PT ;  /* 0xff800000f000780b */ /* 0x000fe20003f9d000 */
[----:B------:R-:W-:Y:S01]  /*2a90*/  IMAD.WIDE.U32 R2, R222, -0x326172a9, RZ ;  /* 0xcd9e8d57de027825 */ /* 0x000fe200078e00ff */
[----:B------:R-:W-:Y:S01]  /*2aa0*/  FSETP.NEU.FTZ.AND P3, PT, R239, -INF , PT ;  /* 0xff800000ef00780b */ /* 0x000fe20003f7d000 */
[----:B------:R-:W1:Y:S01]  /*2ab0*/  S2UR UR4, SR_CgaCtaId ;  /* 0x00000000000479c3 */ /* 0x000e620000008800 */
[----:B------:R-:W-:Y:S01]  /*2ac0*/  FSETP.NEU.FTZ.AND P0, PT, R237, -INF , PT ;  /* 0xff800000ed00780b */ /* 0x000fe20003f1d000 */
[----:B------:R-:W-:Y:S01]  /*2ad0*/  IMAD.IADD R112, R149, 0x1, R153 ;  /* 0x0000000195707824 */ /* 0x000fe200078e0299 */
[----:B------:R-:W-:Y:S01]  /*2ae0*/  LOP3.LUT R52, R249, UR32, R3, 0x96, !PT ;  /* 0x00000020f9347c12 */ /* 0x000fe2000f8e9603 */
[----:B------:R-:W-:Y:S01]  /*2af0*/  UMOV UR5, 0x400 ;  /* 0x0000040000057882 */ /* 0x000fe20000000000 */
[C---:B------:R-:W-:Y:S01]  /*2b00*/  LOP3.LUT R158, R2.reuse, UR34, R229, 0x96, !PT ;  /* 0x00000022029e7c12 */ /* 0x040fe2000f8e96e5 */
[----:B------:R-:W-:Y:S01]  /*2b10*/  USHF.L.U32 UR33, UR23, 0x7, URZ ;  /* 0x0000000717217899 */ /* 0x000fe200080006ff */
[----:B------:R-:W-:Y:S01]  /*2b20*/  LOP3.LUT R156, R2, UR34, R227, 0x96, !PT ;  /* 0x00000022029c7c12 */ /* 0x000fe2000f8e96e3 */
[----:B------:R-:W-:Y:S02]  /*2b30*/  VIADD R0, R222, 0x4 ;  /* 0x00000004de007836 */ /* 0x000fe40000000000 */
[----:B------:R-:W-:Y:S01]  /*2b40*/  IMAD.WIDE.U32 R52, R52, -0x2daee0ad, RZ ;  /* 0xd2511f5334347825 */ /* 0x000fe200078e00ff */
[----:B------:R-:W-:Y:S03]  /*2b50*/  UIADD3 UR33, UPT, UPT, UR33, 0x80, URZ ;  /* 0x0000008021217890 */ /* 0x000fe6000fffe0ff */
[----:B------:R-:W-:Y:S01]  /*2b60*/  IMAD.WIDE.U32 R156, R156, -0x2daee0ad, RZ ;  /* 0xd2511f539c9c7825 */ /* 0x000fe200078e00ff */
[----:B------:R-:W-:Y:S03]  /*2b70*/  LOP3.LUT R160, R246, UR29, R53, 0x96, !PT ;  /* 0x0000001df6a07c12 */ /* 0x000fe6000f8e9635 */
[----:B------:R-:W-:Y:S01]  /*2b80*/  IMAD.WIDE.U32 R158, R158, -0x2daee0ad, RZ ;  /* 0xd2511f539e9e7825 */ /* 0x000fe200078e00ff */
[----:B------:R-:W-:Y:S03]  /*2b90*/  LOP3.LUT R157, R52, UR28, R157, 0x96, !PT ;  /* 0x0000001c349d7c12 */ /* 0x000fe6000f8e969d */
[----:B------:R-:W-:Y:S01]  /*2ba0*/  VIADD R244, R244, 0xffffff80 ;  /* 0xffffff80f4f47836 */ /* 0x000fe20000000000 */
[----:B------:R-:W-:Y:S01]  /*2bb0*/  LOP3.LUT R159, R52, UR28, R159, 0x96, !PT ;  /* 0x0000001c349f7c12 */ /* 0x000fe2000f8e969f */
[----:B------:R-:W-:Y:S04]  /*2bc0*/  DEPBAR.LE SB0, 0x0 ;  /* 0x000080000000791a */ /* 0x000fe80000000000 */
[----:B------:R-:W-:Y:S01]  /*2bd0*/  BAR.SYNC.DEFER_BLOCKING 0x0 ;  /* 0x0000000000007b1d */ /* 0x000fe20000010000 */
[----:B------:R-:W-:Y:S01]  /*2be0*/  ISETP.GE.AND P6, PT, R244, R252, PT ;  /* 0x000000fcf400720c */ /* 0x000fe20003fc6270 */
[----:B------:R-:W-:Y:S01]  /*2bf0*/  IMAD.WIDE.U32 R2, R0, -0x326172a9, RZ ;  /* 0xcd9e8d5700027825 */ /* 0x000fe200078e00ff */
[----:B-1----:R-:W-:Y:S02]  /*2c00*/  ULEA UR4, UR4, UR5, 0x18 ;  /* 0x0000000504047291 */ /* 0x002fe4000f8ec0ff */
[----:B------:R-:W-:Y:S01]  /*2c10*/  ISETP.GT.AND P6, PT, R218, UR33, P6 ;  /* 0x00000021da007c0c */ /* 0x000fe2000b7c4270 */
[----:B------:R-:W-:Y:S01]  /*2c20*/  UIADD3 UR33, UPT, UPT, UR32, -0x255992d5, URZ ;  /* 0xdaa66d2b20217890 */ /* 0x000fe2000fffe0ff */
[C---:B------:R-:W-:Y:S01]  /*2c30*/  LOP3.LUT R56, R2.reuse, UR34, R229, 0x96, !PT ;  /* 0x0000002202387c12 */ /* 0x040fe2000f8e96e5 */
[----:B------:R-:W-:Y:S01]  /*2c40*/  IMAD.WIDE.U32 R176, R157, -0x326172a9, RZ ;  /* 0xcd9e8d579db07825 */ /* 0x000fe200078e00ff */
[----:B------:R-:W-:Y:S02]  /*2c50*/  LOP3.LUT R3, R249, UR32, R3, 0x96, !PT ;  /* 0x00000020f9037c12 */ /* 0x000fe4000f8e9603 */
[----:B------:R-:W-:Y:S01]  /*2c60*/  LOP3.LUT R0, R2, UR34, R227, 0x96, !PT ;  /* 0x0000002202007c12 */ /* 0x000fe2000f8e96e3 */
[----:B------:R-:W-:Y:S01]  /*2c70*/  IMAD.WIDE.U32 R166, R56, -0x2daee0ad, RZ ;  /* 0xd2511f5338a67825 */ /* 0x000fe200078e00ff */
[----:B------:R-:W-:Y:S03]  /*2c80*/  UIADD3 UR34, UPT, UPT, UR32, 0x3c6ef372, URZ ;  /* 0x3c6ef37220227890 */ /* 0x000fe6000fffe0ff */
[----:B------:R-:W-:Y:S04]  /*2c90*/  IMAD.WIDE.U32 R2, R3, -0x2daee0ad, RZ ;  /* 0xd2511f5303027825 */ /* 0x000fe800078e00ff */
[----:B------:R-:W-:Y:S01]  /*2ca0*/  IMAD.WIDE.U32 R178, R0, -0x2daee0ad, RZ ;  /* 0xd2511f5300b27825 */ /* 0x000fe200078e00ff */
[----:B------:R-:W-:Y:S02]  /*2cb0*/  LOP3.LUT R163, R246, UR29, R3, 0x96, !PT ;  /* 0x0000001df6a37c12 */ /* 0x000fe4000f8e9603 */
[C---:B------:R-:W-:Y:S01]  /*2cc0*/  LOP3.LUT R162, R2.reuse, UR28, R167, 0x96, !PT ;  /* 0x0000001c02a27c12 */ /* 0x040fe2000f8e96a7 */
[----:B------:R-:W-:Y:S01]  /*2cd0*/  LDSM.16.M88.4 R64, [R149] ;  /* 0x000000009540783b */ /* 0x000fe20000000200 */
[----:B------:R-:W-:Y:S01]  /*2ce0*/  LOP3.LUT R161, R2, UR28, R179, 0x96, !PT ;  /* 0x0000001c02a17c12 */ /* 0x000fe2000f8e96b3 */
[----:B------:R-:W-:Y:S04]  /*2cf0*/  IMAD.WIDE.U32 R2, R160, -0x326172a9, RZ ;  /* 0xcd9e8d57a0027825 */ /* 0x000fe800078e00ff */
[----:B------:R-:W-:Y:S01]  /*2d00*/  @!P6 IMAD.SHL.U32 R0, R155, 0x2, RZ ;  /* 0x000000029b00e824 */ /* 0x000fe200078e00ff */
[--C-:B------:R-:W-:Y:S01]  /*2d10*/  LOP3.LUT R157, R226, UR34, R3.reuse, 0x96, !PT ;  /* 0x00000022e29d7c12 */ /* 0x100fe2000f8e9603 */
[----:B------:R-:W1:Y:S01]  /*2d20*/  LDSM.16.M88.4 R16, [R150+0x6000] ;  /* 0x006000009610783b */ /* 0x000e620000000200 */
[----:B------:R-:W-:Y:S01]  /*2d30*/  LOP3.LUT R160, R228, UR34, R3, 0x96, !PT ;  /* 0x00000022e4a07c12 */ /* 0x000fe2000f8e9603 */
[----:B------:R-:W-:Y:S01]  /*2d40*/  IMAD.WIDE.U32 R172, R159, -0x326172a9, RZ ;  /* 0xcd9e8d579fac7825 */ /* 0x000fe200078e00ff */
[----:B------:R-:W-:Y:S03]  /*2d50*/  @!P6 LOP3.LUT R0, R0, 0x6, RZ, 0xc0, !PT ;  /* 0x000000060000e812 */ /* 0x000fe600078ec0ff */
[----:B------:R-:W-:Y:S01]  /*2d60*/  IMAD.WIDE.U32 R170, R161, -0x326172a9, RZ ;  /* 0xcd9e8d57a1aa7825 */ /* 0x000fe200078e00ff */
[----:B------:R-:W-:Y:S01]  /*2d70*/  @!P6 LOP3.LUT R0, R0, 0x1c0, R164, 0xf8, !PT ;  /* 0x000001c00000e812 */ /* 0x000fe200078ef8a4 */
[----:B------:R-:W2:Y:S01]  /*2d80*/  LDSM.16.M88.4 R60, [R149+0x1000] ;  /* 0x00100000953c783b */ /* 0x000ea20000000200 */
[----:B------:R-:W-:Y:S01]  /*2d90*/  LOP3.LUT R159, R2, UR33, R173, 0x96, !PT ;  /* 0x00000021029f7c12 */ /* 0x000fe2000f8e96ad */
[----:B------:R-:W-:Y:S04]  /*2da0*/  IMAD.WIDE.U32 R164, R162, -0x326172a9, RZ ;  /* 0xcd9e8d57a2a47825 */ /* 0x000fe800078e00ff */
[----:B------:R-:W-:Y:S04]  /*2db0*/  IMAD.WIDE.U32 R168, R159, -0x2daee0ad, RZ ;  /* 0xd2511f539fa87825 */ /* 0x000fe800078e00ff */
[----:B------:R-:W-:Y:S01]  /*2dc0*/  FMUL.FTZ R159, R238, 1.4426950216293334961 ;  /* 0x3fb8aa3bee9f7820 */ /* 0x000fe20000410000 */
[----:B------:R-:W3:Y:S01]  /*2dd0*/  LDSM.16.M88.4 R32, [R150+0x6400] ;  /* 0x006400009620783b */ /* 0x000ee20000000200 */
[----:B------:R-:W-:Y:S03]  /*2de0*/  IMAD.WIDE.U32 R160, R160, -0x2daee0ad, RZ ;  /* 0xd2511f53a0a07825 */ /* 0x000fe600078e00ff */
[----:B------:R-:W-:Y:S01]  /*2df0*/  FSEL R159, R159, RZ, P2 ;  /* 0x000000ff9f9f7208 */ /* 0x000fe20001000000 */
[----:B------:R-:W-:Y:S01]  /*2e00*/  VIADD R219, R219, 0xffffffff ;  /* 0xffffffffdbdb7836 */ /* 0x000fe20000000000 */
[----:B------:R-:W-:Y:S02]  /*2e10*/  LOP3.LUT R169, R160, UR16, R169, 0x96, !PT ;  /* 0x00000010a0a97c12 */ /* 0x000fe4000f8e96a9 */
[----:B------:R-:W4:Y:S01]  /*2e20*/  LDSM.16.M88.4 R48, [R150+0x6800] ;  /* 0x006800009630783b */ /* 0x000f220000000200 */
[----:B------:R-:W-:Y:S05]  /*2e30*/  FMUL.FTZ R160, R239, 1.4426950216293334961 ;  /* 0x3fb8aa3befa07820 */ /* 0x000fea0000410000 */
[----:B------:R-:W-:Y:S02]  /*2e40*/  FSEL R160, R160, RZ, P3 ;  /* 0x000000ffa0a07208 */ /* 0x000fe40001800000 */
        /* <DEDUP_REMOVED lines=20> */
[----:B------:R-:W-:Y:S04]  /*2f90*/  IMAD.WIDE.U32 R2, R163, -0x326172a9, RZ ;  /* 0xcd9e8d57a3027825 */ /* 0x000fe800078e00ff */
[----:B------:R-:W-:Y:S01]  /*2fa0*/  IMAD.WIDE.U32 R174, R100, -0x2daee0ad, RZ ;  /* 0xd2511f5364ae7825 */ /* 0x000fe200078e00ff */
[C---:B------:R-:W-:Y:S01]  /*2fb0*/  LOP3.LUT R163, R2.reuse, UR33, R165, 0x96, !PT ;  /* 0x0000002102a37c12 */ /* 0x040fe2000f8e96a5 */
[-C--:B------:R-:W-:Y:S01]  /*2fc0*/  HMMA.16816.F32 R60, R60, R102.reuse, RZ ;  /* 0x000000663c3c723c */ /* 0x080fe200000018ff */
[----:B------:R-:W-:Y:S01]  /*2fd0*/  LOP3.LUT R165, R2, UR33, R171, 0x96, !PT ;  /* 0x0000002102a57c12 */ /* 0x000fe2000f8e96ab */
[----:B------:R-:W-:Y:S01]  /*2fe0*/  @!P6 IMAD R0, R101, 0x80, R0 ;  /* 0x000000806500e824 */ /* 0x000fe200078e0200 */
[----:B------:R-:W-:Y:S01]  /*2ff0*/  LOP3.LUT R171, R158, UR17, R161, 0x96, !PT ;  /* 0x000000119eab7c12 */ /* 0x000fe2000f8e96a1 */
[----:B------:R-:W-:Y:S01]  /*3000*/  FMUL.FTZ R161, R240, 1.4426950216293334961 ;  /* 0x3fb8aa3bf0a17820 */ /* 0x000fe20000410000 */
[--C-:B------:R-:W-:Y:S01]  /*3010*/  LOP3.LUT R167, R228, UR34, R3.reuse, 0x96, !PT ;  /* 0x00000022e4a77c12 */ /* 0x100fe2000f8e9603 */
[----:B------:R-:W-:Y:S01]  /*3020*/  FMUL.FTZ R158, R237, 1.4426950216293334961 ;  /* 0x3fb8aa3bed9e7820 */ /* 0x000fe20000410000 */
[----:B------:R-:W-:Y:S01]  /*3030*/  LOP3.LUT R173, R226, UR34, R3, 0x96, !PT ;  /* 0x00000022e2ad7c12 */ /* 0x000fe2000f8e9603 */
[----:B------:R-:W-:Y:S01]  /*3040*/  HMMA.16816.F32 R64, R64, R102, RZ ;  /* 0x000000664040723c */ /* 0x000fe200000018ff */
[----:B------:R-:W-:Y:S01]  /*3050*/  UIADD3 UR34, UPT, UPT, UR32, 0x78dde6e4, URZ ;  /* 0x78dde6e420227890 */ /* 0x000fe2000fffe0ff */
[----:B------:R-:W-:Y:S01]  /*3060*/  @!P6 VIMNMX R3, PT, PT, R213, R218, PT ;  /* 0x000000dad503e248 */ /* 0x000fe20003fe0100 */
[----:B------:R-:W-:Y:S01]  /*3070*/  IMAD.WIDE.U32 R102, R157, -0x2daee0ad, RZ ;  /* 0xd2511f539d667825 */ /* 0x000fe200078e00ff */
[C-C-:B------:R-:W-:Y:S01]  /*3080*/  @!P6 VIADDMNMX R157, R213.reuse, 0xffffffc0, R218.reuse, PT ;  /* 0xffffffc0d59de846 */ /* 0x140fe200038001da */
[----:B------:R-:W-:Y:S01]  /*3090*/  UIADD3 UR33, UPT, UPT, UR32, 0x1715609d, URZ ;  /* 0x1715609d20217890 */ /* 0x000fe2000fffe0ff */
[C-C-:B------:R-:W-:Y:S01]  /*30a0*/  @!P6 VIADDMNMX R2, R213.reuse, 0x8, R218.reuse, PT ;  /* 0x00000008d502e846 */ /* 0x140fe200038001da */
[----:B------:R-:W-:Y:S01]  /*30b0*/  @!P6 VIADD R162, R0, 0x10 ;  /* 0x0000001000a2e836 */ /* 0x000fe20000000000 */
[----:B------:R-:W-:Y:S01]  /*30c0*/  LOP3.LUT R177, R156, UR17, R103, 0x96, !PT ;  /* 0x000000119cb17c12 */ /* 0x000fe2000f8e9667 */
[-C--:B-1----:R-:W-:Y:S05]  /*30d0*/  HMMA.16816.F32 R4, R104, R108.reuse, R4 ;  /* 0x0000006c6804723c */ /* 0x082fea0000001804 */
[----:B------:R-:W-:Y:S02]  /*30e0*/  LOP3.LUT R175, R102, UR16, R175, 0x96, !PT ;  /* 0x0000001066af7c12 */ /* 0x000fe4000f8e96af */
[----:B------:R-:W-:Y:S01]  /*30f0*/  @!P6 VIADDMNMX R156, R213, 0xffffffc8, R218, PT ;  /* 0xffffffc8d59ce846 */ /* 0x000fe200038001da */
[----:B------:R-:W1:Y:S01]  /*3100*/  LDSM.16.M88.4 R100, [R151+0x6400] ;  /* 0x006400009764783b */ /* 0x000e620000000200 */
[CC--:B------:R-:W-:Y:S01]  /*3110*/  @!P6 ISETP.GE.AND P5, PT, R0.reuse, R157.reuse, PT ;  /* 0x0000009d0000e20c */ /* 0x0c0fe20003fa6270 */
[C---:B--2---:R-:W-:Y:S04]  /*3120*/  HMMA.16816.F32 R8, R112.reuse, R108, R8 ;  /* 0x0000006c7008723c */ /* 0x044fe80000001808 */
[----:B------:R-:W-:Y:S01]  /*3130*/  FSEL R161, R161, RZ, P4 ;  /* 0x000000ffa1a17208 */ /* 0x000fe20002000000 */
[----:B------:R-:W-:Y:S01]  /*3140*/  @!P6 VIADD R108, R0, 0x1 ;  /* 0x00000001006ce836 */ /* 0x000fe20000000000 */
[----:B------:R-:W-:Y:S01]  /*3150*/  FSEL R158, R158, RZ, P0 ;  /* 0x000000ff9e9e7208 */ /* 0x000fe20000000000 */
        /* <DEDUP_REMOVED lines=10> */
[C---:B------:R-:W-:Y:S02]  /*3200*/  @!P6 ISETP.GE.AND P5, PT, R0.reuse, R156, PT ;  /* 0x0000009c0000e20c */ /* 0x040fe40003fa6270 */
[-C--:B------:R-:W-:Y:S01]  /*3210*/  @!P6 ISETP.GE.AND P2, PT, R0, R3.reuse, PT ;  /* 0x000000030000e20c */ /* 0x080fe20003f46270 */
[----:B------:R-:W-:Y:S01]  /*3220*/  FFMA.FTZ R5, R5, UR12, -R161 ;  /* 0x0000000c05057c23 */ /* 0x000fe200080108a1 */
[----:B------:R-:W-:Y:S02]  /*3230*/  @!P6 FSEL R6, R6, -INF , !P5 ;  /* 0xff8000000606e808 */ /* 0x000fe40006800000 */
[----:B------:R-:W-:Y:S01]  /*3240*/  @!P6 FSEL R7, R7, -INF , !P4 ;  /* 0xff8000000707e808 */ /* 0x000fe20006000000 */
[----:B------:R-:W-:Y:S01]  /*3250*/  MUFU.EX2 R195, R5 ;  /* 0x0000000500c37308 */ /* 0x000fe20000000800 */
[----:B------:R-:W-:Y:S01]  /*3260*/  @!P6 FSEL R8, R8, -INF , !P2 ;  /* 0xff8000000808e808 */ /* 0x000fe20005000000 */
[--C-:B------:R-:W-:Y:S01]  /*3270*/  FFMA.FTZ R6, R6, UR12, -R160.reuse ;  /* 0x0000000c06067c23 */ /* 0x100fe200080108a0 */
[----:B------:R-:W-:Y:S01]  /*3280*/  @!P6 FSEL R11, R11, -INF , !P3 ;  /* 0xff8000000b0be808 */ /* 0x000fe20005800000 */
[----:B------:R-:W-:Y:S01]  /*3290*/  FFMA.FTZ R7, R7, UR12, -R160 ;  /* 0x0000000c07077c23 */ /* 0x000fe200080108a0 */
[-C--:B------:R-:W-:Y:S01]  /*32a0*/  @!P6 ISETP.GE.AND P5, PT, R0, R2.reuse, PT ;  /* 0x000000020000e20c */ /* 0x080fe20003fa6270 */
[-C--:B-1----:R-:W-:Y:S04]  /*32b0*/  HMMA.16816.F32 R20, R104, R100.reuse, R20 ;  /* 0x000000646814723c */ /* 0x082fe80000001814 */
[----:B------:R-:W-:Y:S01]  /*32c0*/  MUFU.EX2 R204, R6 ;  /* 0x0000000600cc7308 */ /* 0x000fe20000000800 */
[-C--:B------:R-:W-:Y:S01]  /*32d0*/  @!P6 ISETP.GE.AND P4, PT, R108, R3.reuse, PT ;  /* 0x000000036c00e20c */ /* 0x080fe20003f86270 */
[----:B------:R-:W-:Y:S01]  /*32e0*/  FFMA.FTZ R8, R8, UR12, -R159 ;  /* 0x0000000c08087c23 */ /* 0x000fe2000801089f */
[----:B------:R-:W-:Y:S01]  /*32f0*/  @!P6 ISETP.GE.AND P2, PT, R108, R2, PT ;  /* 0x000000026c00e20c */ /* 0x000fe20003f46270 */
[--C-:B------:R-:W-:Y:S01]  /*3300*/  FFMA.FTZ R11, R11, UR12, -R158.reuse ;  /* 0x0000000c0b0b7c23 */ /* 0x100fe2000801089e */
[----:B------:R-:W-:Y:S01]  /*3310*/  @!P6 ISETP.GE.AND P3, PT, R109, R3, PT ;  /* 0x000000036d00e20c */ /* 0x000fe20003f66270 */
[C---:B------:R-:W-:Y:S04]  /*3320*/  HMMA.16816.F32 R24, R112.reuse, R100, R24 ;  /* 0x000000647018723c */ /* 0x040fe80000001818 */
[----:B------:R-:W-:Y:S01]  /*3330*/  MUFU.EX2 R203, R7 ;  /* 0x0000000700cb7308 */ /* 0x000fe20000000800 */
[----:B------:R-:W-:Y:S01]  /*3340*/  @!P6 FSEL R9, R9, -INF , !P0 ;  /* 0xff8000000909e808 */ /* 0x000fe20004000000 */
[----:B------:R-:W-:Y:S01]  /*3350*/  FFMA.FTZ R101, R4, UR12, -R161 ;  /* 0x0000000c04657c23 */ /* 0x000fe200080108a1 */
[----:B------:R-:W-:Y:S01]  /*3360*/  @!P6 FSEL R10, R10, -INF , !P5 ;  /* 0xff8000000a0ae808 */ /* 0x000fe20006800000 */
[----:B------:R-:W-:Y:S01]  /*3370*/  @!P6 VIADD R4, R0, 0x18 ;  /* 0x000000180004e836 */ /* 0x000fe20000000000 */
[----:B------:R-:W-:Y:S01]  /*3380*/  @!P6 FSEL R12, R12, -INF , !P4 ;  /* 0xff8000000c0ce808 */ /* 0x000fe20006000000 */
[-C--:B------:R-:W-:Y:S04]  /*3390*/  HMMA.16816.F32 R28, R112, R102.reuse, R28 ;  /* 0x00000066701c723c */ /* 0x080fe8000000181c */
[----:B------:R1:W-:Y:S01]  /*33a0*/  MUFU.EX2 R196, R101 ;  /* 0x0000006500c47308 */ /* 0x0003e20000000800 */
        /* <DEDUP_REMOVED lines=12> */
[----:B------:R-:W-:Y:S01]  /*3470*/  @!P6 VIADD R100, R0, 0x11 ;  /* 0x000000110064e836 */ /* 0x000fe20000000000 */
[----:B------:R-:W-:Y:S01]  /*3480*/  @!P6 ISETP.GE.AND P2, PT, R109, R156, PT ;  /* 0x0000009c6d00e20c */ /* 0x000fe20003f46270 */
[----:B-1----:R-:W-:Y:S01]  /*3490*/  FFMA.FTZ R101, R9, UR12, -R159 ;  /* 0x0000000c09657c23 */ /* 0x002fe2000801089f */
[----:B------:R-:W-:Y:S01]  /*34a0*/  @!P6 FSEL R15, R15, -INF , !P4 ;  /* 0xff8000000f0fe808 */ /* 0x000fe20006000000 */
[----:B------:R-:W1:Y:S01]  /*34b0*/  LDSM.16.M88.4 R108, [R151+0x6800] ;  /* 0x00680000976c783b */ /* 0x000e620000000200 */
[----:B------:R-:W-:Y:S01]  /*34c0*/  @!P6 FSEL R19, R19, -INF , !P2 ;  /* 0xff8000001313e808 */ /* 0x000fe20005000000 */
[----:B------:R-:W-:Y:S01]  /*34d0*/  MUFU.EX2 R208, R101 ;  /* 0x0000006500d07308 */ /* 0x000fe20000000800 */
[-C--:B------:R-:W-:Y:S01]  /*34e0*/  @!P6 ISETP.GE.AND P4, PT, R162, R157.reuse, PT ;  /* 0x0000009da200e20c */ /* 0x080fe20003f86270 */
[----:B------:R-:W-:Y:S01]  /*34f0*/  FFMA.FTZ R15, R15, UR12, -R158 ;  /* 0x0000000c0f0f7c23 */ /* 0x000fe2000801089e */
[----:B------:R-:W-:Y:S01]  /*3500*/  @!P6 ISETP.GE.AND P2, PT, R100, R157, PT ;  /* 0x0000009d6400e20c */ /* 0x000fe20003f46270 */
[--C-:B------:R-:W-:Y:S01]  /*3510*/  FFMA.FTZ R19, R19, UR12, -R160.reuse ;  /* 0x0000000c13137c23 */ /* 0x100fe200080108a0 */
[----:B------:R-:W-:Y:S01]  /*3520*/  @!P6 FSEL R17, R17, -INF , !P3 ;  /* 0xff8000001111e808 */ /* 0x000fe20005800000 */
[----:B------:R-:W-:Y:S01]  /*3530*/  @!P6 VIADD R9, R0, 0x21 ;  /* 0x000000210009e836 */ /* 0x000fe20000000000 */
[----:B------:R-:W-:Y:S03]  /*3540*/  @!P6 FSEL R18, R18, -INF , !P5 ;  /* 0xff8000001212e808 */ /* 0x000fe60006800000 */
[----:B------:R-:W-:Y:S01]  /*3550*/  MUFU.EX2 R193, R19 ;  /* 0x0000001300c17308 */ /* 0x000fe20000000800 */
[----:B------:R-:W-:Y:S01]  /*3560*/  @!P6 FSEL R20, R20, -INF , !P4 ;  /* 0xff8000001414e808 */ /* 0x000fe20006000000 */
[--C-:B------:R-:W-:Y:S01]  /*3570*/  FFMA.FTZ R17, R17, UR12, -R161.reuse ;  /* 0x0000000c11117c23 */ /* 0x100fe200080108a1 */
[----:B------:R-:W-:Y:S01]  /*3580*/  @!P6 FSEL R21, R21, -INF , !P2 ;  /* 0xff8000001515e808 */ /* 0x000fe20005000000 */
[--C-:B------:R-:W-:Y:S01]  /*3590*/  FFMA.FTZ R18, R18, UR12, -R160.reuse ;  /* 0x0000000c12127c23 */ /* 0x100fe200080108a0 */
[----:B------:R-:W-:Y:S01]  /*35a0*/  @!P6 FSEL R16, R16, -INF , !P0 ;  /* 0xff8000001010e808 */ /* 0x000fe20004000000 */
[--C-:B------:R-:W-:Y:S01]  /*35b0*/  FFMA.FTZ R20, R20, UR12, -R161.reuse ;  /* 0x0000000c14147c23 */ /* 0x100fe200080108a1 */
[CC--:B------:R-:W-:Y:S01]  /*35c0*/  @!P6 ISETP.GE.AND P3, PT, R162.reuse, R3.reuse, PT ;  /* 0x00000003a200e20c */ /* 0x0c0fe20003f66270 */
[--C-:B------:R-:W-:Y:S01]  /*35d0*/  FFMA.FTZ R21, R21, UR12, -R161.reuse ;  /* 0x0000000c15157c23 */ /* 0x100fe200080108a1 */
[----:B------:R-:W-:Y:S01]  /*35e0*/  @!P6 ISETP.GE.AND P5, PT, R162, R2, PT ;  /* 0x00000002a200e20c */ /* 0x000fe20003fa6270 */
[----:B------:R-:W-:Y:S01]  /*35f0*/  FFMA.FTZ R16, R16, UR12, -R161 ;  /* 0x0000000c10107c23 */ /* 0x000fe200080108a1 */
[CC--:B------:R-:W-:Y:S01]  /*3600*/  @!P6 ISETP.GE.AND P4, PT, R100.reuse, R156.reuse, PT ;  /* 0x0000009c6400e20c */ /* 0x0c0fe20003f86270 */
[----:B------:R-:W3:Y:S01]  /*3610*/  MUFU.EX2 R180, R20 ;  /* 0x0000001400b47308 */ /* 0x000ee20000000800 */
[-C--:B------:R-:W-:Y:S01]  /*3620*/  @!P6 ISETP.GE.AND P2, PT, R100, R3.reuse, PT ;  /* 0x000000036400e20c */ /* 0x080fe20003f46270 */
[----:B--2---:R-:W-:Y:S01]  /*3630*/  @!P6 VIADD R8, R0, 0x28 ;  /* 0x000000280008e836 */ /* 0x004fe20000000000 */
[----:B------:R-:W-:Y:S02]  /*3640*/  @!P6 ISETP.GE.AND P0, PT, R162, R156, PT ;  /* 0x0000009ca200e20c */ /* 0x000fe40003f06270 */
[----:B------:R-:W-:Y:S02]  /*3650*/  @!P6 FSEL R23, R23, -INF , !P4 ;  /* 0xff8000001717e808 */ /* 0x000fe40006000000 */
[----:B------:R-:W-:Y:S03]  /*3660*/  @!P6 FSEL R24, R24, -INF , !P3 ;  /* 0xff8000001818e808 */ /* 0x000fe60005800000 */
[----:B------:R2:W-:Y:S01]  /*3670*/  MUFU.EX2 R194, R18 ;  /* 0x0000001200c27308 */ /* 0x0005e20000000800 */
[----:B------:R-:W-:Y:S01]  /*3680*/  @!P6 FSEL R25, R25, -INF , !P2 ;  /* 0xff8000001919e808 */ /* 0x000fe20005000000 */
[----:B------:R-:W-:Y:S01]  /*3690*/  FFMA.FTZ R23, R23, UR12, -R160 ;  /* 0x0000000c17177c23 */ /* 0x000fe200080108a0 */
[----:B------:R-:W-:Y:S01]  /*36a0*/  @!P6 FSEL R26, R26, -INF , !P5 ;  /* 0xff8000001a1ae808 */ /* 0x000fe20006800000 */
[--C-:B------:R-:W-:Y:S01]  /*36b0*/  FFMA.FTZ R24, R24, UR12, -R159.reuse ;  /* 0x0000000c18187c23 */ /* 0x100fe2000801089f */
[----:B------:R-:W-:Y:S01]  /*36c0*/  @!P6 FSEL R22, R22, -INF , !P0 ;  /* 0xff8000001616e808 */ /* 0x000fe20004000000 */
[--C-:B------:R-:W-:Y:S01]  /*36d0*/  FFMA.FTZ R25, R25, UR12, -R159.reuse ;  /* 0x0000000c19197c23 */ /* 0x100fe2000801089f */
[----:B------:R-:W-:Y:S01]  /*36e0*/  @!P6 ISETP.GE.AND P4, PT, R4, R3, PT ;  /* 0x000000030400e20c */ /* 0x000fe20003f86270 */
[----:B------:R-:W-:Y:S01]  /*36f0*/  FFMA.FTZ R26, R26, UR12, -R158 ;  /* 0x0000000c1a1a7c23 */ /* 0x000fe2000801089e */
[C---:B------:R-:W-:Y:S01]  /*3700*/  @!P6 ISETP.GE.AND P3, PT, R4.reuse, R2, PT ;  /* 0x000000020400e20c */ /* 0x040fe20003f66270 */
[-C--:B-1----:R-:W-:Y:S01]  /*3710*/  HMMA.16816.F32 R36, R104, R108.reuse, R36 ;  /* 0x0000006c6824723c */ /* 0x082fe20000001824 */
[----:B------:R-:W-:Y:S02]  /*3720*/  MUFU.EX2 R182, R21 ;  /* 0x0000001500b67308 */ /* 0x000fe40000000800 */
[----:B------:R-:W-:Y:S01]  /*3730*/  @!P6 ISETP.GE.AND P2, PT, R4, R157, PT ;  /* 0x0000009d0400e20c */ /* 0x000fe20003f46270 */
[----:B------:R-:W-:Y:S01]  /*3740*/  FFMA.FTZ R22, R22, UR12, -R160 ;  /* 0x0000000c16167c23 */ /* 0x000fe200080108a0 */
[----:B------:R-:W-:Y:S01]  /*3750*/  @!P6 ISETP.GE.AND P5, PT, R4, R156, PT ;  /* 0x0000009c0400e20c */ /* 0x000fe20003fa6270 */
[----:B------:R-:W-:Y:S01]  /*3760*/  @!P6 VIADD R4, R0, 0x19 ;  /* 0x000000190004e836 */ /* 0x000fe20000000000 */
[-C--:B------:R-:W-:Y:S01]  /*3770*/  @!P6 ISETP.GE.AND P0, PT, R100, R2.reuse, PT ;  /* 0x000000026400e20c */ /* 0x080fe20003f06270 */
[----:B------:R-:W-:Y:S01]  /*3780*/  @!P6 VIADD R100, R0, 0x20 ;  /* 0x000000200064e836 */ /* 0x000fe20000000000 */
[----:B------:R-:W-:Y:S02]  /*3790*/  @!P6 FSEL R28, R28, -INF , !P4 ;  /* 0xff8000001c1ce808 */ /* 0x000fe40006000000 */
[----:B------:R-:W-:Y:S01]  /*37a0*/  MUFU.EX2 R210, R14 ;  /* 0x0000000e00d27308 */ /* 0x000fe20000000800 */
[----:B------:R-:W-:Y:S01]  /*37b0*/  @!P6 FSEL R27, R27, -INF , !P0 ;  /* 0xff8000001b1be808 */ /* 0x000fe20004000000 */
[C---:B------:R-:W-:Y:S04]  /*37c0*/  HMMA.16816.F32 R40, R112.reuse, R108, R40 ;  /* 0x0000006c7028723c */ /* 0x040fe80000001828 */
[----:B------:R-:W-:Y:S01]  /*37d0*/  @!P6 ISETP.GE.AND P0, PT, R4, R3, PT ;  /* 0x000000030400e20c */ /* 0x000fe20003f06270 */
[--C-:B------:R-:W-:Y:S01]  /*37e0*/  FFMA.FTZ R27, R27, UR12, -R158.reuse ;  /* 0x0000000c1b1b7c23 */ /* 0x100fe2000801089e */
[----:B------:R-:W-:Y:S01]  /*37f0*/  @!P6 FSEL R30, R30, -INF , !P3 ;  /* 0xff8000001e1ee808 */ /* 0x000fe20005800000 */
[--C-:B------:R-:W-:Y:S01]  /*3800*/  FFMA.FTZ R28, R28, UR12, -R159.reuse ;  /* 0x0000000c1c1c7c23 */ /* 0x100fe2000801089f */
[----:B------:R-:W-:Y:S01]  /*3810*/  @!P6 FSEL R29, R29, -INF , !P0 ;  /* 0xff8000001d1de808 */ /* 0x000fe20004000000 */
[-C--:B------:R-:W-:Y:S01]  /*3820*/  HMMA.16816.F32 R44, R112, R110.reuse, R44 ;  /* 0x0000006e702c723c */ /* 0x080fe2000000182c */
[----:B------:R-:W-:Y:S02]  /*3830*/  MUFU.EX2 R191, R22 ;  /* 0x0000001600bf7308 */ /* 0x000fe40000000800 */
[C---:B------:R-:W-:Y:S01]  /*3840*/  @!P6 ISETP.GE.AND P4, PT, R4.reuse, R2, PT ;  /* 0x000000020400e20c */ /* 0x040fe20003f86270 */
[----:B------:R-:W-:Y:S01]  /*3850*/  FFMA.FTZ R29, R29, UR12, -R159 ;  /* 0x0000000c1d1d7c23 */ /* 0x000fe2000801089f */
[-C--:B------:R-:W-:Y:S01]  /*3860*/  @!P6 ISETP.GE.AND P0, PT, R4, R157.reuse, PT ;  /* 0x0000009d0400e20c */ /* 0x080fe20003f06270 */
[--C-:B------:R-:W-:Y:S01]  /*3870*/  FFMA.FTZ R30, R30, UR12, -R158.reuse ;  /* 0x0000000c1e1e7c23 */ /* 0x100fe2000801089e */
[-C--:B------:R-:W-:Y:S01]  /*3880*/  @!P6 ISETP.GE.AND P3, PT, R4, R156.reuse, PT ;  /* 0x0000009c0400e20c */ /* 0x080fe20003f66270 */
[C---:B------:R-:W-:Y:S01]  /*3890*/  HMMA.16816.F32 R48, R104.reuse, R110, R48 ;  /* 0x0000006e6830723c */ /* 0x040fe20000001830 */
[----:B------:R-:W1:Y:S02]  /*38a0*/  LDSM.16.M88.4 R4, [R151+0x6c00] ;  /* 0x006c00009704783b */ /* 0x000e640000000200 */
[----:B------:R4:W-:Y:S01]  /*38b0*/  MUFU.EX2 R209, R15 ;  /* 0x0000000f00d17308 */ /* 0x0009e20000000800 */
[----:B------:R-:W-:Y:S01]  /*38c0*/  @!P6 FSEL R31, R31, -INF , !P4 ;  /* 0xff8000001f1fe808 */ /* 0x000fe20006000000 */
[----:B--2---:R-:W-:Y:S01]  /*38d0*/  IMAD.WIDE.U32 R18, R163, -0x2daee0ad, RZ ;  /* 0xd2511f53a3127825 */ /* 0x004fe200078e00ff */
[----:B------:R-:W-:Y:S02]  /*38e0*/  @!P6 FSEL R35, R35, -INF , !P3 ;  /* 0xff8000002323e808 */ /* 0x000fe40005800000 */
[-C--:B------:R-:W-:Y:S01]  /*38f0*/  @!P6 ISETP.GE.AND P4, PT, R100, R157.reuse, PT ;  /* 0x0000009d6400e20c */ /* 0x080fe20003f86270 */
[----:B------:R-:W-:Y:S01]  /*3900*/  FFMA.FTZ R31, R31, UR12, -R158 ;  /* 0x0000000c1f1f7c23 */ /* 0x000fe2000801089e */
[----:B------:R-:W-:Y:S01]  /*3910*/  @!P6 ISETP.GE.AND P3, PT, R9, R157, PT ;  /* 0x0000009d0900e20c */ /* 0x000fe20003f66270 */
[--C-:B------:R-:W-:Y:S01]  /*3920*/  FFMA.FTZ R35, R35, UR12, -R160.reuse ;  /* 0x0000000c23237c23 */ /* 0x100fe200080108a0 */
[----:B------:R-:W-:Y:S01]  /*3930*/  @!P6 FSEL R33, R33, -INF , !P0 ;  /* 0xff8000002121e808 */ /* 0x000fe20004000000 */
[----:B------:R-:W-:Y:S01]  /*3940*/  MUFU.EX2 R202, R26 ;  /* 0x0000001a00ca7308 */ /* 0x000fe20000000800 */
[----:B------:R-:W-:Y:S02]  /*3950*/  @!P6 FSEL R34, R34, -INF , !P5 ;  /* 0xff8000002222e808 */ /* 0x000fe40006800000 */
[----:B------:R-:W-:Y:S01]  /*3960*/  @!P6 FSEL R36, R36, -INF , !P4 ;  /* 0xff8000002424e808 */ /* 0x000fe20006000000 */
[--C-:B------:R-:W-:Y:S01]  /*3970*/  FFMA.FTZ R33, R33, UR12, -R161.reuse ;  /* 0x0000000c21217c23 */ /* 0x100fe200080108a1 */
[----:B------:R-:W-:Y:S01]  /*3980*/  @!P6 ISETP.GE.AND P4, PT, R9, R156, PT ;  /* 0x0000009c0900e20c */ /* 0x000fe20003f86270 */
[--C-:B------:R-:W-:Y:S01]  /*3990*/  FFMA.FTZ R34, R34, UR12, -R160.reuse ;  /* 0x0000000c22227c23 */ /* 0x100fe200080108a0 */
[----:B------:R-:W-:Y:S01]  /*39a0*/  @!P6 FSEL R37, R37, -INF , !P3 ;  /* 0xff8000002525e808 */ /* 0x000fe20005800000 */
[--C-:B------:R-:W-:Y:S01]  /*39b0*/  FFMA.FTZ R36, R36, UR12, -R161.reuse ;  /* 0x0000000c24247c23 */ /* 0x100fe200080108a1 */
[----:B------:R-:W-:Y:S01]  /*39c0*/  @!P6 FSEL R32, R32, -INF , !P2 ;  /* 0xff8000002020e808 */ /* 0x000fe20005000000 */
[----:B------:R-:W-:Y:S01]  /*39d0*/  MUFU.EX2 R212, R10 ;  /* 0x0000000a00d47308 */ /* 0x000fe20000000800 */
[CC--:B------:R-:W-:Y:S01]  /*39e0*/  @!P6 ISETP.GE.AND P0, PT, R100.reuse, R3.reuse, PT ;  /* 0x000000036400e20c */ /* 0x0c0fe20003f06270 */
[--C-:B------:R-:W-:Y:S01]  /*39f0*/  FFMA.FTZ R37, R37, UR12, -R161.reuse ;  /* 0x0000000c25257c23 */ /* 0x100fe200080108a1 */
[----:B------:R-:W-:Y:S01]  /*3a00*/  @!P6 ISETP.GE.AND P5, PT, R100, R2, PT ;  /* 0x000000026400e20c */ /* 0x000fe20003fa6270 */
[----:B------:R-:W-:Y:S01]  /*3a10*/  FFMA.FTZ R32, R32, UR12, -R161 ;  /* 0x0000000c20207c23 */ /* 0x000fe200080108a1 */
[-C--:B------:R-:W-:Y:S01]  /*3a20*/  @!P6 ISETP.GE.AND P3, PT, R9, R3.reuse, PT ;  /* 0x000000030900e20c */ /* 0x080fe20003f66270 */
[----:B----4-:R-:W-:Y:S01]  /*3a30*/  IMAD.WIDE.U32 R14, R169, -0x326172a9, RZ ;  /* 0xcd9e8d57a90e7825 */ /* 0x010fe200078e00ff */
[-C--:B------:R-:W-:Y:S03]  /*3a40*/  @!P6 ISETP.GE.AND P2, PT, R100, R156.reuse, PT ;  /* 0x0000009c6400e20c */ /* 0x080fe60003f46270 */
[----:B------:R-:W-:Y:S01]  /*3a50*/  MUFU.EX2 R197, R24 ;  /* 0x0000001800c57308 */ /* 0x000fe20000000800 */
[----:B------:R-:W-:Y:S01]  /*3a60*/  @!P6 FSEL R39, R39, -INF , !P4 ;  /* 0xff8000002727e808 */ /* 0x000fe20006000000 */
[----:B------:R-:W-:Y:S01]  /*3a70*/  IMAD.WIDE.U32 R100, R175, -0x326172a9, RZ ;  /* 0xcd9e8d57af647825 */ /* 0x000fe200078e00ff */
[----:B------:R-:W-:Y:S02]  /*3a80*/  @!P6 FSEL R40, R40, -INF , !P0 ;  /* 0xff8000002828e808 */ /* 0x000fe40004000000 */
[----:B------:R-:W-:Y:S01]  /*3a90*/  @!P6 FSEL R41, R41, -INF , !P3 ;  /* 0xff8000002929e808 */ /* 0x000fe20005800000 */
[----:B------:R-:W-:Y:S01]  /*3aa0*/  FFMA.FTZ R39, R39, UR12, -R160 ;  /* 0x0000000c27277c23 */ /* 0x000fe200080108a0 */
[----:B------:R-:W-:Y:S01]  /*3ab0*/  @!P6 FSEL R42, R42, -INF , !P5 ;  /* 0xff8000002a2ae808 */ /* 0x000fe20006800000 */
[--C-:B------:R-:W-:Y:S01]  /*3ac0*/  FFMA.FTZ R40, R40, UR12, -R159.reuse ;  /* 0x0000000c28287c23 */ /* 0x100fe2000801089f */
[----:B------:R-:W-:Y:S01]  /*3ad0*/  @!P6 ISETP.GE.AND P5, PT, R8, R156, PT ;  /* 0x0000009c0800e20c */ /* 0x000fe20003fa6270 */
[-C--:B-1----:R-:W-:Y:S01]  /*3ae0*/  HMMA.16816.F32 R52, R104, R4.reuse, R52 ;  /* 0x000000046834723c */ /* 0x082fe20000001834 */
[----:B------:R1:W-:Y:S02]  /*3af0*/  MUFU.EX2 R211, R11 ;  /* 0x0000000b00d37308 */ /* 0x0003e40000000800 */
[----:B------:R-:W-:Y:S01]  /*3b00*/  @!P6 FSEL R38, R38, -INF , !P2 ;  /* 0xff8000002626e808 */ /* 0x000fe20005000000 */
[--C-:B------:R-:W-:Y:S01]  /*3b10*/  FFMA.FTZ R41, R41, UR12, -R159.reuse ;  /* 0x0000000c29297c23 */ /* 0x100fe2000801089f */
[----:B------:R-:W-:Y:S01]  /*3b20*/  @!P6 ISETP.GE.AND P4, PT, R8, R3, PT ;  /* 0x000000030800e20c */ /* 0x000fe20003f86270 */
[----:B------:R-:W-:Y:S01]  /*3b30*/  FFMA.FTZ R42, R42, UR12, -R158 ;  /* 0x0000000c2a2a7c23 */ /* 0x000fe2000801089e */
[-C--:B------:R-:W-:Y:S01]  /*3b40*/  @!P6 ISETP.GE.AND P0, PT, R8, R2.reuse, PT ;  /* 0x000000020800e20c */ /* 0x080fe20003f06270 */
[----:B------:R-:W-:Y:S01]  /*3b50*/  FFMA.FTZ R38, R38, UR12, -R160 ;  /* 0x0000000c26267c23 */ /* 0x000fe200080108a0 */
[----:B------:R-:W-:Y:S02]  /*3b60*/  @!P6 ISETP.GE.AND P3, PT, R8, R157, PT ;  /* 0x0000009d0800e20c */ /* 0x000fe40003f66270 */
[----:B------:R-:W-:Y:S01]  /*3b70*/  MUFU.EX2 R190, R29 ;  /* 0x0000001d00be7308 */ /* 0x000fe20000000800 */
[----:B------:R-:W-:Y:S01]  /*3b80*/  @!P6 ISETP.GE.AND P2, PT, R9, R2, PT ;  /* 0x000000020900e20c */ /* 0x000fe20003f46270 */
[----:B------:R-:W-:Y:S01]  /*3b90*/  @!P6 VIADD R8, R0, 0x29 ;  /* 0x000000290008e836 */ /* 0x000fe20000000000 */
[----:B------:R-:W-:Y:S01]  /*3ba0*/  @!P6 FSEL R44, R44, -INF , !P4 ;  /* 0xff8000002c2ce808 */ /* 0x000fe20006000000 */
[C---:B------:R-:W-:Y:S04]  /*3bb0*/  HMMA.16816.F32 R56, R112.reuse, R4, R56 ;  /* 0x000000047038723c */ /* 0x040fe80000001838 */
[----:B------:R-:W-:Y:S01]  /*3bc0*/  @!P6 FSEL R43, R43, -INF , !P2 ;  /* 0xff8000002b2be808 */ /* 0x000fe20005000000 */
[--C-:B------:R-:W-:Y:S01]  /*3bd0*/  FFMA.FTZ R44, R44, UR12, -R159.reuse ;  /* 0x0000000c2c2c7c23 */ /* 0x100fe2000801089f */
[----:B------:R-:W-:Y:S01]  /*3be0*/  @!P6 ISETP.GE.AND P2, PT, R8, R3, PT ;  /* 0x000000030800e20c */ /* 0x000fe20003f46270 */
[----:B------:R-:W-:Y:S01]  /*3bf0*/  MUFU.EX2 R184, R16 ;  /* 0x0000001000b87308 */ /* 0x000fe20000000800 */
[----:B------:R-:W-:Y:S01]  /*3c00*/  @!P6 FSEL R46, R46, -INF , !P0 ;  /* 0xff8000002e2ee808 */ /* 0x000fe20004000000 */
[-C--:B------:R-:W-:Y:S03]  /*3c10*/  HMMA.16816.F32 R60, R112, R6.reuse, R60 ;  /* 0x00000006703c723c */ /* 0x080fe6000000183c */
[----:B------:R-:W-:Y:S01]  /*3c20*/  @!P6 ISETP.GE.AND P0, PT, R8, R156, PT ;  /* 0x0000009c0800e20c */ /* 0x000fe20003f06270 */
[--C-:B------:R-:W-:Y:S01]  /*3c30*/  FFMA.FTZ R43, R43, UR12, -R158.reuse ;  /* 0x0000000c2b2b7c23 */ /* 0x100fe2000801089e */
[----:B------:R-:W-:Y:S01]  /*3c40*/  @!P6 FSEL R45, R45, -INF , !P2 ;  /* 0xff8000002d2de808 */ /* 0x000fe20005000000 */
[--C-:B------:R-:W-:Y:S01]  /*3c50*/  FFMA.FTZ R46, R46, UR12, -R158.reuse ;  /* 0x0000000c2e2e7c23 */ /* 0x100fe2000801089e */
[C---:B------:R-:W-:Y:S01]  /*3c60*/  @!P6 ISETP.GE.AND P4, PT, R8.reuse, R2, PT ;  /* 0x000000020800e20c */ /* 0x040fe20003f86270 */
[----:B------:R-:W-:Y:S01]  /*3c70*/  HMMA.16816.F32 R64, R104, R6, R64 ;  /* 0x000000066840723c */ /* 0x000fe20000001840 */
[----:B------:R-:W-:Y:S03]  /*3c80*/  MUFU.EX2 R175, R35 ;  /* 0x0000002300af7308 */ /* 0x000fe60000000800 */
[-C--:B------:R-:W-:Y:S01]  /*3c90*/  @!P6 ISETP.GE.AND P2, PT, R8, R157.reuse, PT ;  /* 0x0000009d0800e20c */ /* 0x080fe20003f46270 */
[C---:B------:R-:W-:Y:S01]  /*3ca0*/  @!P6 VIADD R8, R0.reuse, 0x30 ;  /* 0x000000300008e836 */ /* 0x040fe20000000000 */
[----:B------:R-:W-:Y:S01]  /*3cb0*/  @!P6 FSEL R47, R47, -INF , !P4 ;  /* 0xff8000002f2fe808 */ /* 0x000fe20006000000 */
[----:B------:R-:W-:Y:S01]  /*3cc0*/  @!P6 VIADD R4, R0, 0x31 ;  /* 0x000000310004e836 */ /* 0x000fe20000000000 */
[----:B------:R-:W-:Y:S01]  /*3cd0*/  @!P6 FSEL R48, R48, -INF , !P3 ;  /* 0xff8000003030e808 */ /* 0x000fe20005800000 */
[----:B------:R-:W-:Y:S01]  /*3ce0*/  FFMA.FTZ R45, R45, UR12, -R159 ;  /* 0x0000000c2d2d7c23 */ /* 0x000fe2000801089f */
[-C--:B------:R-:W-:Y:S01]  /*3cf0*/  @!P6 ISETP.GE.AND P3, PT, R8, R156.reuse, PT ;  /* 0x0000009c0800e20c */ /* 0x080fe20003f66270 */
[----:B------:R-:W-:Y:S01]  /*3d00*/  FFMA.FTZ R47, R47, UR12, -R158 ;  /* 0x0000000c2f2f7c23 */ /* 0x000fe2000801089e */
[----:B------:R-:W-:Y:S01]  /*3d10*/  @!P6 FSEL R51, R51, -INF , !P0 ;  /* 0xff8000003333e808 */ /* 0x000fe20004000000 */
[--C-:B------:R-:W-:Y:S01]  /*3d20*/  FFMA.FTZ R48, R48, UR12, -R161.reuse ;  /* 0x0000000c30307c23 */ /* 0x100fe200080108a1 */
[-C--:B------:R-:W-:Y:S01]  /*3d30*/  @!P6 ISETP.GE.AND P4, PT, R8, R157.reuse, PT ;  /* 0x0000009d0800e20c */ /* 0x080fe20003f86270 */
[----:B------:R2:W-:Y:S01]  /*3d40*/  MUFU.EX2 R183, R17 ;  /* 0x0000001100b77308 */ /* 0x0005e20000000800 */
[----:B------:R-:W-:Y:S01]  /*3d50*/  @!P6 ISETP.GE.AND P0, PT, R4, R157, PT ;  /* 0x0000009d0400e20c */ /* 0x000fe20003f06270 */
[--C-:B------:R-:W-:Y:S01]  /*3d60*/  FFMA.FTZ R51, R51, UR12, -R160.reuse ;  /* 0x0000000c33337c23 */ /* 0x100fe200080108a0 */
[----:B------:R-:W-:Y:S01]  /*3d70*/  @!P6 FSEL R52, R52, -INF , !P4 ;  /* 0xff8000003434e808 */ /* 0x000fe20006000000 */
[----:B-1----:R-:W-:Y:S01]  /*3d80*/  IMAD.WIDE.U32 R10, R173, -0x2daee0ad, RZ ;  /* 0xd2511f53ad0a7825 */ /* 0x002fe200078e00ff */
[----:B------:R-:W-:Y:S02]  /*3d90*/  @!P6 ISETP.GE.AND P4, PT, R4, R156, PT ;  /* 0x0000009c0400e20c */ /* 0x000fe40003f86270 */
[----:B------:R-:W-:Y:S01]  /*3da0*/  @!P6 FSEL R53, R53, -INF , !P0 ;  /* 0xff8000003535e808 */ /* 0x000fe20004000000 */
[--C-:B------:R-:W-:Y:S01]  /*3db0*/  FFMA.FTZ R52, R52, UR12, -R161.reuse ;  /* 0x0000000c34347c23 */ /* 0x100fe200080108a1 */
[----:B------:R-:W-:Y:S01]  /*3dc0*/  @!P6 FSEL R54, R54, -INF , !P3 ;  /* 0xff8000003636e808 */ /* 0x000fe20005800000 */
[----:B------:R-:W1:Y:S01]  /*3dd0*/  MUFU.EX2 R206, R12 ;  /* 0x0000000c00ce7308 */ /* 0x000e620000000800 */
[CC--:B------:R-:W-:Y:S01]  /*3de0*/  @!P6 ISETP.GE.AND P0, PT, R4.reuse, R3.reuse, PT ;  /* 0x000000030400e20c */ /* 0x0c0fe20003f06270 */
[--C-:B------:R-:W-:Y:S01]  /*3df0*/  FFMA.FTZ R53, R53, UR12, -R161.reuse ;  /* 0x0000000c35357c23 */ /* 0x100fe200080108a1 */
[-C--:B------:R-:W-:Y:S01]  /*3e00*/  @!P6 ISETP.GE.AND P3, PT, R4, R2.reuse, PT ;  /* 0x000000020400e20c */ /* 0x080fe20003f66270 */
[----:B------:R-:W-:Y:S01]  /*3e10*/  @!P6 VIADD R4, R0, 0x38 ;  /* 0x000000380004e836 */ /* 0x000fe20000000000 */
[----:B------:R-:W-:Y:S01]  /*3e20*/  @!P6 FSEL R49, R49, -INF , !P2 ;  /* 0xff8000003131e808 */ /* 0x000fe20005000000 */
[--C-:B------:R-:W-:Y:S01]  /*3e30*/  FFMA.FTZ R54, R54, UR12, -R160.reuse ;  /* 0x0000000c36367c23 */ /* 0x100fe200080108a0 */
[----:B------:R-:W-:Y:S03]  /*3e40*/  @!P6 FSEL R50, R50, -INF , !P5 ;  /* 0xff8000003232e808 */ /* 0x000fe60006800000 */
[----:B------:R4:W1:Y:S01]  /*3e50*/  MUFU.EX2 R205, R13 ;  /* 0x0000000d00cd7308 */ /* 0x0008620000000800 */
[CC--:B------:R-:W-:Y:S01]  /*3e60*/  @!P6 ISETP.GE.AND P2, PT, R8.reuse, R3.reuse, PT ;  /* 0x000000030800e20c */ /* 0x0c0fe20003f46270 */
[----:B------:R-:W-:Y:S01]  /*3e70*/  FFMA.FTZ R49, R49, UR12, -R161 ;  /* 0x0000000c31317c23 */ /* 0x000fe200080108a1 */
[-C--:B------:R-:W-:Y:S01]  /*3e80*/  @!P6 ISETP.GE.AND P5, PT, R8, R2.reuse, PT ;  /* 0x000000020800e20c */ /* 0x080fe20003fa6270 */
[--C-:B------:R-:W-:Y:S01]  /*3e90*/  FFMA.FTZ R50, R50, UR12, -R160.reuse ;  /* 0x0000000c32327c23 */ /* 0x100fe200080108a0 */
[----:B------:R-:W-:Y:S01]  /*3ea0*/  @!P6 FSEL R55, R55, -INF , !P4 ;  /* 0xff8000003737e808 */ /* 0x000fe20006000000 */
[----:B------:R-:W-:Y:S01]  /*3eb0*/  @!P6 VIADD R0, R0, 0x39 ;  /* 0x000000390000e836 */ /* 0x000fe20000000000 */
[----:B------:R-:W-:Y:S03]  /*3ec0*/  @!P6 FSEL R57, R57, -INF , !P0 ;  /* 0xff8000003939e808 */ /* 0x000fe60004000000 */
[----:B------:R3:W1:Y:S01]  /*3ed0*/  MUFU.EX2 R189, R23 ;  /* 0x0000001700bd7308 */ /* 0x0006620000000800 */
[CC--:B------:R-:W-:Y:S01]  /*3ee0*/  @!P6 ISETP.GE.AND P4, PT, R4.reuse, R3.reuse, PT ;  /* 0x000000030400e20c */ /* 0x0c0fe20003f86270 */
[----:B------:R-:W-:Y:S01]  /*3ef0*/  FFMA.FTZ R55, R55, UR12, -R160 ;  /* 0x0000000c37377c23 */ /* 0x000fe200080108a0 */
[-C--:B------:R-:W-:Y:S01]  /*3f00*/  @!P6 ISETP.GE.AND P0, PT, R4, R2.reuse, PT ;  /* 0x000000020400e20c */ /* 0x080fe20003f06270 */
[----:B------:R-:W-:Y:S01]  /*3f10*/  IMAD.WIDE.U32 R8, R167, -0x2daee0ad, RZ ;  /* 0xd2511f53a7087825 */ /* 0x000fe200078e00ff */
[----:B------:R-:W-:Y:S02]  /*3f20*/  @!P6 FSEL R56, R56, -INF , !P2 ;  /* 0xff8000003838e808 */ /* 0x000fe40005000000 */
[----:B------:R-:W-:Y:S01]  /*3f30*/  @!P6 FSEL R58, R58, -INF , !P5 ;  /* 0xff8000003a3ae808 */ /* 0x000fe20006800000 */
[----:B------:R-:W-:Y:S01]  /*3f40*/  FFMA.FTZ R57, R57, UR12, -R159 ;  /* 0x0000000c39397c23 */ /* 0x000fe2000801089f */
[----:B------:R-:W-:Y:S01]  /*3f50*/  LOP3.LUT R8, R8, UR16, R19, 0x96, !PT ;  /* 0x0000001008087c12 */ /* 0x000fe2000f8e9613 */
[--C-:B------:R-:W-:Y:S01]  /*3f60*/  FFMA.FTZ R56, R56, UR12, -R159.reuse ;  /* 0x0000000c38387c23 */ /* 0x100fe2000801089f */
[----:B------:R-:W-:Y:S01]  /*3f70*/  @!P6 ISETP.GE.AND P2, PT, R0, R3, PT ;  /* 0x000000030000e20c */ /* 0x000fe20003f46270 */
[--C-:B------:R-:W-:Y:S01]  /*3f80*/  FFMA.FTZ R58, R58, UR12, -R158.reuse ;  /* 0x0000000c3a3a7c23 */ /* 0x100fe2000801089e */
[----:B------:R-:W-:Y:S01]  /*3f90*/  @!P6 ISETP.GE.AND P5, PT, R0, R2, PT ;  /* 0x000000020000e20c */ /* 0x000fe20003fa6270 */
[----:B------:R-:W-:Y:S01]  /*3fa0*/  MUFU.EX2 R167, R36 ;  /* 0x0000002400a77308 */ /* 0x000fe20000000800 */
[----:B------:R-:W-:Y:S01]  /*3fb0*/  @!P6 FSEL R60, R60, -INF , !P4 ;  /* 0xff8000003c3ce808 */ /* 0x000fe20006000000 */
[----:B------:R-:W-:Y:S01]  /*3fc0*/  IMAD.WIDE.U32 R20, R8, -0x326172a9, RZ ;  /* 0xcd9e8d5708147825 */ /* 0x000fe200078e00ff */
[----:B------:R-:W-:Y:S02]  /*3fd0*/  @!P6 FSEL R62, R62, -INF , !P0 ;  /* 0xff8000003e3ee808 */ /* 0x000fe40004000000 */
[-C--:B------:R-:W-:Y:S01]  /*3fe0*/  @!P6 ISETP.GE.AND P4, PT, R0, R157.reuse, PT ;  /* 0x0000009d0000e20c */ /* 0x080fe20003f86270 */
[----:B------:R-:W-:Y:S01]  /*3ff0*/  FFMA.FTZ R60, R60, UR12, -R159 ;  /* 0x0000000c3c3c7c23 */ /* 0x000fe2000801089f */
[-C--:B------:R-:W-:Y:S01]  /*4000*/  @!P6 ISETP.GE.AND P0, PT, R0, R156.reuse, PT ;  /* 0x0000009c0000e20c */ /* 0x080fe20003f06270 */
[----:B------:R-:W-:Y:S01]  /*4010*/  IMAD.WIDE.U32 R2, R171, -0x326172a9, RZ ;  /* 0xcd9e8d57ab027825 */ /* 0x000fe200078e00ff */
[----:B------:R-:W-:Y:S01]  /*4020*/  LOP3.LUT R0, R166, UR17, R9, 0x96, !PT ;  /* 0x00000011a6007c12 */ /* 0x000fe2000f8e9609 */
[----:B------:R-:W-:Y:S01]  /*4030*/  MUFU.EX2 R198, R25 ;  /* 0x0000001900c67308 */ /* 0x000fe20000000800 */
[----:B------:R-:W-:Y:S01]  /*4040*/  @!P6 FSEL R59, R59, -INF , !P3 ;  /* 0xff8000003b3be808 */ /* 0x000fe20005800000 */
[----:B--2---:R-:W-:Y:S01]  /*4050*/  IMAD.WIDE.U32 R16, R165, -0x2daee0ad, RZ ;  /* 0xd2511f53a5107825 */ /* 0x004fe200078e00ff */
[----:B------:R-:W-:Y:S02]  /*4060*/  LOP3.LUT R9, R178, UR17, R11, 0x96, !PT ;  /* 0x00000011b2097c12 */ /* 0x000fe4000f8e960b */
[----:B------:R-:W-:Y:S01]  /*4070*/  @!P6 FSEL R61, R61, -INF , !P2 ;  /* 0xff8000003d3de808 */ /* 0x000fe20005000000 */
[--C-:B------:R-:W-:Y:S01]  /*4080*/  FFMA.FTZ R62, R62, UR12, -R158.reuse ;  /* 0x0000000c3e3e7c23 */ /* 0x100fe2000801089e */
[----:B------:R-:W-:Y:S01]  /*4090*/  LOP3.LUT R10, R10, UR16, R17, 0x96, !PT ;  /* 0x000000100a0a7c12 */ /* 0x000fe2000f8e9611 */
[----:B------:R-:W-:Y:S01]  /*40a0*/  FFMA.FTZ R59, R59, UR12, -R158 ;  /* 0x0000000c3b3b7c23 */ /* 0x000fe2000801089e */
[C---:B------:R-:W-:Y:S01]  /*40b0*/  @!P6 ISETP.GE.AND P3, PT, R4.reuse, R157, PT ;  /* 0x0000009d0400e20c */ /* 0x040fe20003f66270 */
[----:B------:R-:W-:Y:S01]  /*40c0*/  FFMA.FTZ R159, R61, UR12, -R159 ;  /* 0x0000000c3d9f7c23 */ /* 0x000fe2000801089f */
[----:B------:R-:W-:Y:S01]  /*40d0*/  @!P6 ISETP.GE.AND P2, PT, R4, R156, PT ;  /* 0x0000009c0400e20c */ /* 0x000fe20003f46270 */
[----:B------:R-:W-:Y:S01]  /*40e0*/  MUFU.EX2 R166, R37 ;  /* 0x0000002500a67308 */ /* 0x000fe20000000800 */
[----:B----4-:R-:W-:Y:S01]  /*40f0*/  LOP3.LUT R13, R172, UR34, R3, 0x96, !PT ;  /* 0x00000022ac0d7c12 */ /* 0x010fe2000f8e9603 */
[----:B---3--:R-:W-:Y:S01]  /*4100*/  IMAD.WIDE.U32 R22, R10, -0x326172a9, RZ ;  /* 0xcd9e8d570a167825 */ /* 0x008fe200078e00ff */
[----:B------:R-:W-:Y:S02]  /*4110*/  LOP3.LUT R12, R2, UR33, R15, 0x96, !PT ;  /* 0x00000021020c7c12 */ /* 0x000fe4000f8e960f */
[----:B------:R-:W-:Y:S01]  /*4120*/  @!P6 FSEL R63, R63, -INF , !P5 ;  /* 0xff8000003f3fe808 */ /* 0x000fe20006800000 */
[----:B------:R-:W-:Y:S01]  /*4130*/  IMAD.WIDE.U32 R4, R177, -0x326172a9, RZ ;  /* 0xcd9e8d57b1047825 */ /* 0x000fe200078e00ff */
[----:B------:R-:W-:Y:S03]  /*4140*/  @!P6 FSEL R64, R64, -INF , !P3 ;  /* 0xff8000004040e808 */ /* 0x000fe60005800000 */
[----:B------:R2:W-:Y:S01]  /*4150*/  MUFU.EX2 R201, R27 ;  /* 0x0000001b00c97308 */ /* 0x0005e20000000800 */
[----:B------:R-:W-:Y:S01]  /*4160*/  @!P6 FSEL R66, R66, -INF , !P2 ;  /* 0xff8000004242e808 */ /* 0x000fe20005000000 */
[----:B------:R-:W-:Y:S01]  /*4170*/  IMAD.WIDE.U32 R2, R0, -0x326172a9, RZ ;  /* 0xcd9e8d5700027825 */ /* 0x000fe200078e00ff */
[----:B------:R-:W-:Y:S02]  /*4180*/  LOP3.LUT R11, R176, UR34, R5, 0x96, !PT ;  /* 0x00000022b00b7c12 */ /* 0x000fe4000f8e9605 */
[----:B------:R-:W-:Y:S01]  /*4190*/  LOP3.LUT R0, R4, UR33, R101, 0x96, !PT ;  /* 0x0000002104007c12 */ /* 0x000fe2000f8e9665 */
[----:B------:R-:W-:Y:S01]  /*41a0*/  FFMA.FTZ R64, R64, UR12, -R161 ;  /* 0x0000000c40407c23 */ /* 0x000fe200080108a1 */
[----:B------:R-:W-:Y:S01]  /*41b0*/  LOP3.LUT R101, R164, UR34, R3, 0x96, !PT ;  /* 0x00000022a4657c12 */ /* 0x000fe2000f8e9603 */
[----:B------:R-:W-:Y:S01]  /*41c0*/  IMAD.WIDE.U32 R4, R9, -0x326172a9, RZ ;  /* 0xcd9e8d5709047825 */ /* 0x000fe200078e00ff */
[----:B------:R-:W-:Y:S01]  /*41d0*/  LOP3.LUT R19, R2, UR33, R21, 0x96, !PT ;  /* 0x0000002102137c12 */ /* 0x000fe2000f8e9615 */
[----:B------:R-:W3:Y:S01]  /*41e0*/  MUFU.EX2 R172, R32 ;  /* 0x0000002000ac7308 */ /* 0x000ee20000000800 */
[----:B------:R-:W-:Y:S01]  /*41f0*/  @!P6 FSEL R65, R65, -INF , !P4 ;  /* 0xff8000004141e808 */ /* 0x000fe20006000000 */
[----:B------:R-:W-:Y:S01]  /*4200*/  IMAD.WIDE.U32 R8, R13, -0x2daee0ad, RZ ;  /* 0xd2511f530d087825 */ /* 0x000fe200078e00ff */
[----:B------:R-:W-:Y:S02]  /*4210*/  LOP3.LUT R15, R170, UR34, R5, 0x96, !PT ;  /* 0x00000022aa0f7c12 */ /* 0x000fe4000f8e9605 */
[----:B------:R-:W-:Y:S01]  /*4220*/  LOP3.LUT R111, R4, UR33, R23, 0x96, !PT ;  /* 0x00000021046f7c12 */ /* 0x000fe2000f8e9617 */
[----:B------:R-:W-:Y:S01]  /*4230*/  IMAD.WIDE.U32 R2, R12, -0x2daee0ad, RZ ;  /* 0xd2511f530c027825 */ /* 0x000fe200078e00ff */
[----:B------:R-:W-:Y:S01]  /*4240*/  LOP3.LUT R17, R168, UR15, R9, 0x96, !PT ;  /* 0x0000000fa8117c12 */ /* 0x000fe2000f8e9609 */
[----:B------:R-:W-:Y:S01]  /*4250*/  UIADD3 UR33, UPT, UPT, UR32, -0x4ab325aa, URZ ;  /* 0xb54cda5620217890 */ /* 0x000fe2000fffe0ff */
[----:B------:R-:W-:Y:S01]  /*4260*/  @!P6 FSEL R67, R67, -INF , !P0 ;  /* 0xff8000004343e808 */ /* 0x000fe20004000000 */
[----:B------:R-:W-:Y:S01]  /*4270*/  IMAD.WIDE.U32 R12, R101, -0x2daee0ad, RZ ;  /* 0xd2511f53650c7825 */ /* 0x000fe200078e00ff */
[----:B------:R-:W-:Y:S01]  /*4280*/  LOP3.LUT R9, R8, UR14, R3, 0x96, !PT ;  /* 0x0000000e08097c12 */ /* 0x000fe2000f8e9603 */
[----:B------:R-:W-:Y:S01]  /*4290*/  MUFU.EX2 R159, R159 ;  /* 0x0000009f009f7308 */ /* 0x000fe20000000800 */
[----:B------:R-:W-:Y:S01]  /*42a0*/  PRMT R102, R2, 0x7770, RZ ;  /* 0x0000777002667816 */ /* 0x000fe200000000ff */
[----:B------:R-:W-:Y:S01]  /*42b0*/  IMAD.WIDE.U32 R4, R0, -0x2daee0ad, RZ ;  /* 0xd2511f5300047825 */ /* 0x000fe200078e00ff */
[----:B------:R-:W-:Y:S02]  /*42c0*/  LOP3.LUT R18, R18, UR15, R13, 0x96, !PT ;  /* 0x0000000f12127c12 */ /* 0x000fe4000f8e960d */
[----:B------:R-:W-:Y:S01]  /*42d0*/  PRMT R103, R2, 0x7771, RZ ;  /* 0x0000777102677816 */ /* 0x000fe200000000ff */
[----:B------:R-:W-:Y:S01]  /*42e0*/  IMAD.WIDE.U32 R10, R11, -0x2daee0ad, RZ ;  /* 0xd2511f530b0a7825 */ /* 0x000fe200078e00ff */
[----:B------:R-:W-:Y:S03]  /*42f0*/  PRMT R26, R4, 0x7771, RZ ;  /* 0x00007771041a7816 */ /* 0x000fe600000000ff */
[----:B------:R-:W4:Y:S01]  /*4300*/  MUFU.EX2 R176, R34 ;  /* 0x0000002200b07308 */ /* 0x000f220000000800 */
[----:B------:R-:W-:Y:S01]  /*4310*/  PRMT R110, R2, 0x7772, RZ ;  /* 0x00007772026e7816 */ /* 0x000fe200000000ff */
[--C-:B------:R-:W-:Y:S01]  /*4320*/  FFMA.FTZ R66, R66, UR12, -R160.reuse ;  /* 0x0000000c42427c23 */ /* 0x100fe200080108a0 */
[----:B------:R-:W-:Y:S01]  /*4330*/  LOP3.LUT R10, R10, UR14, R5, 0x96, !PT ;  /* 0x0000000e0a0a7c12 */ /* 0x000fe2000f8e9605 */
[----:B------:R-:W-:Y:S01]  /*4340*/  FFMA.FTZ R161, R65, UR12, -R161 ;  /* 0x0000000c41a17c23 */ /* 0x000fe200080108a1 */
[----:B------:R-:W-:Y:S01]  /*4350*/  PRMT R109, R2, 0x7773, RZ ;  /* 0x00007773026d7816 */ /* 0x000fe200000000ff */
[----:B------:R-:W-:Y:S01]  /*4360*/  IMAD.WIDE.U32 R2, R19, -0x2daee0ad, RZ ;  /* 0xd2511f5313027825 */ /* 0x000fe200078e00ff */
[C---:B------:R-:W-:Y:S03]  /*4370*/  PRMT R169, R4.reuse, 0x7772, RZ ;  /* 0x0000777204a97816 */ /* 0x040fe600000000ff */
[----:B------:R-:W4:Y:S01]  /*4380*/  MUFU.EX2 R170, R33 ;  /* 0x0000002100aa7308 */ /* 0x000f220000000800 */
[----:B------:R-:W-:Y:S01]  /*4390*/  PRMT R101, R4, 0x7770, RZ ;  /* 0x0000777004657816 */ /* 0x000fe200000000ff */
[----:B------:R-:W-:Y:S01]  /*43a0*/  FFMA.FTZ R160, R67, UR12, -R160 ;  /* 0x0000000c43a07c23 */ /* 0x000fe200080108a0 */
[----:B------:R-:W-:Y:S01]  /*43b0*/  LOP3.LUT R8, R12, UR14, R3, 0x96, !PT ;  /* 0x0000000e0c087c12 */ /* 0x000fe2000f8e9603 */
[----:B------:R-:W-:Y:S01]  /*43c0*/  FFMA.FTZ R158, R63, UR12, -R158 ;  /* 0x0000000c3f9e7c23 */ /* 0x000fe2000801089e */
[----:B------:R-:W-:Y:S01]  /*43d0*/  PRMT R157, R4, 0x7773, RZ ;  /* 0x00007773049d7816 */ /* 0x000fe200000000ff */
[----:B------:R-:W-:Y:S01]  /*43e0*/  IMAD.WIDE.U32 R4, R17, -0x326172a9, RZ ;  /* 0xcd9e8d5711047825 */ /* 0x000fe200078e00ff */
[----:B------:R-:W-:Y:S03]  /*43f0*/  PRMT R19, R2, 0x7770, RZ ;  /* 0x0000777002137816 */ /* 0x000fe600000000ff */
[----:B------:R-:W-:Y:S01]  /*4400*/  MUFU.EX2 R161, R161 ;  /* 0x000000a100a17308 */ /* 0x000fe20000000800 */
[----:B------:R-:W-:Y:S01]  /*4410*/  LOP3.LUT R108, R174, UR15, R11, 0x96, !PT ;  /* 0x0000000fae6c7c12 */ /* 0x000fe2000f8e960b */
[----:B------:R-:W-:Y:S01]  /*4420*/  IMAD.WIDE.U32 R12, R15, -0x2daee0ad, RZ ;  /* 0xd2511f530f0c7825 */ /* 0x000fe200078e00ff */
[C---:B------:R-:W-:Y:S02]  /*4430*/  PRMT R23, R2.reuse, 0x7771, RZ ;  /* 0x0000777102177816 */ /* 0x040fe400000000ff */
[C---:B------:R-:W-:Y:S01]  /*4440*/  PRMT R24, R2.reuse, 0x7772, RZ ;  /* 0x0000777202187816 */ /* 0x040fe200000000ff */
[----:B--2---:R-:W-:Y:S01]  /*4450*/  IMAD.MOV.U32 R27, RZ, RZ, 0x10 ;  /* 0x00000010ff1b7424 */ /* 0x004fe200078e00ff */
[----:B------:R-:W-:Y:S01]  /*4460*/  PRMT R21, R2, 0x7773, RZ ;  /* 0x0000777302157816 */ /* 0x000fe200000000ff */
[----:B------:R-:W-:Y:S01]  /*4470*/  IMAD.WIDE.U32 R2, R18, -0x326172a9, RZ ;  /* 0xcd9e8d5712027825 */ /* 0x000fe200078e00ff */
[----:B------:R-:W-:Y:S01]  /*4480*/  LOP3.LUT R0, R9, 0xff, RZ, 0xc0, !PT ;  /* 0x000000ff09007812 */ /* 0x000fe200078ec0ff */
[----:B------:R-:W-:Y:S01]  /*4490*/  MUFU.EX2 R173, R39 ;  /* 0x0000002700ad7308 */ /* 0x000fe20000000800 */
[----:B------:R-:W-:Y:S02]  /*44a0*/  LOP3.LUT R5, R14, UR33, R5, 0x96, !PT ;  /* 0x000000210e057c12 */ /* 0x000fe4000f8e9605 */
[----:B------:R-:W-:Y:S02]  /*44b0*/  PRMT R6, R2, 0x7770, RZ ;  /* 0x0000777002067816 */ /* 0x000fe400000000ff */
[----:B------:R-:W-:Y:S02]  /*44c0*/  LOP3.LUT R25, R16, UR15, R13, 0x96, !PT ;  /* 0x0000000f10197c12 */ /* 0x000fe4000f8e960d */
[----:B------:R-:W-:Y:S03]  /*44d0*/  PRMT R7, R2, 0x7773, RZ ;  /* 0x0000777302077816 */ /* 0x000fe600000000ff */
[----:B------:R-:W-:Y:S01]  /*44e0*/  MUFU.EX2 R160, R160 ;  /* 0x000000a000a07308 */ /* 0x000fe20000000800 */
[----:B------:R-:W-:Y:S02]  /*44f0*/  ISETP.LE.U32.AND P5, PT, R0, UR7, PT ;  /* 0x0000000700007c0c */ /* 0x000fe4000bfa3070 */
[C---:B------:R-:W-:Y:S02]  /*4500*/  PRMT R13, R2.reuse, 0x7771, RZ ;  /* 0x00007771020d7816 */ /* 0x040fe400000000ff */
[----:B------:R-:W-:Y:S02]  /*4510*/  PRMT R11, R2, 0x7772, RZ ;  /* 0x00007772020b7816 */ /* 0x000fe400000000ff */
[C---:B------:R-:W-:Y:S03]  /*4520*/  LOP3.LUT R2, R5.reuse, 0xff, RZ, 0xc0, !PT ;  /* 0x000000ff05027812 */ /* 0x040fe600078ec0ff */
[----:B------:R-:W2:Y:S01]  /*4530*/  MUFU.EX2 R174, R38 ;  /* 0x0000002600ae7308 */ /* 0x000ea20000000800 */
[----:B------:R-:W-:Y:S02]  /*4540*/  LOP3.LUT R0, R20, UR33, R3, 0x96, !PT ;  /* 0x0000002114007c12 */ /* 0x000fe4000f8e9603 */
[C---:B------:R-:W-:Y:S02]  /*4550*/  LOP3.LUT R3, R5.reuse, 0xffff, RZ, 0xc0, !PT ;  /* 0x0000ffff05037812 */ /* 0x040fe400078ec0ff */
[----:B------:R-:W-:Y:S01]  /*4560*/  PRMT R17, R4, 0x7770, RZ ;  /* 0x0000777004117816 */ /* 0x000fe200000000ff */
[----:B------:R-:W-:Y:S01]  /*4570*/  @!P5 FADD.FTZ R180, -R180, -RZ ;  /* 0x800000ffb4b4d221 */ /* 0x000fe20000010100 */
[----:B------:R-:W-:Y:S03]  /*4580*/  ISETP.LE.U32.AND P3, PT, R2, UR7, PT ;  /* 0x0000000702007c0c */ /* 0x000fe6000bf63070 */
[----:B------:R-:W-:Y:S01]  /*4590*/  MUFU.EX2 R158, R158 ;  /* 0x0000009e009e7308 */ /* 0x000fe20000000800 */
[----:B------:R-:W-:Y:S02]  /*45a0*/  SHF.R.U32.HI R2, RZ, 0x8, R3 ;  /* 0x00000008ff027819 */ /* 0x000fe40000011603 */
[----:B------:R-:W-:Y:S02]  /*45b0*/  PRMT R14, R4, 0x7771, RZ ;  /* 0x00007771040e7816 */ /* 0x000fe400000000ff */
[----:B------:R-:W-:Y:S02]  /*45c0*/  LOP3.LUT R2, R2, 0xffff, RZ, 0xc0, !PT ;  /* 0x0000ffff02027812 */ /* 0x000fe400078ec0ff */
[----:B------:R-:W-:Y:S03]  /*45d0*/  PRMT R16, R4, 0x7772, RZ ;  /* 0x0000777204107816 */ /* 0x000fe600000000ff */
[----:B------:R-:W2:Y:S01]  /*45e0*/  MUFU.EX2 R181, R40 ;  /* 0x0000002800b57308 */ /* 0x000ea20000000800 */
[----:B------:R-:W-:Y:S02]  /*45f0*/  ISETP.LE.U32.AND P2, PT, R2, UR7, PT ;  /* 0x0000000702007c0c */ /* 0x000fe4000bf43070 */
[----:B------:R-:W-:Y:S01]  /*4600*/  PRMT R15, R4, 0x7773, RZ ;  /* 0x00007773040f7816 */ /* 0x000fe200000000ff */
[----:B------:R-:W-:Y:S01]  /*4610*/  @!P3 FADD.FTZ R196, -R196, -RZ ;  /* 0x800000ffc4c4b221 */ /* 0x000fe20000010100 */
[C---:B------:R-:W-:Y:S02]  /*4620*/  LOP3.LUT R2, R0.reuse, 0xffff, RZ, 0xc0, !PT ;  /* 0x0000ffff00027812 */ /* 0x040fe400078ec0ff */
[----:B------:R-:W-:Y:S03]  /*4630*/  LOP3.LUT R3, R0, 0xff, RZ, 0xc0, !PT ;  /* 0x000000ff00037812 */ /* 0x000fe600078ec0ff */
[----:B------:R-:W-:Y:S01]  /*4640*/  MUFU.EX2 R177, R44 ;  /* 0x0000002c00b17308 */ /* 0x000fe20000000800 */
[--C-:B------:R-:W-:Y:S02]  /*4650*/  SHF.R.U32.HI R4, RZ, 0x18, R5.reuse ;  /* 0x00000018ff047819 */ /* 0x100fe40000011605 */
[----:B------:R-:W-:Y:S02]  /*4660*/  SHF.R.U32.HI R2, RZ, 0x8, R2 ;  /* 0x00000008ff027819 */ /* 0x000fe40000011602 */
[----:B------:R-:W-:Y:S01]  /*4670*/  PRMT R5, R5, 0x7632, R5 ;  /* 0x0000763205057816 */ /* 0x000fe20000000005 */
[----:B------:R-:W-:Y:S01]  /*4680*/  @!P2 FADD.FTZ R195, -R195, -RZ ;  /* 0x800000ffc3c3a221 */ /* 0x000fe20000010100 */
[----:B------:R-:W-:Y:S03]  /*4690*/  LOP3.LUT R2, R2, 0xffff, RZ, 0xc0, !PT ;  /* 0x0000ffff02027812 */ /* 0x000fe600078ec0ff */
[----:B------:R-:W-:Y:S01]  /*46a0*/  MUFU.EX2 R179, R41 ;  /* 0x0000002900b37308 */ /* 0x000fe20000000800 */
[----:B------:R-:W-:Y:S02]  /*46b0*/  LOP3.LUT R5, R5, 0xff, RZ, 0xc0, !PT ;  /* 0x000000ff05057812 */ /* 0x000fe400078ec0ff */
[----:B------:R-:W-:Y:S02]  /*46c0*/  ISETP.LE.U32.AND P3, PT, R2, UR7, PT ;  /* 0x0000000702007c0c */ /* 0x000fe4000bf63070 */
[----:B------:R-:W-:Y:S02]  /*46d0*/  ISETP.LE.U32.AND P4, PT, R4, UR7, PT ;  /* 0x0000000704007c0c */ /* 0x000fe4000bf83070 */
[----:B------:R-:W-:Y:S03]  /*46e0*/  ISETP.LE.U32.AND P6, PT, R3, UR7, PT ;  /* 0x0000000703007c0c */ /* 0x000fe6000bfc3070 */
[----:B------:R-:W-:Y:S01]  /*46f0*/  MUFU.EX2 R187, R43 ;  /* 0x0000002b00bb7308 */ /* 0x000fe20000000800 */
[----:B------:R-:W-:Y:S01]  /*4700*/  ISETP.LE.U32.AND P0, PT, R5, UR7, PT ;  /* 0x0000000705007c0c */ /* 0x000fe2000bf03070 */
[----:B------:R-:W-:Y:S01]  /*4710*/  IMAD.WIDE.U32 R4, R108, -0x326172a9, RZ ;  /* 0xcd9e8d576c047825 */ /* 0x000fe200078e00ff */
[----:B------:R-:W-:Y:S02]  /*4720*/  PRMT R3, R0, 0x7632, R3 ;  /* 0x0000763200037816 */ /* 0x000fe40000000003 */
[----:B------:R-:W-:Y:S02]  /*4730*/  SHF.R.U32.HI R0, RZ, 0x18, R0 ;  /* 0x00000018ff007819 */ /* 0x000fe40000011600 */
[----:B------:R-:W-:Y:S01]  /*4740*/  LOP3.LUT R2, R3, 0xff, RZ, 0xc0, !PT ;  /* 0x000000ff03027812 */ /* 0x000fe200078ec0ff */
[----:B------:R-:W-:Y:S01]  /*4750*/  @!P3 FADD.FTZ R208, -R208, -RZ ;  /* 0x800000ffd0d0b221 */ /* 0x000fe20000010100 */
[----:B------:R-:W-:Y:S01]  /*4760*/  LOP3.LUT R5, R100, UR33, R5, 0x96, !PT ;  /* 0x0000002164057c12 */ /* 0x000fe2000f8e9605 */
[----:B------:R-:W-:Y:S01]  /*4770*/  @!P4 FADD.FTZ R203, -R203, -RZ ;  /* 0x800000ffcbcbc221 */ /* 0x000fe20000010100 */
[----:B------:R-:W-:Y:S01]  /*4780*/  ISETP.GT.U32.AND P3, PT, R11, UR7, PT ;  /* 0x000000070b007c0c */ /* 0x000fe2000bf64070 */
[----:B------:R-:W-:Y:S01]  /*4790*/  @!P6 FADD.FTZ R207, -R207, -RZ ;  /* 0x800000ffcfcfe221 */ /* 0x000fe20000010100 */
[----:B------:R-:W-:Y:S01]  /*47a0*/  ISETP.LE.U32.AND P4, PT, R6, UR7, PT ;  /* 0x0000000706007c0c */ /* 0x000fe2000bf83070 */
[----:B------:R-:W-:Y:S01]  /*47b0*/  @!P0 FADD.FTZ R204, -R204, -RZ ;  /* 0x800000ffcccc8221 */ /* 0x000fe20000010100 */
[----:B------:R-:W-:Y:S01]  /*47c0*/  ISETP.GT.U32.AND P6, PT, R13, UR7, PT ;  /* 0x000000070d007c0c */ /* 0x000fe2000bfc4070 */
[----:B------:R-:W-:Y:S01]  /*47d0*/  MUFU.EX2 R164, R48 ;  /* 0x0000003000a47308 */ /* 0x000fe20000000800 */
[----:B------:R-:W-:Y:S02]  /*47e0*/  ISETP.LE.U32.AND P0, PT, R0, UR7, PT ;  /* 0x0000000700007c0c */ /* 0x000fe4000bf03070 */
[----:B------:R-:W-:Y:S02]  /*47f0*/  SEL R27, R27, 0xfffffff0, !P1 ;  /* 0xfffffff01b1b7807 */ /* 0x000fe40004800000 */
[----:B------:R-:W-:Y:S02]  /*4800*/  ISETP.LE.U32.AND P2, PT, R2, UR7, PT ;  /* 0x0000000702007c0c */ /* 0x000fe4000bf43070 */
[----:B------:R-:W-:Y:S01]  /*4810*/  LOP3.LUT R2, R8, 0xffff, RZ, 0xc0, !PT ;  /* 0x0000ffff08027812 */ /* 0x000fe200078ec0ff */
[----:B------:R-:W-:Y:S01]  /*4820*/  IMAD.IADD R108, R217, 0x1, R27 ;  /* 0x00000001d96c7824 */ /* 0x000fe200078e021b */
[----:B------:R-:W-:Y:S01]  /*4830*/  SHF.R.U32.HI R0, RZ, 0x18, R9 ;  /* 0x00000018ff007819 */ /* 0x000fe20000011609 */
[----:B-1----:R-:W-:Y:S01]  /*4840*/  @!P4 FADD.FTZ R206, -R206, -RZ ;  /* 0x800000ffcecec221 */ /* 0x002fe20000010100 */
[----:B------:R-:W-:Y:S01]  /*4850*/  ISETP.LE.U32.AND P4, PT, R17, UR7, PT ;  /* 0x0000000711007c0c */ /* 0x000fe2000bf83070 */
[----:B------:R-:W-:Y:S01]  /*4860*/  @P3 FADD.FTZ R210, -R210, -RZ ;  /* 0x800000ffd2d23221 */ /* 0x000fe20000010100 */
[----:B------:R-:W-:Y:S01]  /*4870*/  ISETP.GT.U32.AND P3, PT, R16, UR7, PT ;  /* 0x0000000710007c0c */ /* 0x000fe2000bf64070 */
[----:B------:R-:W-:Y:S01]  /*4880*/  @!P0 FADD.FTZ R211, -R211, -RZ ;  /* 0x800000ffd3d38221 */ /* 0x000fe20000010100 */
[----:B------:R-:W-:Y:S01]  /*4890*/  ISETP.LE.U32.AND P0, PT, R0, UR7, PT ;  /* 0x0000000700007c0c */ /* 0x000fe2000bf03070 */
[----:B------:R-:W-:Y:S01]  /*48a0*/  @P6 FADD.FTZ R205, -R205, -RZ ;  /* 0x800000ffcdcd6221 */ /* 0x000fe20000010100 */
[----:B------:R-:W-:Y:S01]  /*48b0*/  PRMT R0, R9, 0x7632, R0 ;  /* 0x0000763209007816 */ /* 0x000fe20000000000 */
[----:B------:R-:W-:Y:S01]  /*48c0*/  @!P2 FADD.FTZ R212, -R212, -RZ ;  /* 0x800000ffd4d4a221 */ /* 0x000fe20000010100 */
[----:B------:R-:W-:Y:S01]  /*48d0*/  ISETP.GT.U32.AND P2, PT, R7, UR7, PT ;  /* 0x0000000707007c0c */ /* 0x000fe2000bf44070 */
[----:B------:R-:W-:Y:S01]  /*48e0*/  IMAD.WIDE.U32 R6, R111, -0x2daee0ad, RZ ;  /* 0xd2511f536f067825 */ /* 0x000fe200078e00ff */
[----:B------:R-:W-:Y:S01]  /*48f0*/  LOP3.LUT R9, R9, 0xffff, RZ, 0xc0, !PT ;  /* 0x0000ffff09097812 */ /* 0x000fe200078ec0ff */
[----:B------:R-:W-:Y:S01]  /*4900*/  MUFU.EX2 R111, R64 ;  /* 0x00000040006f7308 */ /* 0x000fe20000000800 */
[----:B------:R-:W-:Y:S01]  /*4910*/  ISETP.GT.U32.AND P6, PT, R14, UR7, PT ;  /* 0x000000070e007c0c */ /* 0x000fe2000bfc4070 */
[----:B------:R-:W-:Y:S01]  /*4920*/  @!P4 FADD.FTZ R184, -R184, -RZ ;  /* 0x800000ffb8b8c221 */ /* 0x000fe20000010100 */
[----:B------:R-:W-:Y:S01]  /*4930*/  SHF.R.U32.HI R9, RZ, 0x8, R9 ;  /* 0x00000008ff097819 */ /* 0x000fe20000011609 */
[----:B------:R-:W-:Y:S01]  /*4940*/  @P3 FADD.FTZ R194, -R194, -RZ ;  /* 0x800000ffc2c23221 */ /* 0x000fe20000010100 */
[----:B------:R-:W-:Y:S01]  /*4950*/  LOP3.LUT R0, R0, 0xff, RZ, 0xc0, !PT ;  /* 0x000000ff00007812 */ /* 0x000fe200078ec0ff */
[----:B------:R-:W-:Y:S01]  /*4960*/  @!P0 FADD.FTZ R189, -R189, -RZ ;  /* 0x800000ffbdbd8221 */ /* 0x000fe20000010100 */
[----:B------:R-:W-:Y:S03]  /*4970*/  ISETP.LE.U32.AND P0, PT, R102, UR7, PT ;  /* 0x0000000766007c0c */ /* 0x000fe6000bf03070 */
[----:B------:R-:W-:Y:S01]  /*4980*/  MUFU.EX2 R178, R45 ;  /* 0x0000002d00b27308 */ /* 0x000fe20000000800 */
[----:B------:R-:W-:Y:S01]  /*4990*/  LOP3.LUT R9, R9, 0xffff, RZ, 0xc0, !PT ;  /* 0x0000ffff09097812 */ /* 0x000fe200078ec0ff */
[----:B------:R-:W-:Y:S01]  /*49a0*/  @P2 FADD.FTZ R209, -R209, -RZ ;  /* 0x800000ffd1d12221 */ /* 0x000fe20000010100 */
[----:B------:R-:W-:Y:S02]  /*49b0*/  ISETP.LE.U32.AND P4, PT, R0, UR7, PT ;  /* 0x0000000700007c0c */ /* 0x000fe4000bf83070 */
[----:B------:R-:W-:Y:S01]  /*49c0*/  LOP3.LUT R0, R8, 0xff, RZ, 0xc0, !PT ;  /* 0x000000ff08007812 */ /* 0x000fe200078ec0ff */
[----:B------:R-:W-:Y:S01]  /*49d0*/  @P6 FADD.FTZ R183, -R183, -RZ ;  /* 0x800000ffb7b76221 */ /* 0x000fe20000010100 */
[----:B------:R-:W-:Y:S03]  /*49e0*/  ISETP.LE.U32.AND P3, PT, R9, UR7, PT ;  /* 0x0000000709007c0c */ /* 0x000fe6000bf63070 */
[----:B------:R-:W-:Y:S01]  /*49f0*/  MUFU.EX2 R185, R47 ;  /* 0x0000002f00b97308 */ /* 0x000fe20000000800 */
[----:B------:R-:W-:Y:S02]  /*4a00*/  ISETP.LE.U32.AND P6, PT, R0, UR7, PT ;  /* 0x0000000700007c0c */ /* 0x000fe4000bfc3070 */
[--C-:B------:R-:W-:Y:S01]  /*4a10*/  SHF.R.U32.HI R0, RZ, 0x8, R2.reuse ;  /* 0x00000008ff007819 */ /* 0x100fe20000011602 */
[----:B---3--:R-:W-:Y:S01]  /*4a20*/  @!P0 FADD.FTZ R172, -R172, -RZ ;  /* 0x800000ffacac8221 */ /* 0x008fe20000010100 */
[----:B------:R-:W-:Y:S02]  /*4a30*/  ISETP.GT.U32.AND P2, PT, R15, UR7, PT ;  /* 0x000000070f007c0c */ /* 0x000fe4000bf44070 */
[----:B------:R-:W-:Y:S01]  /*4a40*/  LOP3.LUT R0, R0, 0xffff, RZ, 0xc0, !PT ;  /* 0x0000ffff00007812 */ /* 0x000fe200078ec0ff */
[----:B------:R-:W-:Y:S01]  /*4a50*/  @!P4 FADD.FTZ R191, -R191, -RZ ;  /* 0x800000ffbfbfc221 */ /* 0x000fe20000010100 */
[----:B------:R-:W-:Y:S01]  /*4a60*/  PRMT R2, R8, 0x7632, R2 ;  /* 0x0000763208027816 */ /* 0x000fe20000000002 */
[----:B------:R-:W-:Y:S01]  /*4a70*/  MUFU.EX2 R156, R51 ;  /* 0x00000033009c7308 */ /* 0x000fe20000000800 */
[----:B------:R-:W-:Y:S01]  /*4a80*/  SHF.R.U32.HI R8, RZ, 0x18, R8 ;  /* 0x00000018ff087819 */ /* 0x000fe20000011608 */
[----:B------:R-:W-:Y:S01]  /*4a90*/  @!P3 FADD.FTZ R182, -R182, -RZ ;  /* 0x800000ffb6b6b221 */ /* 0x000fe20000010100 */
[----:B------:R-:W-:Y:S01]  /*4aa0*/  LOP3.LUT R7, R12, UR14, R7, 0x96, !PT ;  /* 0x0000000e0c077c12 */ /* 0x000fe2000f8e9607 */
[----:B------:R-:W-:Y:S01]  /*4ab0*/  @!P6 FADD.FTZ R197, -R197, -RZ ;  /* 0x800000ffc5c5e221 */ /* 0x000fe20000010100 */
[----:B------:R-:W-:Y:S02]  /*4ac0*/  ISETP.LE.U32.AND P3, PT, R8, UR7, PT ;  /* 0x0000000708007c0c */ /* 0x000fe4000bf63070 */
[----:B------:R-:W-:Y:S01]  /*4ad0*/  ISETP.GT.U32.AND P6, PT, R23, UR7, PT ;  /* 0x0000000717007c0c */ /* 0x000fe2000bfc4070 */
[----:B------:R-:W-:Y:S01]  /*4ae0*/  @P2 FADD.FTZ R193, -R193, -RZ ;  /* 0x800000ffc1c12221 */ /* 0x000fe20000010100 */
[----:B------:R-:W-:Y:S01]  /*4af0*/  ISETP.LE.U32.AND P2, PT, R0, UR7, PT ;  /* 0x0000000700007c0c */ /* 0x000fe2000bf43070 */
[----:B------:R-:W1:Y:S01]  /*4b00*/  MUFU.EX2 R188, R42 ;  /* 0x0000002a00bc7308 */ /* 0x000e620000000800 */
[----:B------:R-:W-:Y:S01]  /*4b10*/  LOP3.LUT R0, R2, 0xff, RZ, 0xc0, !PT ;  /* 0x000000ff02007812 */ /* 0x000fe200078ec0ff */
[----:B------:R-:W-:Y:S01]  /*4b20*/  IMAD.WIDE.U32 R2, R25, -0x326172a9, RZ ;  /* 0xcd9e8d5719027825 */ /* 0x000fe200078e00ff */
[----:B------:R-:W-:Y:S02]  /*4b30*/  LOP3.LUT R8, R5, 0xff, RZ, 0xc0, !PT ;  /* 0x000000ff05087812 */ /* 0x000fe400078ec0ff */
[----:B------:R-:W-:Y:S02]  /*4b40*/  ISETP.LE.U32.AND P4, PT, R19, UR7, PT ;  /* 0x0000000713007c0c */ /* 0x000fe4000bf83070 */
[----:B------:R-:W-:Y:S01]  /*4b50*/  ISETP.LE.U32.AND P5, PT, R0, UR7, PT ;  /* 0x0000000700007c0c */ /* 0x000fe2000bfa3070 */
[----:B------:R-:W-:Y:S01]  /*4b60*/  @!P3 FADD.FTZ R201, -R201, -RZ ;  /* 0x800000ffc9c9b221 */ /* 0x000fe20000010100 */
[----:B------:R-:W-:Y:S01]  /*4b70*/  LOP3.LUT R0, R22, UR33, R3, 0x96, !PT ;  /* 0x0000002116007c12 */ /* 0x000fe2000f8e9603 */
[----:B------:R-:W-:Y:S01]  /*4b80*/  @P6 FADD.FTZ R190, -R190, -RZ ;  /* 0x800000ffbebe6221 */ /* 0x000fe20000010100 */
[----:B------:R-:W-:Y:S01]  /*4b90*/  ISETP.GT.U32.AND P3, PT, R110, UR7, PT ;  /* 0x000000076e007c0c */ /* 0x000fe2000bf64070 */
[----:B------:R-:W-:Y:S01]  /*4ba0*/  @!P2 FADD.FTZ R198, -R198, -RZ ;  /* 0x800000ffc6c6a221 */ /* 0x000fe20000010100 */
[----:B------:R-:W-:Y:S01]  /*4bb0*/  PRMT R9, R2, 0x7773, RZ ;  /* 0x0000777302097816 */ /* 0x000fe200000000ff */
[----:B------:R-:W-:Y:S01]  /*4bc0*/  MUFU.EX2 R110, R66 ;  /* 0x00000042006e7308 */ /* 0x000fe20000000800 */
[----:B------:R-:W-:Y:S02]  /*4bd0*/  LOP3.LUT R3, R5, 0xffff, RZ, 0xc0, !PT ;  /* 0x0000ffff05037812 */ /* 0x000fe400078ec0ff */
[----:B------:R-:W-:Y:S02]  /*4be0*/  ISETP.GT.U32.AND P6, PT, R109, UR7, PT ;  /* 0x000000076d007c0c */ /* 0x000fe4000bfc4070 */
[----:B------:R-:W-:Y:S01]  /*4bf0*/  ISETP.GT.U32.AND P2, PT, R103, UR7, PT ;  /* 0x0000000767007c0c */ /* 0x000fe2000bf44070 */
[----:B------:R-:W-:Y:S01]  /*4c00*/  @!P5 FADD.FTZ R202, -R202, -RZ ;  /* 0x800000ffcacad221 */ /* 0x000fe20000010100 */
[----:B------:R-:W-:Y:S03]  /*4c10*/  SHF.R.U32.HI R3, RZ, 0x8, R3 ;  /* 0x00000008ff037819 */ /* 0x000fe60000011603 */
[----:B------:R-:W-:Y:S01]  /*4c20*/  MUFU.EX2 R109, R60 ;  /* 0x0000003c006d7308 */ /* 0x000fe20000000800 */
[----:B------:R-:W-:Y:S01]  /*4c30*/  ISETP.LE.U32.AND P0, PT, R8, UR7, PT ;  /* 0x0000000708007c0c */ /* 0x000fe2000bf03070 */
[----:B----4-:R-:W-:Y:S01]  /*4c40*/  @P3 FADD.FTZ R176, -R176, -RZ ;  /* 0x800000ffb0b03221 */ /* 0x010fe20000010100 */
[--C-:B------:R-:W-:Y:S02]  /*4c50*/  SHF.R.U32.HI R8, RZ, 0x18, R5.reuse ;  /* 0x00000018ff087819 */ /* 0x100fe40000011605 */
[----:B------:R-:W-:Y:S02]  /*4c60*/  PRMT R5, R5, 0x7632, R5 ;  /* 0x0000763205057816 */ /* 0x000fe40000000005 */
[----:B------:R-:W-:Y:S01]  /*4c70*/  LOP3.LUT R3, R3, 0xffff, RZ, 0xc0, !PT ;  /* 0x0000ffff03037812 */ /* 0x000fe200078ec0ff */
[----:B------:R-:W-:Y:S01]  /*4c80*/  @P6 FADD.FTZ R175, -R175, -RZ ;  /* 0x800000ffafaf6221 */ /* 0x000fe20000010100 */
[----:B------:R-:W-:Y:S01]  /*4c90*/  LOP3.LUT R5, R5, 0xff, RZ, 0xc0, !PT ;  /* 0x000000ff05057812 */ /* 0x000fe200078ec0ff */
[----:B------:R-:W-:Y:S01]  /*4ca0*/  @P2 FADD.FTZ R170, -R170, -RZ ;  /* 0x800000ffaaaa2221 */ /* 0x000fe20000010100 */
[----:B------:R-:W-:Y:S01]  /*4cb0*/  ISETP.LE.U32.AND P3, PT, R3, UR7, PT ;  /* 0x0000000703007c0c */ /* 0x000fe2000bf63070 */
[----:B------:R-:W-:Y:S01]  /*4cc0*/  MUFU.EX2 R162, R49 ;  /* 0x0000003100a27308 */ /* 0x000fe20000000800 */
[C---:B------:R-:W-:Y:S01]  /*4cd0*/  LOP3.LUT R3, R0.reuse, 0xffff, RZ, 0xc0, !PT ;  /* 0x0000ffff00037812 */ /* 0x040fe200078ec0ff */
[----:B------:R-:W-:Y:S01]  /*4ce0*/  @!P0 FADD.FTZ R167, -R167, -RZ ;  /* 0x800000ffa7a78221 */ /* 0x000fe20000010100 */
[----:B------:R-:W-:Y:S02]  /*4cf0*/  ISETP.LE.U32.AND P6, PT, R5, UR7, PT ;  /* 0x0000000705007c0c */ /* 0x000fe4000bfc3070 */
[----:B------:R-:W-:Y:S02]  /*4d00*/  LOP3.LUT R5, R0, 0xff, RZ, 0xc0, !PT ;  /* 0x000000ff00057812 */ /* 0x000fe400078ec0ff */
[----:B------:R-:W-:Y:S03]  /*4d10*/  ISETP.LE.U32.AND P2, PT, R8, UR7, PT ;  /* 0x0000000708007c0c */ /* 0x000fe6000bf43070 */
[----:B------:R-:W3:Y:S01]  /*4d20*/  MUFU.EX2 R200, R30 ;  /* 0x0000001e00c87308 */ /* 0x000ee20000000800 */
[----:B------:R-:W-:Y:S02]  /*4d30*/  PRMT R8, R0, 0x7632, R8 ;  /* 0x0000763200087816 */ /* 0x000fe40000000008 */
[----:B------:R-:W-:Y:S01]  /*4d40*/  ISETP.LE.U32.AND P0, PT, R5, UR7, PT ;  /* 0x0000000705007c0c */ /* 0x000fe2000bf03070 */
[----:B------:R-:W-:Y:S01]  /*4d50*/  @!P3 FADD.FTZ R166, -R166, -RZ ;  /* 0x800000ffa6a6b221 */ /* 0x000fe20000010100 */
[----:B------:R-:W-:Y:S02]  /*4d60*/  LOP3.LUT R5, R8, 0xff, RZ, 0xc0, !PT ;  /* 0x000000ff08057812 */ /* 0x000fe400078ec0ff */
[----:B------:R-:W-:Y:S01]  /*4d70*/  SHF.R.U32.HI R3, RZ, 0x8, R3 ;  /* 0x00000008ff037819 */ /* 0x000fe20000011603 */
[----:B--2---:R-:W-:Y:S01]  /*4d80*/  @!P6 FADD.FTZ R174, -R174, -RZ ;  /* 0x800000ffaeaee221 */ /* 0x004fe20000010100 */
[----:B------:R-:W-:Y:S01]  /*4d90*/  ISETP.LE.U32.AND P3, PT, R5, UR7, PT ;  /* 0x0000000705007c0c */ /* 0x000fe2000bf63070 */
[----:B------:R-:W-:Y:S01]  /*4da0*/  MUFU.EX2 R114, R54 ;  /* 0x0000003600727308 */ /* 0x000fe20000000800 */
[----:B------:R-:W-:Y:S01]  /*4db0*/  PRMT R5, R2, 0x7770, RZ ;  /* 0x0000777002057816 */ /* 0x000fe200000000ff */
[----:B------:R-:W-:Y:S01]  /*4dc0*/  @!P2 FADD.FTZ R173, -R173, -RZ ;  /* 0x800000ffadada221 */ /* 0x000fe20000010100 */
[----:B------:R-:W-:Y:S02]  /*4dd0*/  SHF.R.U32.HI R0, RZ, 0x18, R0 ;  /* 0x00000018ff007819 */ /* 0x000fe40000011600 */
[----:B------:R-:W-:Y:S01]  /*4de0*/  LOP3.LUT R3, R3, 0xffff, RZ, 0xc0, !PT ;  /* 0x0000ffff03037812 */ /* 0x000fe200078ec0ff */
[----:B------:R-:W-:Y:S01]  /*4df0*/  @!P0 FADD.FTZ R181, -R181, -RZ ;  /* 0x800000ffb5b58221 */ /* 0x000fe20000010100 */
[----:B------:R-:W-:Y:S03]  /*4e00*/  ISETP.LE.U32.AND P0, PT, R0, UR7, PT ;  /* 0x0000000700007c0c */ /* 0x000fe6000bf03070 */
[----:B------:R-:W-:Y:S01]  /*4e10*/  MUFU.EX2 R186, R46 ;  /* 0x0000002e00ba7308 */ /* 0x000fe20000000800 */
[----:B------:R-:W-:Y:S02]  /*4e20*/  ISETP.LE.U32.AND P2, PT, R5, UR7, PT ;  /* 0x0000000705007c0c */ /* 0x000fe4000bf43070 */
[----:B------:R-:W-:Y:S01]  /*4e30*/  PRMT R8, R2, 0x7772, RZ ;  /* 0x0000777202087816 */ /* 0x000fe200000000ff */
[----:B-1----:R-:W-:Y:S01]  /*4e40*/  @!P3 FADD.FTZ R188, -R188, -RZ ;  /* 0x800000ffbcbcb221 */ /* 0x002fe20000010100 */
[----:B------:R-:W-:Y:S02]  /*4e50*/  ISETP.LE.U32.AND P6, PT, R3, UR7, PT ;  /* 0x0000000703007c0c */ /* 0x000fe4000bfc3070 */
[----:B------:R-:W-:Y:S03]  /*4e60*/  PRMT R3, R2, 0x7771, RZ ;  /* 0x0000777102037816 */ /* 0x000fe600000000ff */
[----:B------:R-:W-:Y:S01]  /*4e70*/  MUFU.EX2 R113, R53 ;  /* 0x0000003500717308 */ /* 0x000fe20000000800 */
[C---:B------:R-:W-:Y:S02]  /*4e80*/  PRMT R2, R4.reuse, 0x7770, RZ ;  /* 0x0000777004027816 */ /* 0x040fe400000000ff */
[----:B------:R-:W-:Y:S01]  /*4e90*/  PRMT R0, R4, 0x7771, RZ ;  /* 0x0000777104007816 */ /* 0x000fe200000000ff */
[----:B------:R-:W-:Y:S01]  /*4ea0*/  @!P0 FADD.FTZ R187, -R187, -RZ ;  /* 0x800000ffbbbb8221 */ /* 0x000fe20000010100 */
[----:B------:R-:W-:Y:S01]  /*4eb0*/  ISETP.GT.U32.AND P0, PT, R9, UR7, PT ;  /* 0x0000000709007c0c */ /* 0x000fe2000bf04070 */
[----:B------:R-:W-:Y:S01]  /*4ec0*/  @!P2 FADD.FTZ R177, -R177, -RZ ;  /* 0x800000ffb1b1a221 */ /* 0x000fe20000010100 */
[----:B------:R-:W-:Y:S03]  /*4ed0*/  ISETP.LE.U32.AND P2, PT, R2, UR7, PT ;  /* 0x0000000702007c0c */ /* 0x000fe6000bf43070 */
[----:B------:R-:W-:Y:S01]  /*4ee0*/  MUFU.EX2 R163, R50 ;  /* 0x0000003200a37308 */ /* 0x000fe20000000800 */
[----:B------:R-:W-:Y:S01]  /*4ef0*/  LOP3.LUT R2, R10, 0xff, RZ, 0xc0, !PT ;  /* 0x000000ff0a027812 */ /* 0x000fe200078ec0ff */
[----:B------:R-:W-:Y:S01]  /*4f00*/  @!P6 FADD.FTZ R179, -R179, -RZ ;  /* 0x800000ffb3b3e221 */ /* 0x000fe20000010100 */
[----:B------:R-:W-:Y:S02]  /*4f10*/  ISETP.GT.U32.AND P6, PT, R3, UR7, PT ;  /* 0x0000000703007c0c */ /* 0x000fe4000bfc4070 */
[C---:B------:R-:W-:Y:S02]  /*4f20*/  PRMT R3, R4.reuse, 0x7772, RZ ;  /* 0x0000777204037816 */ /* 0x040fe400000000ff */
[----:B------:R-:W-:Y:S03]  /*4f30*/  PRMT R4, R4, 0x7773, RZ ;  /* 0x0000777304047816 */ /* 0x000fe600000000ff */
[----:B------:R-:W1:Y:S01]  /*4f40*/  MUFU.EX2 R115, R52 ;  /* 0x0000003400737308 */ /* 0x000e620000000800 */
[----:B------:R-:W-:Y:S01]  /*4f50*/  ISETP.GT.U32.AND P5, PT, R24, UR7, PT ;  /* 0x0000000718007c0c */ /* 0x000fe2000bfa4070 */
[----:B------:R-:W-:Y:S01]  /*4f60*/  @P0 FADD.FTZ R185, -R185, -RZ ;  /* 0x800000ffb9b90221 */ /* 0x000fe20000010100 */
[----:B------:R-:W-:Y:S01]  /*4f70*/  ISETP.LE.U32.AND P0, PT, R2, UR7, PT ;  /* 0x0000000702007c0c */ /* 0x000fe2000bf03070 */
[----:B------:R-:W-:Y:S01]  /*4f80*/  @!P2 FADD.FTZ R164, -R164, -RZ ;  /* 0x800000ffa4a4a221 */ /* 0x000fe20000010100 */
[----:B------:R-:W-:Y:S02]  /*4f90*/  ISETP.GT.U32.AND P2, PT, R4, UR7, PT ;  /* 0x0000000704007c0c */ /* 0x000fe4000bf44070 */
[--C-:B------:R-:W-:Y:S01]  /*4fa0*/  SHF.R.U32.HI R2, RZ, 0x18, R10.reuse ;  /* 0x00000018ff027819 */ /* 0x100fe2000001160a */
[----:B------:R-:W-:Y:S01]  /*4fb0*/  @P6 FADD.FTZ R178, -R178, -RZ ;  /* 0x800000ffb2b26221 */ /* 0x000fe20000010100 */
[----:B------:R-:W-:Y:S01]  /*4fc0*/  ISETP.GT.U32.AND P6, PT, R0, UR7, PT ;  /* 0x0000000700007c0c */ /* 0x000fe2000bfc4070 */
[----:B------:R-:W-:Y:S01]  /*4fd0*/  MUFU.EX2 R165, R57 ;  /* 0x0000003900a57308 */ /* 0x000fe20000000800 */
[C---:B------:R-:W-:Y:S02]  /*4fe0*/  LOP3.LUT R0, R10.reuse, 0xffff, RZ, 0xc0, !PT ;  /* 0x0000ffff0a007812 */ /* 0x040fe400078ec0ff */
[----:B------:R-:W-:Y:S01]  /*4ff0*/  PRMT R10, R10, 0x7632, R10 ;  /* 0x000076320a0a7816 */ /* 0x000fe2000000000a */
[----:B---3--:R-:W-:Y:S01]  /*5000*/  @P5 FADD.FTZ R200, -R200, -RZ ;  /* 0x800000ffc8c85221 */ /* 0x008fe20000010100 */
[----:B------:R-:W-:Y:S02]  /*5010*/  SHF.R.U32.HI R0, RZ, 0x8, R0 ;  /* 0x00000008ff007819 */ /* 0x000fe40000011600 */
[----:B------:R-:W-:Y:S01]  /*5020*/  LOP3.LUT R10, R10, 0xff, RZ, 0xc0, !PT ;  /* 0x000000ff0a0a7812 */ /* 0x000fe200078ec0ff */
[----:B------:R-:W-:Y:S01]  /*5030*/  @P2 FADD.FTZ R156, -R156, -RZ ;  /* 0x800000ff9c9c2221 */ /* 0x000fe20000010100 */
[----:B------:R-:W-:Y:S01]  /*5040*/  LOP3.LUT R0, R0, 0xffff, RZ, 0xc0, !PT ;  /* 0x0000ffff00007812 */ /* 0x000fe200078ec0ff */
[----:B------:R-:W-:Y:S01]  /*5050*/  MUFU.EX2 R168, R56 ;  /* 0x0000003800a87308 */ /* 0x000fe20000000800 */
[----:B------:R-:W-:Y:S01]  /*5060*/  ISETP.LE.U32.AND P2, PT, R10, UR7, PT ;  /* 0x000000070a007c0c */ /* 0x000fe2000bf43070 */
[----:B------:R-:W-:Y:S01]  /*5070*/  @P6 FADD.FTZ R162, -R162, -RZ ;  /* 0x800000ffa2a26221 */ /* 0x000fe20000010100 */
[----:B------:R-:W-:Y:S01]  /*5080*/  ISETP.GT.U32.AND P3, PT, R8, UR7, PT ;  /* 0x0000000708007c0c */ /* 0x000fe2000bf64070 */
[----:B-1----:R-:W-:Y:S01]  /*5090*/  @!P0 FADD.FTZ R115, -R115, -RZ ;  /* 0x800000ff73738221 */ /* 0x002fe20000010100 */
[----:B------:R-:W-:Y:S02]  /*50a0*/  ISETP.LE.U32.AND P6, PT, R0, UR7, PT ;  /* 0x0000000700007c0c */ /* 0x000fe4000bfc3070 */
[----:B------:R-:W-:Y:S03]  /*50b0*/  LOP3.LUT R0, R7, 0xffff, RZ, 0xc0, !PT ;  /* 0x0000ffff07007812 */ /* 0x000fe600078ec0ff */
[----:B------:R-:W1:Y:S01]  /*50c0*/  MUFU.EX2 R192, R28 ;  /* 0x0000001c00c07308 */ /* 0x000e620000000800 */
[----:B------:R-:W-:Y:S02]  /*50d0*/  ISETP.LE.U32.AND P5, PT, R101, UR7, PT ;  /* 0x0000000765007c0c */ /* 0x000fe4000bfa3070 */
[----:B------:R-:W-:Y:S02]  /*50e0*/  SHF.R.U32.HI R0, RZ, 0x8, R0 ;  /* 0x00000008ff007819 */ /* 0x000fe40000011600 */
[----:B------:R-:W-:Y:S01]  /*50f0*/  F2FP.RELU.F16.F32.PACK_AB R4, R208, R207 ;  /* 0x000000cfd004723e */ /* 0x000fe200000008ff */
[----:B------:R-:W-:Y:S01]  /*5100*/  @!P2 FADD.FTZ R114, -R114, -RZ ;  /* 0x800000ff7272a221 */ /* 0x000fe20000010100 */
[----:B------:R-:W-:Y:S01]  /*5110*/  ISETP.GT.U32.AND P2, PT, R169, UR7, PT ;  /* 0x00000007a9007c0c */ /* 0x000fe2000bf44070 */
[----:B------:R-:W-:Y:S01]  /*5120*/  @P3 FADD.FTZ R186, -R186, -RZ ;  /* 0x800000ffbaba3221 */ /* 0x000fe20000010100 */
[----:B------:R-:W-:Y:S01]  /*5130*/  LOP3.LUT R0, R0, 0xffff, RZ, 0xc0, !PT ;  /* 0x0000ffff00007812 */ /* 0x000fe200078ec0ff */
[----:B------:R-:W-:Y:S01]  /*5140*/  @!P6 FADD.FTZ R113, -R113, -RZ ;  /* 0x800000ff7171e221 */ /* 0x000fe20000010100 */
[----:B------:R-:W-:Y:S01]  /*5150*/  ISETP.GT.U32.AND P3, PT, R3, UR7, PT ;  /* 0x0000000703007c0c */ /* 0x000fe2000bf64070 */
[----:B------:R-:W2:Y:S01]  /*5160*/  MUFU.EX2 R199, R31 ;  /* 0x0000001f00c77308 */ /* 0x000ea20000000800 */
[----:B------:R-:W-:Y:S01]  /*5170*/  ISETP.LE.U32.AND P6, PT, R0, UR7, PT ;  /* 0x0000000700007c0c */ /* 0x000fe2000bfc3070 */
[----:B------:R-:W-:Y:S01]  /*5180*/  @!P5 FADD.FTZ R111, -R111, -RZ ;  /* 0x800000ff6f6fd221 */ /* 0x000fe20000010100 */
[C---:B------:R-:W-:Y:S02]  /*5190*/  PRMT R0, R6.reuse, 0x7772, RZ ;  /* 0x0000777206007816 */ /* 0x040fe400000000ff */
[----:B------:R-:W-:Y:S01]  /*51a0*/  PRMT R3, R6, 0x7770, RZ ;  /* 0x0000777006037816 */ /* 0x000fe200000000ff */
[----:B-1----:R-:W-:Y:S01]  /*51b0*/  @!P4 FADD.FTZ R192, -R192, -RZ ;  /* 0x800000ffc0c0c221 */ /* 0x002fe20000010100 */
[----:B------:R-:W-:Y:S01]  /*51c0*/  ISETP.GT.U32.AND P5, PT, R0, UR7, PT ;  /* 0x0000000700007c0c */ /* 0x000fe2000bfa4070 */
[----:B------:R-:W-:Y:S01]  /*51d0*/  @P2 FADD.FTZ R110, -R110, -RZ ;  /* 0x800000ff6e6e2221 */ /* 0x000fe20000010100 */
[--C-:B------:R-:W-:Y:S01]  /*51e0*/  SHF.R.U32.HI R0, RZ, 0x18, R7.reuse ;  /* 0x00000018ff007819 */ /* 0x100fe20000011607 */
[----:B------:R-:W1:Y:S01]  /*51f0*/  MUFU.EX2 R112, R55 ;  /* 0x0000003700707308 */ /* 0x000e620000000800 */
[----:B------:R-:W-:Y:S01]  /*5200*/  ISETP.GT.U32.AND P4, PT, R21, UR7, PT ;  /* 0x0000000715007c0c */ /* 0x000fe2000bf84070 */
[----:B------:R-:W-:Y:S01]  /*5210*/  @P3 FADD.FTZ R163, -R163, -RZ ;  /* 0x800000ffa3a33221 */ /* 0x000fe20000010100 */
[----:B------:R-:W-:Y:S01]  /*5220*/  ISETP.LE.U32.AND P2, PT, R0, UR7, PT ;  /* 0x0000000700007c0c */ /* 0x000fe2000bf43070 */
[----:B------:R-:W-:Y:S01]  /*5230*/  @!P6 FADD.FTZ R165, -R165, -RZ ;  /* 0x800000ffa5a5e221 */ /* 0x000fe20000010100 */
[----:B------:R-:W-:Y:S02]  /*5240*/  F2FP.RELU.F16.F32.PACK_AB R0, R203, R204 ;  /* 0x000000cccb00723e */ /* 0x000fe400000008ff */
[----:B------:R-:W-:Y:S03]  /*5250*/  ISETP.LE.U32.AND P3, PT, R2, UR7, PT ;  /* 0x0000000702007c0c */ /* 0x000fe6000bf63070 */
[----:B------:R-:W-:Y:S01]  /*5260*/  MUFU.EX2 R171, R58 ;  /* 0x0000003a00ab7308 */ /* 0x000fe20000000800 */
[----:B------:R-:W-:Y:S01]  /*5270*/  LOP3.LUT R2, R7, 0xff, RZ, 0xc0, !PT ;  /* 0x000000ff07027812 */ /* 0x000fe200078ec0ff */
[----:B------:R3:W-:Y:S01]  /*5280*/  STS [R214+0x10400], R0 ;  /* 0x01040000d6007388 */ /* 0x0007e20000000800 */
[----:B------:R-:W-:Y:S02]  /*5290*/  F2FP.RELU.F16.F32.PACK_AB R5, R173, R174 ;  /* 0x000000aead05723e */ /* 0x000fe400000008ff */
[----:B------:R-:W-:Y:S01]  /*52a0*/  ISETP.LE.U32.AND P0, PT, R2, UR7, PT ;  /* 0x0000000702007c0c */ /* 0x000fe2000bf03070 */
[----:B--2---:R-:W-:Y:S01]  /*52b0*/  @P4 FADD.FTZ R199, -R199, -RZ ;  /* 0x800000ffc7c74221 */ /* 0x004fe20000010100 */
[----:B------:R-:W-:Y:S03]  /*52c0*/  PRMT R2, R6, 0x7771, RZ ;  /* 0x0000777106027816 */ /* 0x000fe600000000ff */
[----:B------:R-:W2:Y:S01]  /*52d0*/  MUFU.EX2 R169, R59 ;  /* 0x0000003b00a97308 */ /* 0x000ea20000000800 */
[----:B------:R-:W-:Y:S02]  /*52e0*/  ISETP.GT.U32.AND P4, PT, R26, UR7, PT ;  /* 0x000000071a007c0c */ /* 0x000fe4000bf84070 */
[----:B------:R-:W-:Y:S01]  /*52f0*/  ISETP.GT.U32.AND P6, PT, R2, UR7, PT ;  /* 0x0000000702007c0c */ /* 0x000fe2000bfc4070 */
[----:B-1----:R-:W-:Y:S01]  /*5300*/  @!P3 FADD.FTZ R112, -R112, -RZ ;  /* 0x800000ff7070b221 */ /* 0x002fe20000010100 */
[----:B------:R-:W-:Y:S02]  /*5310*/  F2FP.RELU.F16.F32.PACK_AB R2, R195, R196 ;  /* 0x000000c4c302723e */ /* 0x000fe400000008ff */
[----:B------:R-:W-:Y:S02]  /*5320*/  ISETP.GT.U32.AND P3, PT, R157, UR7, PT ;  /* 0x000000079d007c0c */ /* 0x000fe4000bf64070 */
[----:B------:R-:W-:Y:S01]  /*5330*/  PRMT R7, R7, 0x7632, R7 ;  /* 0x0000763207077816 */ /* 0x000fe20000000007 */
[----:B------:R-:W-:Y:S01]  /*5340*/  @!P0 FADD.FTZ R168, -R168, -RZ ;  /* 0x800000ffa8a88221 */ /* 0x000fe20000010100 */
[----:B------:R-:W-:Y:S01]  /*5350*/  ISETP.LE.U32.AND P0, PT, R3, UR7, PT ;  /* 0x0000000703007c0c */ /* 0x000fe2000bf03070 */
[----:B------:R1:W-:Y:S01]  /*5360*/  STS [R214+0x10000], R2 ;  /* 0x01000002d6007388 */ /* 0x0003e20000000800 */
[----:B------:R-:W-:Y:S01]  /*5370*/  F2FP.RELU.F16.F32.PACK_AB R3, R183, R184 ;  /* 0x000000b8b703723e */ /* 0x000fe200000008ff */
[----:B------:R-:W-:Y:S01]  /*5380*/  @P4 FADD.FTZ R161, -R161, -RZ ;  /* 0x800000ffa1a14221 */ /* 0x000fe20000010100 */
[----:B------:R-:W-:Y:S01]  /*5390*/  LOP3.LUT R7, R7, 0xff, RZ, 0xc0, !PT ;  /* 0x000000ff07077812 */ /* 0x000fe200078ec0ff */
[----:B------:R-:W4:Y:S01]  /*53a0*/  MUFU.EX2 R157, R62 ;  /* 0x0000003e009d7308 */ /* 0x000f220000000800 */
[----:B------:R-:W-:Y:S01]  /*53b0*/  PRMT R6, R6, 0x7773, RZ ;  /* 0x0000777306067816 */ /* 0x000fe200000000ff */
[----:B------:R1:W-:Y:S01]  /*53c0*/  STS [R232+0x10000], R3 ;  /* 0x01000003e8007388 */ /* 0x0003e20000000800 */
[----:B---3--:R-:W-:Y:S01]  /*53d0*/  F2FP.RELU.F16.F32.PACK_AB R0, R193, R194 ;  /* 0x000000c2c100723e */ /* 0x008fe200000008ff */
[----:B------:R-:W-:Y:S01]  /*53e0*/  @P3 FADD.FTZ R160, -R160, -RZ ;  /* 0x800000ffa0a03221 */ /* 0x000fe20000010100 */
[----:B------:R-:W-:Y:S01]  /*53f0*/  ISETP.LE.U32.AND P3, PT, R7, UR7, PT ;  /* 0x0000000707007c0c */ /* 0x000fe2000bf63070 */
[----:B--2---:R-:W-:Y:S01]  /*5400*/  @!P2 FADD.FTZ R169, -R169, -RZ ;  /* 0x800000ffa9a9a221 */ /* 0x004fe20000010100 */
[----:B------:R-:W-:Y:S01]  /*5410*/  ISETP.GT.U32.AND P4, PT, R6, UR7, PT ;  /* 0x0000000706007c0c */ /* 0x000fe2000bf84070 */
[----:B------:R2:W-:Y:S01]  /*5420*/  STS [R232+0x10400], R0 ;  /* 0x01040000e8007388 */ /* 0x0005e20000000800 */
[----:B------:R-:W-:Y:S01]  /*5430*/  @!P0 FADD.FTZ R109, -R109, -RZ ;  /* 0x800000ff6d6d8221 */ /* 0x000fe20000010100 */
[----:B------:R-:W-:Y:S01]  /*5440*/  @P6 FADD.FTZ R159, -R159, -RZ ;  /* 0x800000ff9f9f6221 */ /* 0x000fe20000010100 */
[----:B------:R-:W-:Y:S01]  /*5450*/  FSETP.GE.FTZ.AND P2, PT, R196, RZ, PT ;  /* 0x000000ffc400720b */ /* 0x000fe20003f56000 */
[----:B------:R3:W-:Y:S01]  /*5460*/  STS [R214+0x12000], R4 ;  /* 0x01200004d6007388 */ /* 0x0007e20000000800 */
[----:B----4-:R-:W-:Y:S05]  /*5470*/  @P5 FADD.FTZ R157, -R157, -RZ ;  /* 0x800000ff9d9d5221 */ /* 0x010fea0000010100 */
[----:B------:R-:W-:Y:S01]  /*5480*/  @!P3 FADD.FTZ R171, -R171, -RZ ;  /* 0x800000ffababb221 */ /* 0x000fe20000010100 */
[----:B------:R-:W-:Y:S01]  /*5490*/  FSETP.GE.FTZ.AND P3, PT, R184, RZ, PT ;  /* 0x000000ffb800720b */ /* 0x000fe20003f76000 */
[----:B------:R-:W-:Y:S01]  /*54a0*/  @P4 FADD.FTZ R158, -R158, -RZ ;  /* 0x800000ff9e9e4221 */ /* 0x000fe20000010100 */
[----:B-1----:R-:W-:Y:S02]  /*54b0*/  F2FP.RELU.F16.F32.PACK_AB R2, R205, R206 ;  /* 0x000000cecd02723e */ /* 0x002fe400000008ff */
[----:B------:R-:W-:Y:S02]  /*54c0*/  FSETP.GE.FTZ.AND P4, PT, R172, RZ, PT ;  /* 0x000000ffac00720b */ /* 0x000fe40003f96000 */
[C---:B------:R-:W-:Y:S02]  /*54d0*/  FSETP.GE.FTZ.AND P5, PT, R182.reuse, RZ, PT ;  /* 0x000000ffb600720b */ /* 0x040fe40003fb6000 */
[----:B------:R-:W-:Y:S05]  /*54e0*/  F2FP.RELU.F16.F32.PACK_AB R3, R211, R212 ;  /* 0x000000d4d303723e */ /* 0x000fea00000008ff */
[----:B------:R1:W-:Y:S01]  /*54f0*/  STS [R214+0x12400], R3 ;  /* 0x01240003d6007388 */ /* 0x0003e20000000800 */
[----:B--2---:R-:W-:Y:S03]  /*5500*/  F2FP.RELU.F16.F32.PACK_AB R0, R209, R210 ;  /* 0x000000d2d100723e */ /* 0x004fe600000008ff */
[----:B------:R2:W-:Y:S01]  /*5510*/  STS [R232+0x12000], R2 ;  /* 0x01200002e8007388 */ /* 0x0005e20000000800 */
[----:B---3--:R-:W-:Y:S03]  /*5520*/  F2FP.RELU.F16.F32.PACK_AB R4, R182, R180 ;  /* 0x000000b4b604723e */ /* 0x008fe600000008ff */
        /* <DEDUP_REMOVED lines=11> */
[----:B------:R1:W-:Y:S01]  /*55e0*/  STS [R216+0x12400], R3 ;  /* 0x01240003d8007388 */ /* 0x0003e20000000800 */
[----:B---3--:R-:W-:Y:S03]  /*55f0*/  F2FP.RELU.F16.F32.PACK_AB R0, R190, R192 ;  /* 0x000000c0be00723e */ /* 0x008fe600000008ff */
[----:B------:R2:W-:Y:S04]  /*5600*/  STS [R216+0x12000], R2 ;  /* 0x01200002d8007388 */ /* 0x0005e80000000800 */
[----:B------:R3:W-:Y:S01]  /*5610*/  STS [R231+0x12000], R0 ;  /* 0x01200000e7007388 */ /* 0x0007e20000000800 */
[----:B-1----:R-:W-:Y:S02]  /*5620*/  F2FP.RELU.F16.F32.PACK_AB R3, R187, R188 ;  /* 0x000000bcbb03723e */ /* 0x002fe400000008ff */
[----:B--2---:R-:W-:Y:S02]  /*5630*/  F2FP.RELU.F16.F32.PACK_AB R2, R199, R200 ;  /* 0x000000c8c702723e */ /* 0x004fe400000008ff */
[----:B---3--:R-:W-:Y:S03]  /*5640*/  F2FP.RELU.F16.F32.PACK_AB R0, R166, R167 ;  /* 0x000000a7a600723e */ /* 0x008fe600000008ff */
[----:B------:R1:W-:Y:S04]  /*5650*/  STS [R231+0x12400], R2 ;  /* 0x01240002e7007388 */ /* 0x0003e80000000800 */
[----:B------:R2:W-:Y:S04]  /*5660*/  STS [R217], R0 ;  /* 0x00000000d9007388 */ /* 0x0005e80000000800 */
[----:B------:R3:W-:Y:S01]  /*5670*/  STS [R217+0x400], R5 ;  /* 0x00040005d9007388 */ /* 0x0007e20000000800 */
[----:B-1----:R-:W-:Y:S02]  /*5680*/  F2FP.RELU.F16.F32.PACK_AB R2, R162, R164 ;  /* 0x000000a4a202723e */ /* 0x002fe400000008ff */
[----:B--2---:R-:W-:Y:S03]  /*5690*/  F2FP.RELU.F16.F32.PACK_AB R0, R156, R163 ;  /* 0x000000a39c00723e */ /* 0x004fe600000008ff */
[----:B------:R1:W-:Y:S01]  /*56a0*/  STS [R108], R2 ;  /* 0x000000026c007388 */ /* 0x0003e20000000800 */
[----:B---3--:R-:W-:Y:S03]  /*56b0*/  F2FP.RELU.F16.F32.PACK_AB R5, R165, R168 ;  /* 0x000000a8a505723e */ /* 0x008fe600000008ff */
[----:B------:R2:W-:Y:S04]  /*56c0*/  STS [R108+0x400], R0 ;  /* 0x000400006c007388 */ /* 0x0005e80000000800 */
[----:B------:R3:W-:Y:S04]  /*56d0*/  STS [R217+0x2000], R4 ;  /* 0x00200004d9007388 */ /* 0x0007e80000000800 */
[----:B------:R4:W-:Y:S01]  /*56e0*/  STS [R217+0x2400], R3 ;  /* 0x00240003d9007388 */ /* 0x0009e20000000800 */
[----:B-1----:R-:W-:Y:S02]  /*56f0*/  F2FP.RELU.F16.F32.PACK_AB R2, R112, R114 ;  /* 0x000000727002723e */ /* 0x002fe400000008ff */
[----:B--2---:R-:W-:Y:S02]  /*5700*/  F2FP.RELU.F16.F32.PACK_AB R0, R178, R177 ;  /* 0x000000b1b200723e */ /* 0x004fe400000008ff */
        /* <DEDUP_REMOVED lines=11> */
[----:B-1----:R-:W-:Y:S05]  /*57c0*/  F2FP.RELU.F16.F32.PACK_AB R0, R160, R110 ;  /* 0x0000006ea000723e */ /* 0x002fea00000008ff */
        /* <DEDUP_REMOVED lines=50> */
[----:B------:R-:W5:Y:S03]  /*5af0*/  LDG.E R104, desc[UR26][R2.64+0x20] ;  /* 0x0000201a02687981 */ /* 0x000f66000c1e1900 */
[----:B------:R-:W-:Y:S01]  /*5b00*/  HMMA.16816.F32 R64, R100, R146, R64 ;  /* 0x000000926440723c */ /* 0x000fe20000001840 */
[----:B------:R-:W5:Y:S03]  /*5b10*/  LDG.E R103, desc[UR26][R2.64+0x100] ;  /* 0x0001001a02677981 */ /* 0x000f66000c1e1900 */
[--C-:B------:R-:W-:Y:S01]  /*5b20*/  SHF.R.U32.HI R102, RZ, 0x1, R155.reuse ;  /* 0x00000001ff667819 */ /* 0x100fe2000001169b */
[C---:B------:R-:W-:Y:S02]  /*5b30*/  IMAD.SHL.U32 R100, R155.reuse, 0x40, RZ ;  /* 0x000000409b647824 */ /* 0x040fe400078e00ff */
[----:B------:R-:W-:Y:S03]  /*5b40*/  IMAD.SHL.U32 R101, R155, 0x8, RZ ;  /* 0x000000089b657824 */ /* 0x000fe600078e00ff */
[----:B------:R-:W-:Y:S01]  /*5b50*/  LOP3.LUT R0, R100, 0x400, RZ, 0xc0, !PT ;  /* 0x0000040064007812 */ /* 0x000fe200078ec0ff */
[----:B------:R1:W5:Y:S02]  /*5b60*/  LDG.E R3, desc[UR26][R2.64+0x120] ;  /* 0x0001201a02037981 */ /* 0x000364000c1e1900 */
[----:B-1----:R-:W-:Y:S04]  /*5b70*/  LOP3.LUT R2, R102, 0x30, RZ, 0xc0, !PT ;  /* 0x0000003066027812 */ /* 0x002fe800078ec0ff */
[----:B------:R-:W-:Y:S04]  /*5b80*/  LOP3.LUT R2, R2, 0x8, R155, 0xf8, !PT ;  /* 0x0000000802027812 */ /* 0x000fe800078ef89b */
[----:B------:R-:W-:Y:S04]  /*5b90*/  LOP3.LUT R2, R2, 0x1c0, R100, 0xf8, !PT ;  /* 0x000001c002027812 */ /* 0x000fe800078ef864 */
[----:B------:R-:W-:Y:S05]  /*5ba0*/  LOP3.LUT R2, R2, 0x38, R101, 0x78, !PT ;  /* 0x0000003802027812 */ /* 0x000fea00078e7865 */
[----:B------:R-:W-:Y:S02]  /*5bb0*/  IMAD R2, R2, 0x2, R0 ;  /* 0x0000000202027824 */ /* 0x000fe400078e0200 */
[C---:B--2---:R-:W-:Y:S01]  /*5bc0*/  FADD.FTZ R4, -R105.reuse, R4 ;  /* 0x0000000469047221 */ /* 0x044fe20000010100 */
[C---:B------:R-:W-:Y:S01]  /*5bd0*/  FADD.FTZ R5, -R105.reuse, R5 ;  /* 0x0000000569057221 */ /* 0x040fe20000010100 */
[C---:B------:R-:W-:Y:S01]  /*5be0*/  FADD.FTZ R16, -R105.reuse, R16 ;  /* 0x0000001069107221 */ /* 0x040fe20000010100 */
[C---:B------:R-:W-:Y:S01]  /*5bf0*/  FADD.FTZ R0, -R105.reuse, R37 ;  /* 0x0000002569007221 */ /* 0x040fe20000010100 */
[C---:B------:R-:W-:Y:S01]  /*5c00*/  FADD.FTZ R49, -R105.reuse, R49 ;  /* 0x0000003169317221 */ /* 0x040fe20000010100 */
[-C--:B------:R-:W-:Y:S01]  /*5c10*/  FSEL R4, R4, R105.reuse, P2 ;  /* 0x0000006904047208 */ /* 0x080fe20001000000 */
[----:B------:R-:W-:Y:S01]  /*5c20*/  FADD.FTZ R32, -R105, R32 ;  /* 0x0000002069207221 */ /* 0x000fe20000010100 */
[----:B------:R-:W-:Y:S01]  /*5c30*/  FSEL R5, R5, R105, P0 ;  /* 0x0000006905057208 */ /* 0x000fe20000000000 */
[----:B------:R-:W-:Y:S01]  /*5c40*/  FADD.FTZ R21, -R105, R21 ;  /* 0x0000001569157221 */ /* 0x000fe20000010100 */
[----:B------:R-:W-:Y:S01]  /*5c50*/  FSETP.GE.FTZ.AND P0, PT, R180, RZ, PT ;  /* 0x000000ffb400720b */ /* 0x000fe20003f16000 */
[----:B------:R-:W-:Y:S01]  /*5c60*/  FMUL.FTZ R4, R196, R4 ;  /* 0x00000004c4047220 */ /* 0x000fe20000410000 */
[----:B------:R-:W-:Y:S01]  /*5c70*/  FSETP.GE.FTZ.AND P2, PT, R183, RZ, PT ;  /* 0x000000ffb700720b */ /* 0x000fe20003f56000 */
[----:B------:R-:W-:Y:S01]  /*5c80*/  FMUL.FTZ R5, R195, R5 ;  /* 0x00000005c3057220 */ /* 0x000fe20000410000 */
[-C--:B------:R-:W-:Y:S01]  /*5c90*/  FSEL R16, R16, R105.reuse, P3 ;  /* 0x0000006910107208 */ /* 0x080fe20001800000 */
[----:B------:R-:W-:Y:S01]  /*5ca0*/  FADD.FTZ R48, -R105, R48 ;  /* 0x0000003069307221 */ /* 0x000fe20000010100 */
[----:B------:R-:W-:Y:S02]  /*5cb0*/  FSETP.GE.FTZ.AND P3, PT, R170, RZ, PT ;  /* 0x000000ffaa00720b */ /* 0x000fe40003f76000 */
[----:B------:R-:W-:Y:S01]  /*5cc0*/  F2FP.F16.F32.PACK_AB R106, R5, R4 ;  /* 0x00000004056a723e */ /* 0x000fe200000000ff */
[C---:B------:R-:W-:Y:S01]  /*5cd0*/  FADD.FTZ R4, -R105.reuse, R20 ;  /* 0x0000001469047221 */ /* 0x040fe20000010100 */
[-C--:B------:R-:W-:Y:S01]  /*5ce0*/  FSEL R32, R32, R105.reuse, P4 ;  /* 0x0000006920207208 */ /* 0x080fe20002000000 */
[----:B------:R-:W-:Y:S01]  /*5cf0*/  FADD.FTZ R5, -R105, R17 ;  /* 0x0000001169057221 */ /* 0x000fe20000010100 */
[----:B------:R-:W-:Y:S01]  /*5d00*/  FSETP.GE.FTZ.AND P4, PT, R164, RZ, PT ;  /* 0x000000ffa400720b */ /* 0x000fe20003f96000 */
[----:B------:R-:W-:Y:S01]  /*5d10*/  FMUL.FTZ R16, R184, R16 ;  /* 0x00000010b8107220 */ /* 0x000fe20000410000 */
[-C--:B------:R-:W-:Y:S01]  /*5d20*/  FSEL R4, R4, R105.reuse, P0 ;  /* 0x0000006904047208 */ /* 0x080fe20000000000 */
[----:B------:R-:W-:Y:S01]  /*5d30*/  FMUL.FTZ R172, R172, R32 ;  /* 0x00000020acac7220 */ /* 0x000fe20000410000 */
[-C--:B------:R-:W-:Y:S02]  /*5d40*/  FSEL R5, R5, R105.reuse, P2 ;  /* 0x0000006905057208 */ /* 0x080fe40001000000 */
[----:B------:R-:W-:Y:S01]  /*5d50*/  FSETP.GE.FTZ.AND P2, PT, R167, RZ, PT ;  /* 0x000000ffa700720b */ /* 0x000fe20003f56000 */
[----:B------:R-:W-:Y:S01]  /*5d60*/  FMUL.FTZ R180, R180, R4 ;  /* 0x00000004b4b47220 */ /* 0x000fe20000410000 */
[----:B------:R-:W-:Y:S01]  /*5d70*/  FSETP.GE.FTZ.AND P0, PT, R166, RZ, PT ;  /* 0x000000ffa600720b */ /* 0x000fe20003f16000 */
[----:B------:R-:W-:Y:S01]  /*5d80*/  FADD.FTZ R4, -R105, R36 ;  /* 0x0000002469047221 */ /* 0x000fe20000010100 */
[----:B------:R-:W-:Y:S01]  /*5d90*/  FSEL R21, R21, R105, P5 ;  /* 0x0000006915157208 */ /* 0x000fe20002800000 */
[----:B------:R-:W-:Y:S01]  /*5da0*/  FMUL.FTZ R183, R183, R5 ;  /* 0x00000005b7b77220 */ /* 0x000fe20000410000 */
[-C--:B------:R-:W-:Y:S01]  /*5db0*/  FSEL R0, R0, R105.reuse, P0 ;  /* 0x0000006900007208 */ /* 0x080fe20000000000 */
[----:B------:R-:W-:Y:S01]  /*5dc0*/  FADD.FTZ R5, -R105, R33 ;  /* 0x0000002169057221 */ /* 0x000fe20000010100 */
[----:B------:R-:W-:Y:S01]  /*5dd0*/  FSEL R4, R4, R105, P2 ;  /* 0x0000006904047208 */ /* 0x000fe20001000000 */
[----:B------:R-:W-:Y:S01]  /*5de0*/  FMUL.FTZ R21, R182, R21 ;  /* 0x00000015b6157220 */ /* 0x000fe20000410000 */
[----:B------:R-:W-:Y:S01]  /*5df0*/  FSETP.GE.FTZ.AND P2, PT, R162, RZ, PT ;  /* 0x000000ffa200720b */ /* 0x000fe20003f56000 */
[----:B------:R-:W-:Y:S01]  /*5e00*/  FMUL.FTZ R166, R166, R0 ;  /* 0x00000000a6a67220 */ /* 0x000fe20000410000 */
[-C--:B------:R-:W-:Y:S01]  /*5e10*/  FSEL R5, R5, R105.reuse, P3 ;  /* 0x0000006905057208 */ /* 0x080fe20001800000 */
[----:B------:R-:W-:Y:S01]  /*5e20*/  FMUL.FTZ R167, R167, R4 ;  /* 0x00000004a7a77220 */ /* 0x000fe20000410000 */
[----:B------:R-:W-:Y:S01]  /*5e30*/  FSETP.GE.FTZ.AND P0, PT, R113, RZ, PT ;  /* 0x000000ff7100720b */ /* 0x000fe20003f16000 */
[----:B------:R-:W-:Y:S01]  /*5e40*/  FADD.FTZ R4, -R105, R53 ;  /* 0x0000003569047221 */ /* 0x000fe20000010100 */
[----:B------:R-:W-:Y:S01]  /*5e50*/  FSEL R49, R49, R105, P2 ;  /* 0x0000006931317208 */ /* 0x000fe20001000000 */
[----:B------:R-:W-:Y:S01]  /*5e60*/  FMUL.FTZ R170, R170, R5 ;  /* 0x00000005aaaa7220 */ /* 0x000fe20000410000 */
[----:B------:R-:W-:Y:S01]  /*5e70*/  FSETP.GE.FTZ.AND P2, PT, R161, RZ, PT ;  /* 0x000000ffa100720b */ /* 0x000fe20003f56000 */
[C---:B------:R-:W-:Y:S01]  /*5e80*/  FADD.FTZ R5, -R105.reuse, R52 ;  /* 0x0000003469057221 */ /* 0x040fe20000010100 */
[----:B------:R-:W-:Y:S01]  /*5e90*/  FSEL R4, R4, R105, P0 ;  /* 0x0000006904047208 */ /* 0x000fe20000000000 */
[----:B------:R-:W-:Y:S01]  /*5ea0*/  FADD.FTZ R0, -R105, R64 ;  /* 0x0000004069007221 */ /* 0x000fe20000010100 */
[----:B------:R-:W-:Y:S01]  /*5eb0*/  ISETP.GT.AND P0, PT, R219, R250, PT ;  /* 0x000000fadb00720c */ /* 0x000fe20003f04270 */
[----:B------:R-:W-:Y:S01]  /*5ec0*/  FMUL.FTZ R49, R162, R49 ;  /* 0x00000031a2317220 */ /* 0x000fe20000410000 */
[----:B------:R-:W-:Y:S01]  /*5ed0*/  FSETP.GE.FTZ.AND P3, PT, R115, RZ, PT ;  /* 0x000000ff7300720b */ /* 0x000fe20003f76000 */
[----:B------:R-:W-:Y:S01]  /*5ee0*/  FMUL.FTZ R113, R113, R4 ;  /* 0x0000000471717220 */ /* 0x000fe20000410000 */
[-C--:B------:R-:W-:Y:S02]  /*5ef0*/  FSEL R48, R48, R105.reuse, P4 ;  /* 0x0000006930307208 */ /* 0x080fe40002000000 */
[----:B------:R-:W-:Y:S02]  /*5f00*/  FSEL R5, R5, R105, P3 ;  /* 0x0000006905057208 */ /* 0x000fe40001800000 */
[----:B------:R-:W-:Y:S01]  /*5f10*/  FSETP.GE.FTZ.AND P3, PT, R111, RZ, PT ;  /* 0x000000ff6f00720b */ /* 0x000fe20003f76000 */
[----:B------:R-:W-:Y:S01]  /*5f20*/  FMUL.FTZ R48, R164, R48 ;  /* 0x00000030a4307220 */ /* 0x000fe20000410000 */
[----:B------:R-:W-:Y:S01]  /*5f30*/  F2FP.F16.F32.PACK_AB R32, R183, R16 ;  /* 0x00000010b720723e */ /* 0x000fe200000000ff */
[----:B------:R-:W-:Y:S01]  /*5f40*/  FMUL.FTZ R115, R115, R5 ;  /* 0x0000000573737220 */ /* 0x000fe20000410000 */
[----:B------:R-:W-:Y:S01]  /*5f50*/  FSEL R0, R0, R105, P3 ;  /* 0x0000006900007208 */ /* 0x000fe20001800000 */
[----:B------:R-:W-:Y:S01]  /*5f60*/  @P2 FADD.FTZ R105, -R105, R65 ;  /* 0x0000004169692221 */ /* 0x000fe20000010100 */
[----:B------:R-:W-:Y:S02]  /*5f70*/  F2FP.F16.F32.PACK_AB R180, R21, R180 ;  /* 0x000000b415b4723e */ /* 0x000fe400000000ff */
[----:B------:R-:W-:Y:S01]  /*5f80*/  F2FP.F16.F32.PACK_AB R170, R170, R172 ;  /* 0x000000acaaaa723e */ /* 0x000fe200000000ff */
[----:B------:R-:W-:Y:S01]  /*5f90*/  FMUL.FTZ R111, R111, R0 ;  /* 0x000000006f6f7220 */ /* 0x000fe20000410000 */
[----:B------:R-:W-:Y:S01]  /*5fa0*/  F2FP.F16.F32.PACK_AB R166, R166, R167 ;  /* 0x000000a7a6a6723e */ /* 0x000fe200000000ff */
[----:B------:R-:W-:Y:S01]  /*5fb0*/  FMUL.FTZ R105, R161, R105 ;  /* 0x00000069a1697220 */ /* 0x000fe20000410000 */
[----:B------:R-:W-:Y:S02]  /*5fc0*/  F2FP.F16.F32.PACK_AB R48, R49, R48 ;  /* 0x000000303130723e */ /* 0x000fe400000000ff */
[----:B------:R-:W-:Y:S01]  /*5fd0*/  F2FP.F16.F32.PACK_AB R113, R113, R115 ;  /* 0x000000737171723e */ /* 0x000fe200000000ff */
[----:B------:R-:W-:Y:S06]  /*5fe0*/  @!P0 BRA `(.L_x_316) ;  /* 0x0000000000608947 */ /* 0x000fec0003800000 */
[----:B------:R-:W-:Y:S01]  /*5ff0*/  IADD3 R4, P2, PT, RZ, -UR24, RZ ;  /* 0x80000018ff047c10 */ /* 0x000fe2000ff5e0ff */
[----:B------:R-:W1:Y:S01]  /*6000*/  LDC R17, c[0x0][0x3b0] ;  /* 0x0000ec00ff117b82 */ /* 0x000e620000000800 */
[----:B------:R-:W-:Y:S01]  /*6010*/  LOP3.LUT R5, R219, 0x1, RZ, 0xc0, !PT ;  /* 0x00000001db057812 */ /* 0x000fe200078ec0ff */
[----:B------:R-:W-:Y:S03]  /*6020*/  IMAD.MOV.U32 R16, RZ, RZ, -0x2000 ;  /* 0xffffe000ff107424 */ /* 0x000fe600078e00ff */
[----:B------:R-:W-:Y:S03]  /*6030*/  ISETP.NE.U32.AND P3, PT, R5, 0x1, PT ;  /* 0x000000010500780c */ /* 0x000fe60003f65070 */
[----:B------:R-:W2:Y:S01]  /*6040*/  LDC R20, c[0x0][0x3b4] ;  /* 0x0000ed00ff147b82 */ /* 0x000ea20000000800 */
[----:B------:R-:W-:Y:S05]  /*6050*/  SEL R16, R16, 0x2000, !P3 ;  /* 0x0000200010107807 */ /* 0x000fea0005800000 */
[--C-:B------:R-:W-:Y:S02]  /*6060*/  IMAD.IADD R223, R223, 0x1, R16.reuse ;  /* 0x00000001dfdf7824 */ /* 0x100fe400078e0210 */
[----:B------:R-:W-:Y:S02]  /*6070*/  IMAD.IADD R149, R149, 0x1, R16 ;  /* 0x0000000195957824 */ /* 0x000fe400078e0210 */
[C---:B-1----:R-:W-:Y:S04]  /*6080*/  IMAD.SHL.U32 R0, R17.reuse, 0x80, RZ ;  /* 0x0000008011007824 */ /* 0x042fe800078e00ff */
[----:B------:R-:W-:Y:S05]  /*6090*/  IMAD.X R0, RZ, RZ, ~R0, P2 ;  /* 0x000000ffff007224 */ /* 0x000fea00010e0e00 */
[----:B------:R-:W-:Y:S04]  /*60a0*/  SHF.R.S64 R4, R4, 0x1f, R0 ;  /* 0x0000001f04047819 */ /* 0x000fe80000001000 */
[----:B------:R-:W-:Y:S04]  /*60b0*/  IADD3 R234, P2, PT, R4, R234, RZ ;  /* 0x000000ea04ea7210 */ /* 0x000fe80007f5e0ff */
[----:B------:R-:W-:Y:S02]  /*60c0*/  LEA.HI.X.SX32 R233, R0, R233, 0x1, P2 ;  /* 0x000000e900e97211 */ /* 0x000fe400010f0eff */
[C---:B------:R-:W-:Y:S03]  /*60d0*/  LEA R4, P2, R17.reuse, R234, 0x7 ;  /* 0x000000ea11047211 */ /* 0x040fe600078438ff */
[----:B------:R-:W-:Y:S01]  /*60e0*/  IMAD.MOV.U32 R21, RZ, RZ, R233 ;  /* 0x000000ffff157224 */ /* 0x000fe200078e00e9 */
[----:B--2---:R-:W-:Y:S01]  /*60f0*/  LEA.HI.X R5, R17, R233, R20, 0x7, P2 ;  /* 0x000000e911057211 */ /* 0x004fe200010f3c14 */
[----:B------:R-:W-:Y:S05]  /*6100*/  IMAD.MOV.U32 R20, RZ, RZ, R234 ;  /* 0x000000ffff147224 */ /* 0x000fea00078e00ea */
[----:B------:R-:W-:Y:S01]  /*6110*/  @!PT LDS RZ, [RZ] ;  /* 0x00000000fffff984 */ /* 0x000fe20000000800 */
[----:B------:R-:W-:Y:S01]  /*6120*/  @!PT LDS RZ, [RZ] ;  /* 0x00000000fffff984 */ /* 0x000fe20000000800 */
[----:B------:R-:W-:Y:S01]  /*6130*/  @!PT LDS RZ, [RZ] ;  /* 0x00000000fffff984 */ /* 0x000fe20000000800 */
[----:B------:R1:W-:Y:S05]  /*6140*/  LDGSTS.E.BYPASS.LTC128B.128 [R223], desc[UR26][R20.64] ;  /* 0x0000000014df7fae */ /* 0x0003ea000b981a1a */
[----:B------:R1:W-:Y:S05]  /*6150*/  LDGSTS.E.BYPASS.LTC128B.128 [R223+0x1000], desc[UR26][R4.64] ;  /* 0x0100000004df7fae */ /* 0x0003ea000b981a1a */
[----:B------:R-:W0:Y:S02]  /*6160*/  LDGDEPBAR ;  /* 0x00000000000079af */ /* 0x000e240000000000 */
.L_x_316:
[----:B------:R-:W-:Y:S01]  /*6170*/  FSETP.GE.FTZ.AND P2, PT, R204, RZ, PT ;  /* 0x000000ffcc00720b */ /* 0x000fe20003f56000 */
[C---:B-1---5:R-:W-:Y:S01]  /*6180*/  FADD.FTZ R5, -R104.reuse, R6 ;  /* 0x0000000668057221 */ /* 0x062fe20000010100 */
[----:B------:R-:W-:Y:S01]  /*6190*/  FSETP.GE.FTZ.AND P5, PT, R203, RZ, PT ;  /* 0x000000ffcb00720b */ /* 0x000fe20003fb6000 */
[C---:B------:R-:W-:Y:S01]  /*61a0*/  FADD.FTZ R6, -R104.reuse, R7 ;  /* 0x0000000768067221 */ /* 0x040fe20000010100 */
[----:B------:R-:W-:Y:S01]  /*61b0*/  FSETP.GE.FTZ.AND P3, PT, R193, RZ, PT ;  /* 0x000000ffc100720b */ /* 0x000fe20003f76000 */
[C---:B------:R-:W-:Y:S01]  /*61c0*/  FADD.FTZ R4, -R104.reuse, R19 ;  /* 0x0000001368047221 */ /* 0x040fe20000010100 */
[-C--:B------:R-:W-:Y:S01]  /*61d0*/  FSEL R5, R5, R104.reuse, P2 ;  /* 0x0000006805057208 */ /* 0x080fe20001000000 */
[C---:B------:R-:W-:Y:S01]  /*61e0*/  FADD.FTZ R0, -R104.reuse, R22 ;  /* 0x0000001668007221 */ /* 0x040fe20000010100 */
[----:B------:R-:W-:Y:S01]  /*61f0*/  FSETP.GE.FTZ.AND P2, PT, R191, RZ, PT ;  /* 0x000000ffbf00720b */ /* 0x000fe20003f56000 */
[----:B------:R-:W-:Y:S01]  /*6200*/  FADD.FTZ R18, -R104, R18 ;  /* 0x0000001268127221 */ /* 0x000fe20000010100 */
[-C--:B------:R-:W-:Y:S01]  /*6210*/  FSEL R6, R6, R104.reuse, P5 ;  /* 0x0000006806067208 */ /* 0x080fe20002800000 */
[----:B------:R-:W-:Y:S01]  /*6220*/  FMUL.FTZ R22, R204, R5 ;  /* 0x00000005cc167220 */ /* 0x000fe20000410000 */
[-C--:B------:R-:W-:Y:S01]  /*6230*/  FSEL R4, R4, R104.reuse, P3 ;  /* 0x0000006804047208 */ /* 0x080fe20001800000 */
[----:B------:R-:W-:Y:S01]  /*6240*/  FADD.FTZ R7, -R104, R23 ;  /* 0x0000001768077221 */ /* 0x000fe20000010100 */
[----:B------:R-:W-:Y:S01]  /*6250*/  FSEL R0, R0, R104, P2 ;  /* 0x0000006800007208 */ /* 0x000fe20001000000 */
[----:B------:R-:W-:Y:S01]  /*6260*/  FMUL.FTZ R21, R203, R6 ;  /* 0x00000006cb157220 */ /* 0x000fe20000410000 */
[----:B------:R-:W-:Y:S01]  /*6270*/  FSETP.GE.FTZ.AND P4, PT, R194, RZ, PT ;  /* 0x000000ffc200720b */ /* 0x000fe20003f96000 */
[C---:B------:R-:W-:Y:S01]  /*6280*/  FADD.FTZ R6, -R104.reuse, R34 ;  /* 0x0000002268067221 */ /* 0x040fe20000010100 */
[----:B------:R-:W-:Y:S01]  /*6290*/  FMUL.FTZ R19, R193, R4 ;  /* 0x00000004c1137220 */ /* 0x000fe20000410000 */
[----:B------:R-:W-:Y:S01]  /*62a0*/  FADD.FTZ R4, -R104, R38 ;  /* 0x0000002668047221 */ /* 0x000fe20000010100 */
[----:B------:R-:W-:Y:S01]  /*62b0*/  FSEL R5, R18, R104, P4 ;  /* 0x0000006812057208 */ /* 0x000fe20002000000 */
[----:B------:R-:W-:Y:S01]  /*62c0*/  FMUL.FTZ R18, R191, R0 ;  /* 0x00000000bf127220 */ /* 0x000fe20000410000 */
[----:B------:R-:W-:Y:S01]  /*62d0*/  FSETP.GE.FTZ.AND P5, PT, R176, RZ, PT ;  /* 0x000000ffb000720b */ /* 0x000fe20003fb6000 */
[----:B------:R-:W-:Y:S01]  /*62e0*/  FADD.FTZ R0, -R104, R39 ;  /* 0x0000002768007221 */ /* 0x000fe20000010100 */
[----:B------:R-:W-:Y:S01]  /*62f0*/  FSETP.GE.FTZ.AND P3, PT, R174, RZ, PT ;  /* 0x000000ffae00720b */ /* 0x000fe20003f76000 */
[----:B------:R-:W-:Y:S01]  /*6300*/  FMUL.FTZ R20, R194, R5 ;  /* 0x00000005c2147220 */ /* 0x000fe20000410000 */
[----:B------:R-:W-:Y:S01]  /*6310*/  FSETP.GE.FTZ.AND P2, PT, R173, RZ, PT ;  /* 0x000000ffad00720b */ /* 0x000fe20003f56000 */
[----:B------:R-:W-:Y:S01]  /*6320*/  FADD.FTZ R5, -R104, R35 ;  /* 0x0000002368057221 */ /* 0x000fe20000010100 */
        /* <DEDUP_REMOVED lines=10> */
[----:B------:R-:W-:Y:S01]  /*63d0*/  F2FP.F16.F32.PACK_AB R0, R21, R22 ;  /* 0x000000161500723e */ /* 0x000fe200000000ff */
[----:B------:R-:W-:Y:S01]  /*63e0*/  FADD.FTZ R13, -R103, R13 ;  /* 0x0000000d670d7221 */ /* 0x000fe20000010100 */
[----:B------:R-:W-:Y:S01]  /*63f0*/  FSEL R7, R7, R104, P6 ;  /* 0x0000006807077208 */ /* 0x000fe20003000000 */
[----:B------:R-:W-:Y:S01]  /*6400*/  FADD.FTZ R12, -R103, R12 ;  /* 0x0000000c670c7221 */ /* 0x000fe20000010100 */
[----:B------:R-:W-:Y:S01]  /*6410*/  F2FP.F16.F32.PACK_AB R21, R4, R6 ;  /* 0x000000060415723e */ /* 0x000fe200000000ff */
[----:B------:R1:W-:Y:S01]  /*6420*/  STS [R214+0x8400], R0 ;  /* 0x00840000d6007388 */ /* 0x0003e20000000800 */
[C---:B------:R-:W-:Y:S01]  /*6430*/  FADD.FTZ R6, -R104.reuse, R50 ;  /* 0x0000003268067221 */ /* 0x040fe20000010100 */
[----:B------:R-:W-:Y:S01]  /*6440*/  FSETP.GE.FTZ.AND P2, PT, R163, RZ, PT ;  /* 0x000000ffa300720b */ /* 0x000fe20003f56000 */
[----:B------:R-:W-:Y:S01]  /*6450*/  FMUL.FTZ R17, R189, R7 ;  /* 0x00000007bd117220 */ /* 0x000fe20000410000 */
        /* <DEDUP_REMOVED lines=8> */
[----:B------:R-:W-:Y:S01]  /*64e0*/  FADD.FTZ R6, -R104, R66 ;  /* 0x0000004268067221 */ /* 0x000fe20000010100 */
[----:B------:R-:W-:Y:S01]  /*64f0*/  FSETP.GE.FTZ.AND P5, PT, R156, RZ, PT ;  /* 0x000000ff9c00720b */ /* 0x000fe20003fb6000 */
[----:B------:R-:W-:Y:S01]  /*6500*/  FADD.FTZ R24, -R103, R24 ;  /* 0x0000001867187221 */ /* 0x000fe20000010100 */
[----:B------:R-:W-:Y:S01]  /*6510*/  F2FP.F16.F32.PACK_AB R22, R7, R16 ;  /* 0x000000100716723e */ /* 0x000fe200000000ff */
[----:B------:R-:W-:Y:S01]  /*6520*/  FADD.FTZ R16, -R104, R51 ;  /* 0x0000003368107221 */ /* 0x000fe20000010100 */
[----:B------:R-:W-:Y:S01]  /*6530*/  FSEL R4, R4, R104, P3 ;  /* 0x0000006804047208 */ /* 0x000fe20001800000 */
[----:B------:R-:W-:Y:S01]  /*6540*/  FADD.FTZ R7, -R104, R54 ;  /* 0x0000003668077221 */ /* 0x000fe20000010100 */
[----:B------:R-:W-:Y:S01]  /*6550*/  FSETP.GE.FTZ.AND P3, PT, R110, RZ, PT ;  /* 0x000000ff6e00720b */ /* 0x000fe20003f76000 */
[----:B------:R-:W-:Y:S01]  /*6560*/  STS [R214+0x8000], R106 ;  /* 0x0080006ad6007388 */ /* 0x000fe20000000800 */
[----:B------:R-:W-:Y:S01]  /*6570*/  FSETP.GE.FTZ.AND P4, PT, R114, RZ, PT ;  /* 0x000000ff7200720b */ /* 0x000fe20003f96000 */
[----:B------:R-:W-:Y:S01]  /*6580*/  FMUL.FTZ R112, R112, R4 ;  /* 0x0000000470707220 */ /* 0x000fe20000410000 */
[-C--:B------:R-:W-:Y:S01]  /*6590*/  FSEL R16, R16, R104.reuse, P5 ;  /* 0x0000006810107208 */ /* 0x080fe20002800000 */
[----:B------:R-:W-:Y:S01]  /*65a0*/  FADD.FTZ R4, -R103, R8 ;  /* 0x0000000867047221 */ /* 0x000fe20000010100 */
[-C--:B------:R-:W-:Y:S01]  /*65b0*/  FSEL R7, R7, R104.reuse, P4 ;  /* 0x0000006807077208 */ /* 0x080fe20002000000 */
[----:B------:R-:W-:Y:S01]  /*65c0*/  FADD.FTZ R8, -R103, R28 ;  /* 0x0000001c67087221 */ /* 0x000fe20000010100 */
[----:B------:R-:W-:Y:S01]  /*65d0*/  FSEL R6, R6, R104, P3 ;  /* 0x0000006806067208 */ /* 0x000fe20001800000 */
[----:B------:R-:W-:Y:S01]  /*65e0*/  @P2 FADD.FTZ R104, -R104, R67 ;  /* 0x0000004368682221 */ /* 0x000fe20000010100 */
[----:B------:R-:W-:Y:S01]  /*65f0*/  FSETP.GE.FTZ.AND P2, PT, R207, RZ, PT ;  /* 0x000000ffcf00720b */ /* 0x000fe20003f56000 */
[----:B------:R-:W-:Y:S01]  /*6600*/  FMUL.FTZ R7, R114, R7 ;  /* 0x0000000772077220 */ /* 0x000fe20000410000 */
[----:B------:R-:W-:Y:S01]  /*6610*/  FSETP.GE.FTZ.AND P4, PT, R208, RZ, PT ;  /* 0x000000ffd000720b */ /* 0x000fe20003f96000 */
[----:B------:R-:W-:Y:S01]  /*6620*/  FMUL.FTZ R110, R110, R6 ;  /* 0x000000066e6e7220 */ /* 0x000fe20000410000 */
[-C--:B------:R-:W-:Y:S01]  /*6630*/  FSEL R4, R4, R103.reuse, P2 ;  /* 0x0000006704047208 */ /* 0x080fe20001000000 */
[----:B------:R-:W-:Y:S01]  /*6640*/  FADD.FTZ R29, -R103, R29 ;  /* 0x0000001d671d7221 */ /* 0x000fe20000010100 */
[-C--:B-1----:R-:W-:Y:S01]  /*6650*/  FSEL R0, R9, R103.reuse, P4 ;  /* 0x0000006709007208 */ /* 0x082fe20002000000 */
[----:B------:R-:W-:Y:S01]  /*6660*/  FADD.FTZ R44, -R103, R44 ;  /* 0x0000002c672c7221 */ /* 0x000fe20000010100 */
[----:B------:R-:W-:Y:S01]  /*6670*/  FSETP.GE.FTZ.AND P2, PT, R205, RZ, PT ;  /* 0x000000ffcd00720b */ /* 0x000fe20003f56000 */
[----:B------:R-:W-:Y:S01]  /*6680*/  FMUL.FTZ R6, R207, R4 ;  /* 0x00000004cf067220 */ /* 0x000fe20000410000 */
[----:B------:R-:W-:Y:S01]  /*6690*/  SEL R33, R33, 0xfffffff0, !P1 ;  /* 0xfffffff021217807 */ /* 0x000fe20004800000 */
[----:B------:R-:W-:Y:S01]  /*66a0*/  FMUL.FTZ R0, R208, R0 ;  /* 0x00000000d0007220 */ /* 0x000fe20000410000 */
[----:B------:R-:W-:Y:S01]  /*66b0*/  FSEL R13, R13, R103, P2 ;  /* 0x000000670d0d7208 */ /* 0x000fe20001000000 */
[----:B------:R-:W-:Y:S01]  /*66c0*/  FADD.FTZ R26, -R3, R26 ;  /* 0x0000001a031a7221 */ /* 0x000fe20000010100 */
[----:B------:R-:W-:Y:S01]  /*66d0*/  FSETP.GE.FTZ.AND P3, PT, R206, RZ, PT ;  /* 0x000000ffce00720b */ /* 0x000fe20003f76000 */
[----:B------:R-:W-:Y:S01]  /*66e0*/  IMAD.IADD R4, R214, 0x1, R33 ;  /* 0x00000001d6047824 */ /* 0x000fe200078e0221 */
[----:B------:R-:W-:Y:S01]  /*66f0*/  FSETP.GE.FTZ.AND P6, PT, R198, RZ, PT ;  /* 0x000000ffc600720b */ /* 0x000fe20003fd6000 */
[----:B------:R-:W-:Y:S01]  /*6700*/  FMUL.FTZ R13, R205, R13 ;  /* 0x0000000dcd0d7220 */ /* 0x000fe20000410000 */
[----:B------:R-:W-:Y:S01]  /*6710*/  FSETP.GE.FTZ.AND P2, PT, R197, RZ, PT ;  /* 0x000000ffc500720b */ /* 0x000fe20003f56000 */
[----:B------:R-:W-:Y:S01]  /*6720*/  FADD.FTZ R30, -R3, R30 ;  /* 0x0000001e031e7221 */ /* 0x000fe20000010100 */
[----:B------:R-:W-:Y:S01]  /*6730*/  F2FP.F16.F32.PACK_AB R5, R19, R20 ;  /* 0x000000141305723e */ /* 0x000fe200000000ff */
[----:B------:R-:W-:Y:S01]  /*6740*/  STS [R4+0x8000], R32 ;  /* 0x0080002004007388 */ /* 0x000fe20000000800 */
[----:B------:R-:W-:Y:S01]  /*6750*/  F2FP.F16.F32.PACK_AB R112, R112, R7 ;  /* 0x000000077070723e */ /* 0x000fe200000000ff */
[----:B------:R-:W-:Y:S01]  /*6760*/  FADD.FTZ R42, -R3, R42 ;  /* 0x0000002a032a7221 */ /* 0x000fe20000010100 */
[----:B------:R-:W-:Y:S01]  /*6770*/  F2FP.F16.F32.PACK_AB R0, R0, R6 ;  /* 0x000000060000723e */ /* 0x000fe200000000ff */
[----:B------:R-:W-:Y:S01]  /*6780*/  FADD.FTZ R6, -R103, R40 ;  /* 0x0000002867067221 */ /* 0x000fe20000010100 */
[-C--:B------:R-:W-:Y:S01]  /*6790*/  FSEL R12, R12, R103.reuse, P3 ;  /* 0x000000670c0c7208 */ /* 0x080fe20001800000 */
[----:B------:R1:W-:Y:S01]  /*67a0*/  STS [R4+0x8400], R5 ;  /* 0x0084000504007388 */ /* 0x0003e20000000800 */
[-C--:B------:R-:W-:Y:S01]  /*67b0*/  FSEL R7, R25, R103.reuse, P6 ;  /* 0x0000006719077208 */ /* 0x080fe20003000000 */
[----:B------:R-:W-:Y:S01]  /*67c0*/  FADD.FTZ R27, -R3, R27 ;  /* 0x0000001b031b7221 */ /* 0x000fe20000010100 */
[----:B------:R-:W-:Y:S01]  /*67d0*/  FSEL R24, R24, R103, P2 ;  /* 0x0000006718187208 */ /* 0x000fe20001000000 */
[----:B------:R-:W-:Y:S01]  /*67e0*/  FMUL.FTZ R12, R206, R12 ;  /* 0x0000000cce0c7220 */ /* 0x000fe20000410000 */
[----:B------:R-:W-:Y:S01]  /*67f0*/  FSETP.GE.FTZ.AND P5, PT, R192, RZ, PT ;  /* 0x000000ffc000720b */ /* 0x000fe20003fb6000 */
[----:B------:R-:W-:Y:S01]  /*6800*/  FMUL.FTZ R7, R198, R7 ;  /* 0x00000007c6077220 */ /* 0x000fe20000410000 */
[----:B------:R-:W-:Y:S01]  /*6810*/  FSETP.GE.FTZ.AND P3, PT, R181, RZ, PT ;  /* 0x000000ffb500720b */ /* 0x000fe20003f76000 */
[----:B------:R-:W-:Y:S01]  /*6820*/  FMUL.FTZ R24, R197, R24 ;  /* 0x00000018c5187220 */ /* 0x000fe20000410000 */
[-C--:B------:R-:W-:Y:S01]  /*6830*/  FSEL R8, R8, R103.reuse, P5 ;  /* 0x0000006708087208 */ /* 0x080fe20002800000 */
[----:B------:R2:W-:Y:S01]  /*6840*/  STS [R214+0xa000], R0 ;  /* 0x00a00000d6007388 */ /* 0x0005e20000000800 */
[-C--:B------:R-:W-:Y:S01]  /*6850*/  FSEL R6, R6, R103.reuse, P3 ;  /* 0x0000006706067208 */ /* 0x080fe20001800000 */
[C---:B------:R-:W-:Y:S01]  /*6860*/  FADD.FTZ R31, -R3.reuse, R31 ;  /* 0x0000001f031f7221 */ /* 0x040fe20000010100 */
[----:B------:R-:W-:Y:S01]  /*6870*/  FSETP.GE.FTZ.AND P4, PT, R190, RZ, PT ;  /* 0x000000ffbe00720b */ /* 0x000fe20003f96000 */
[----:B------:R-:W-:Y:S01]  /*6880*/  FADD.FTZ R43, -R3, R43 ;  /* 0x0000002b032b7221 */ /* 0x000fe20000010100 */
[----:B------:R-:W-:Y:S01]  /*6890*/  F2FP.F16.F32.PACK_AB R20, R13, R12 ;  /* 0x0000000c0d14723e */ /* 0x000fe200000000ff */
[----:B------:R-:W-:Y:S01]  /*68a0*/  FMUL.FTZ R13, R192, R8 ;  /* 0x00000008c00d7220 */ /* 0x000fe20000410000 */
[----:B------:R-:W-:Y:S01]  /*68b0*/  F2FP.F16.F32.PACK_AB R24, R7, R24 ;  /* 0x000000180718723e */ /* 0x000fe200000000ff */
[----:B------:R-:W-:Y:S01]  /*68c0*/  FMUL.FTZ R9, R181, R6 ;  /* 0x00000006b5097220 */ /* 0x000fe20000410000 */
[----:B------:R-:W-:Y:S01]  /*68d0*/  FSEL R29, R29, R103, P4 ;  /* 0x000000671d1d7208 */ /* 0x000fe20002000000 */
[C---:B------:R-:W-:Y:S01]  /*68e0*/  FADD.FTZ R8, -R103.reuse, R45 ;  /* 0x0000002d67087221 */ /* 0x040fe20000010100 */
[C---:B------:R-:W-:Y:S01]  /*68f0*/  FADD.FTZ R7, -R103.reuse, R56 ;  /* 0x0000003867077221 */ /* 0x040fe20000010100 */
[----:B------:R-:W-:Y:S01]  /*6900*/  FADD.FTZ R6, -R103, R57 ;  /* 0x0000003967067221 */ /* 0x000fe20000010100 */
[----:B------:R-:W-:Y:S01]  /*6910*/  FSETP.GE.FTZ.AND P3, PT, R177, RZ, PT ;  /* 0x000000ffb100720b */ /* 0x000fe20003f76000 */
[----:B------:R-:W-:Y:S01]  /*6920*/  FMUL.FTZ R12, R190, R29 ;  /* 0x0000001dbe0c7220 */ /* 0x000fe20000410000 */
[----:B------:R-:W-:Y:S01]  /*6930*/  FSETP.GE.FTZ.AND P6, PT, R178, RZ, PT ;  /* 0x000000ffb200720b */ /* 0x000fe20003fd6000 */
[----:B-1----:R-:W-:Y:S01]  /*6940*/  FADD.FTZ R5, -R103, R41 ;  /* 0x0000002967057221 */ /* 0x002fe20000010100 */
[----:B------:R-:W-:Y:S01]  /*6950*/  FSETP.GE.FTZ.AND P5, PT, R168, RZ, PT ;  /* 0x000000ffa800720b */ /* 0x000fe20003fb6000 */
[----:B------:R-:W-:Y:S01]  /*6960*/  FMUL.FTZ R156, R156, R16 ;  /* 0x000000109c9c7220 */ /* 0x000fe20000410000 */
[----:B------:R-:W-:Y:S01]  /*6970*/  FSETP.GE.FTZ.AND P4, PT, R165, RZ, PT ;  /* 0x000000ffa500720b */ /* 0x000fe20003f96000 */
[----:B------:R-:W-:Y:S01]  /*6980*/  FADD.FTZ R58, -R3, R58 ;  /* 0x0000003a033a7221 */ /* 0x000fe20000010100 */
[-C--:B------:R-:W-:Y:S01]  /*6990*/  FSEL R44, R44, R103.reuse, P3 ;  /* 0x000000672c2c7208 */ /* 0x080fe20001800000 */
[----:B------:R-:W-:Y:S01]  /*69a0*/  FMUL.FTZ R104, R160, R104 ;  /* 0x00000068a0687220 */ /* 0x000fe20000410000 */
[-C--:B------:R-:W-:Y:S01]  /*69b0*/  FSEL R8, R8, R103.reuse, P6 ;  /* 0x0000006708087208 */ /* 0x080fe20003000000 */
[----:B------:R-:W-:Y:S01]  /*69c0*/  IMAD.SHL.U32 R40, R155, 0x20, RZ ;  /* 0x000000209b287824 */ /* 0x000fe200078e00ff */
[-C--:B------:R-:W-:Y:S02]  /*69d0*/  FSEL R7, R7, R103.reuse, P5 ;  /* 0x0000006707077208 */ /* 0x080fe40002800000 */
[----:B------:R-:W-:Y:S01]  /*69e0*/  FSEL R6, R6, R103, P4 ;  /* 0x0000006706067208 */ /* 0x000fe20002000000 */
[----:B------:R-:W-:Y:S01]  /*69f0*/  FMUL.FTZ R8, R178, R8 ;  /* 0x00000008b2087220 */ /* 0x000fe20000410000 */
[----:B------:R-:W-:Y:S01]  /*6a00*/  F2FP.F16.F32.PACK_AB R23, R17, R18 ;  /* 0x000000121117723e */ /* 0x000fe200000000ff */
[----:B------:R-:W-:Y:S01]  /*6a10*/  FMUL.FTZ R18, R177, R44 ;  /* 0x0000002cb1127220 */ /* 0x000fe20000410000 */
[----:B------:R-:W-:Y:S01]  /*6a20*/  FMUL.FTZ R7, R168, R7 ;  /* 0x00000007a8077220 */ /* 0x000fe20000410000 */
[----:B------:R-:W-:Y:S01]  /*6a30*/  FMUL.FTZ R6, R165, R6 ;  /* 0x00000006a5067220 */ /* 0x000fe20000410000 */
[----:B------:R-:W-:Y:S02]  /*6a40*/  FSETP.GE.FTZ.AND P2, PT, R179, RZ, PT ;  /* 0x000000ffb300720b */ /* 0x000fe40003f56000 */
[----:B------:R-:W-:Y:S01]  /*6a50*/  F2FP.F16.F32.PACK_AB R18, R8, R18 ;  /* 0x000000120812723e */ /* 0x000fe200000000ff */
[C---:B------:R-:W-:Y:S01]  /*6a60*/  FADD.FTZ R8, -R3.reuse, R10 ;  /* 0x0000000a03087221 */ /* 0x040fe20000010100 */
[----:B------:R-:W-:Y:S01]  /*6a70*/  F2FP.F16.F32.PACK_AB R19, R6, R7 ;  /* 0x000000070613723e */ /* 0x000fe200000000ff */
[C---:B------:R-:W-:Y:S01]  /*6a80*/  FADD.FTZ R7, -R3.reuse, R11 ;  /* 0x0000000b03077221 */ /* 0x040fe20000010100 */
[----:B------:R-:W-:Y:S01]  /*6a90*/  FSETP.GE.FTZ.AND P5, PT, R212, RZ, PT ;  /* 0x000000ffd400720b */ /* 0x000fe20003fb6000 */
[----:B------:R-:W-:Y:S01]  /*6aa0*/  FADD.FTZ R6, -R3, R14 ;  /* 0x0000000e03067221 */ /* 0x000fe20000010100 */
[----:B------:R-:W-:Y:S02]  /*6ab0*/  FSETP.GE.FTZ.AND P4, PT, R211, RZ, PT ;  /* 0x000000ffd300720b */ /* 0x000fe40003f96000 */
[----:B------:R-:W-:Y:S02]  /*6ac0*/  FSEL R5, R5, R103, P2 ;  /* 0x0000006705057208 */ /* 0x000fe40001000000 */
[-C--:B------:R-:W-:Y:S02]  /*6ad0*/  FSEL R8, R8, R3.reuse, P5 ;  /* 0x0000000308087208 */ /* 0x080fe40002800000 */
[----:B------:R-:W-:Y:S01]  /*6ae0*/  FSEL R7, R7, R3, P4 ;  /* 0x0000000307077208 */ /* 0x000fe20002000000 */
[----:B------:R-:W-:Y:S01]  /*6af0*/  FMUL.FTZ R17, R179, R5 ;  /* 0x00000005b3117220 */ /* 0x000fe20000410000 */
[----:B------:R-:W-:Y:S01]  /*6b00*/  FSETP.GE.FTZ.AND P2, PT, R159, RZ, PT ;  /* 0x000000ff9f00720b */ /* 0x000fe20003f56000 */
[----:B------:R-:W-:Y:S01]  /*6b10*/  FMUL.FTZ R8, R212, R8 ;  /* 0x00000008d4087220 */ /* 0x000fe20000410000 */
[----:B------:R-:W-:Y:S01]  /*6b20*/  FADD.FTZ R5, -R103, R60 ;  /* 0x0000003c67057221 */ /* 0x000fe20000010100 */
[----:B--2---:R-:W-:Y:S01]  /*6b30*/  FMUL.FTZ R0, R211, R7 ;  /* 0x00000007d3007220 */ /* 0x004fe20000410000 */
[----:B------:R-:W-:Y:S01]  /*6b40*/  FSETP.GE.FTZ.AND P3, PT, R109, RZ, PT ;  /* 0x000000ff6d00720b */ /* 0x000fe20003f76000 */
[----:B------:R-:W-:Y:S01]  /*6b50*/  FADD.FTZ R7, -R3, R46 ;  /* 0x0000002e03077221 */ /* 0x000fe20000010100 */
[----:B------:R-:W-:Y:S02]  /*6b60*/  F2FP.F16.F32.PACK_AB R12, R12, R13 ;  /* 0x0000000d0c0c723e */ /* 0x000fe400000000ff */
[----:B------:R-:W-:Y:S02]  /*6b70*/  F2FP.F16.F32.PACK_AB R0, R0, R8 ;  /* 0x000000080000723e */ /* 0x000fe400000000ff */
[----:B------:R-:W-:Y:S02]  /*6b80*/  FSEL R5, R5, R103, P3 ;  /* 0x0000006705057208 */ /* 0x000fe40001800000 */
[----:B------:R-:W-:Y:S01]  /*6b90*/  FSETP.GE.FTZ.AND P3, PT, R210, RZ, PT ;  /* 0x000000ffd200720b */ /* 0x000fe20003f76000 */
[----:B------:R1:W-:Y:S01]  /*6ba0*/  STS [R214+0xa400], R0 ;  /* 0x00a40000d6007388 */ /* 0x0003e20000000800 */
[----:B------:R-:W-:Y:S01]  /*6bb0*/  @P2 FADD.FTZ R103, -R103, R61 ;  /* 0x0000003d67672221 */ /* 0x000fe20000010100 */
[----:B------:R-:W-:Y:S01]  /*6bc0*/  FMUL.FTZ R109, R109, R5 ;  /* 0x000000056d6d7220 */ /* 0x000fe20000410000 */
[----:B------:R-:W-:Y:S01]  /*6bd0*/  FADD.FTZ R5, -R3, R15 ;  /* 0x0000000f03057221 */ /* 0x000fe20000010100 */
[----:B------:R-:W-:Y:S01]  /*6be0*/  FSEL R6, R6, R3, P3 ;  /* 0x0000000306067208 */ /* 0x000fe20001800000 */
[----:B------:R-:W-:Y:S01]  /*6bf0*/  STS [R4+0xa000], R20 ;  /* 0x00a0001404007388 */ /* 0x000fe20000000800 */
[----:B------:R-:W-:Y:S01]  /*6c00*/  FSETP.GE.FTZ.AND P2, PT, R209, RZ, PT ;  /* 0x000000ffd100720b */ /* 0x000fe20003f56000 */
[----:B------:R-:W-:Y:S01]  /*6c10*/  FMUL.FTZ R103, R159, R103 ;  /* 0x000000679f677220 */ /* 0x000fe20000410000 */
[----:B------:R-:W-:Y:S01]  /*6c20*/  FSETP.GE.FTZ.AND P3, PT, R202, RZ, PT ;  /* 0x000000ffca00720b */ /* 0x000fe20003f76000 */
[----:B------:R-:W-:Y:S01]  /*6c30*/  FMUL.FTZ R6, R210, R6 ;  /* 0x00000006d2067220 */ /* 0x000fe20000410000 */
[-C--:B------:R-:W-:Y:S02]  /*6c40*/  FSEL R5, R5, R3.reuse, P2 ;  /* 0x0000000305057208 */ /* 0x080fe40001000000 */
[----:B------:R-:W-:Y:S02]  /*6c50*/  FSEL R26, R26, R3, P3 ;  /* 0x000000031a1a7208 */ /* 0x000fe40001800000 */
[----:B------:R-:W-:Y:S01]  /*6c60*/  FSETP.GE.FTZ.AND P3, PT, R200, RZ, PT ;  /* 0x000000ffc800720b */ /* 0x000fe20003f76000 */
[----:B------:R-:W-:Y:S01]  /*6c70*/  FMUL.FTZ R5, R209, R5 ;  /* 0x00000005d1057220 */ /* 0x000fe20000410000 */
[----:B------:R-:W-:Y:S01]  /*6c80*/  FSETP.GE.FTZ.AND P2, PT, R201, RZ, PT ;  /* 0x000000ffc900720b */ /* 0x000fe20003f56000 */
[----:B------:R-:W-:Y:S01]  /*6c90*/  FMUL.FTZ R26, R202, R26 ;  /* 0x0000001aca1a7220 */ /* 0x000fe20000410000 */
[-C--:B------:R-:W-:Y:S02]  /*6ca0*/  FSEL R30, R30, R3.reuse, P3 ;  /* 0x000000031e1e7208 */ /* 0x080fe40001800000 */
[----:B------:R-:W-:Y:S02]  /*6cb0*/  FSETP.GE.FTZ.AND P3, PT, R188, RZ, PT ;  /* 0x000000ffbc00720b */ /* 0x000fe40003f76000 */
[----:B------:R-:W-:Y:S01]  /*6cc0*/  F2FP.F16.F32.PACK_AB R11, R5, R6 ;  /* 0x00000006050b723e */ /* 0x000fe200000000ff */
[----:B------:R-:W-:Y:S01]  /*6cd0*/  FADD.FTZ R5, -R3, R62 ;  /* 0x0000003e03057221 */ /* 0x000fe20000010100 */
[-C--:B------:R-:W-:Y:S01]  /*6ce0*/  FSEL R42, R42, R3.reuse, P3 ;  /* 0x000000032a2a7208 */ /* 0x080fe20001800000 */
[----:B-1----:R-:W-:Y:S01]  /*6cf0*/  IMAD.IADD R0, R33, 0x1, R216 ;  /* 0x0000000121007824 */ /* 0x002fe200078e02d8 */
[----:B------:R-:W-:Y:S01]  /*6d00*/  FSEL R27, R27, R3, P2 ;  /* 0x000000031b1b7208 */ /* 0x000fe20001000000 */
[----:B------:R-:W-:Y:S01]  /*6d10*/  STS [R4+0xa400], R11 ;  /* 0x00a4000b04007388 */ /* 0x000fe20000000800 */
[----:B------:R-:W-:Y:S01]  /*6d20*/  FSETP.GE.FTZ.AND P3, PT, R186, RZ, PT ;  /* 0x000000ffba00720b */ /* 0x000fe20003f76000 */
[----:B------:R-:W-:Y:S01]  /*6d30*/  FMUL.FTZ R30, R200, R30 ;  /* 0x0000001ec81e7220 */ /* 0x000fe20000410000 */
[----:B------:R-:W-:Y:S01]  /*6d40*/  FSETP.GE.FTZ.AND P2, PT, R199, RZ, PT ;  /* 0x000000ffc700720b */ /* 0x000fe20003f56000 */
[----:B------:R-:W-:Y:S01]  /*6d50*/  FMUL.FTZ R8, R201, R27 ;  /* 0x0000001bc9087220 */ /* 0x000fe20000410000 */
[-C--:B------:R-:W-:Y:S01]  /*6d60*/  FSEL R7, R7, R3.reuse, P3 ;  /* 0x0000000307077208 */ /* 0x080fe20001800000 */
[----:B------:R-:W-:Y:S01]  /*6d70*/  STS [R216+0x8000], R180 ;  /* 0x008000b4d8007388 */ /* 0x000fe20000000800 */
[----:B------:R-:W-:Y:S01]  /*6d80*/  FSEL R31, R31, R3, P2 ;  /* 0x000000031f1f7208 */ /* 0x000fe20001000000 */
[----:B------:R-:W-:Y:S01]  /*6d90*/  FADD.FTZ R6, -R3, R59 ;  /* 0x0000003b03067221 */ /* 0x000fe20000010100 */
[----:B------:R-:W-:Y:S01]  /*6da0*/  FSETP.GE.FTZ.AND P3, PT, R157, RZ, PT ;  /* 0x000000ff9d00720b */ /* 0x000fe20003f76000 */
[----:B------:R-:W-:Y:S01]  /*6db0*/  STS [R216+0x8400], R23 ;  /* 0x00840017d8007388 */ /* 0x000fe20000000800 */
[----:B------:R-:W-:Y:S01]  /*6dc0*/  F2FP.F16.F32.PACK_AB R8, R8, R26 ;  /* 0x0000001a0808723e */ /* 0x000fe200000000ff */
[----:B------:R-:W-:Y:S01]  /*6dd0*/  FMUL.FTZ R31, R199, R31 ;  /* 0x0000001fc71f7220 */ /* 0x000fe20000410000 */
[----:B------:R-:W-:Y:S01]  /*6de0*/  FSEL R5, R5, R3, P3 ;  /* 0x0000000305057208 */ /* 0x000fe20001800000 */
[----:B------:R-:W-:Y:S01]  /*6df0*/  STS [R0+0x8000], R170 ;  /* 0x008000aa00007388 */ /* 0x000fe20000000800 */
[----:B------:R-:W-:Y:S01]  /*6e00*/  FSETP.GE.FTZ.AND P2, PT, R187, RZ, PT ;  /* 0x000000ffbb00720b */ /* 0x000fe20003f56000 */
[----:B------:R-:W-:Y:S01]  /*6e10*/  FMUL.FTZ R42, R188, R42 ;  /* 0x0000002abc2a7220 */ /* 0x000fe20000410000 */
[----:B------:R-:W-:Y:S01]  /*6e20*/  F2FP.F16.F32.PACK_AB R17, R17, R9 ;  /* 0x000000091111723e */ /* 0x000fe200000000ff */
[----:B------:R-:W-:Y:S01]  /*6e30*/  STS [R0+0x8400], R22 ;  /* 0x0084001600007388 */ /* 0x000fe20000000800 */
[----:B------:R-:W-:Y:S01]  /*6e40*/  FMUL.FTZ R13, R157, R5 ;  /* 0x000000059d0d7220 */ /* 0x000fe20000410000 */
[----:B------:R-:W-:Y:S01]  /*6e50*/  F2FP.F16.F32.PACK_AB R5, R31, R30 ;  /* 0x0000001e1f05723e */ /* 0x000fe200000000ff */
[----:B------:R-:W-:Y:S01]  /*6e60*/  FADD.FTZ R9, -R3, R47 ;  /* 0x0000002f03097221 */ /* 0x000fe20000010100 */
[----:B------:R-:W-:Y:S01]  /*6e70*/  STS [R216+0xa000], R24 ;  /* 0x00a00018d8007388 */ /* 0x000fe20000000800 */
[----:B------:R-:W-:Y:S01]  /*6e80*/  FSETP.GE.FTZ.AND P6, PT, R185, RZ, PT ;  /* 0x000000ffb900720b */ /* 0x000fe20003fd6000 */
[----:B------:R-:W-:Y:S01]  /*6e90*/  FMUL.FTZ R16, R186, R7 ;  /* 0x00000007ba107220 */ /* 0x000fe20000410000 */
[-C--:B------:R-:W-:Y:S01]  /*6ea0*/  FSEL R43, R43, R3.reuse, P2 ;  /* 0x000000032b2b7208 */ /* 0x080fe20001000000 */
[----:B------:R-:W-:Y:S01]  /*6eb0*/  STS [R216+0xa400], R8 ;  /* 0x00a40008d8007388 */ /* 0x000fe20000000800 */
[----:B------:R-:W-:Y:S01]  /*6ec0*/  FSETP.GE.FTZ.AND P4, PT, R169, RZ, PT ;  /* 0x000000ffa900720b */ /* 0x000fe20003f96000 */
[----:B------:R-:W-:Y:S01]  /*6ed0*/  IMAD.SHL.U32 R59, R155, 0x4, RZ ;  /* 0x000000049b3b7824 */ /* 0x000fe200078e00ff */
[-C--:B------:R-:W-:Y:S01]  /*6ee0*/  FSEL R9, R9, R3.reuse, P6 ;  /* 0x0000000309097208 */ /* 0x080fe20003000000 */
[----:B------:R-:W-:Y:S01]  /*6ef0*/  STS [R0+0xa000], R12 ;  /* 0x00a0000c00007388 */ /* 0x000fe20000000800 */
[----:B------:R-:W-:Y:S01]  /*6f00*/  FSEL R6, R6, R3, P4 ;  /* 0x0000000306067208 */ /* 0x000fe20002000000 */
[----:B------:R-:W-:Y:S01]  /*6f10*/  FMUL.FTZ R43, R187, R43 ;  /* 0x0000002bbb2b7220 */ /* 0x000fe20000410000 */
[----:B------:R-:W-:Y:S01]  /*6f20*/  FSETP.GE.FTZ.AND P5, PT, R171, RZ, PT ;  /* 0x000000ffab00720b */ /* 0x000fe20003fb6000 */
[----:B------:R1:W-:Y:S01]  /*6f30*/  STS [R0+0xa400], R5 ;  /* 0x00a4000500007388 */ /* 0x0003e20000000800 */
[----:B------:R-:W-:Y:S01]  /*6f40*/  F2FP.F16.F32.PACK_AB R156, R156, R163 ;  /* 0x000000a39c9c723e */ /* 0x000fe200000000ff */
[----:B------:R-:W-:Y:S01]  /*6f50*/  FMUL.FTZ R15, R185, R9 ;  /* 0x00000009b90f7220 */ /* 0x000fe20000410000 */
[----:B------:R-:W-:Y:S01]  /*6f60*/  FSEL R7, R58, R3, P5 ;  /* 0x000000033a077208 */ /* 0x000fe20002800000 */
[----:B------:R-:W-:Y:S01]  /*6f70*/  STS [R217+-0x8000], R166 ;  /* 0xff8000a6d9007388 */ /* 0x000fe20000000800 */
[----:B------:R-:W-:Y:S01]  /*6f80*/  FSETP.GE.FTZ.AND P2, PT, R158, RZ, PT ;  /* 0x000000ff9e00720b */ /* 0x000fe20003f56000 */
[----:B------:R-:W-:Y:S01]  /*6f90*/  FMUL.FTZ R9, R169, R6 ;  /* 0x00000006a9097220 */ /* 0x000fe20000410000 */
[----:B------:R-:W-:Y:S01]  /*6fa0*/  F2FP.F16.F32.PACK_AB R6, R43, R42 ;  /* 0x0000002a2b06723e */ /* 0x000fe200000000ff */
[----:B------:R-:W-:Y:S01]  /*6fb0*/  STS [R217+-0x7c00], R21 ;  /* 0xff840015d9007388 */ /* 0x000fe20000000800 */
[----:B------:R-:W-:Y:S01]  /*6fc0*/  FMUL.FTZ R14, R171, R7 ;  /* 0x00000007ab0e7220 */ /* 0x000fe20000410000 */
[----:B------:R-:W-:Y:S02]  /*6fd0*/  F2FP.F16.F32.PACK_AB R7, R15, R16 ;  /* 0x000000100f07723e */ /* 0x000fe400000000ff */
[----:B------:R-:W-:Y:S01]  /*6fe0*/  STS [R108+-0x8000], R48 ;  /* 0xff8000306c007388 */ /* 0x000fe20000000800 */
[----:B------:R-:W-:Y:S02]  /*6ff0*/  F2FP.F16.F32.PACK_AB R105, R105, R111 ;  /* 0x0000006f6969723e */ /* 0x000fe400000000ff */
[----:B------:R-:W-:Y:S01]  /*7000*/  F2FP.F16.F32.PACK_AB R104, R104, R110 ;  /* 0x0000006e6868723e */ /* 0x000fe200000000ff */
[----:B------:R-:W-:Y:S01]  /*7010*/  STS [R108+-0x7c00], R156 ;  /* 0xff84009c6c007388 */ /* 0x000fe20000000800 */
[----:B------:R-:W-:Y:S01]  /*7020*/  F2FP.F16.F32.PACK_AB R9, R9, R14 ;  /* 0x0000000e0909723e */ /* 0x000fe200000000ff */
[----:B------:R-:W-:Y:S01]  /*7030*/  @P2 FADD.FTZ R3, -R3, R63 ;  /* 0x0000003f03032221 */ /* 0x000fe20000010100 */
[----:B------:R-:W-:Y:S01]  /*7040*/  F2FP.F16.F32.PACK_AB R103, R103, R109 ;  /* 0x0000006d6767723e */ /* 0x000fe200000000ff */
[----:B------:R-:W-:Y:S02]  /*7050*/  STS [R217+-0x6000], R17 ;  /* 0xffa00011d9007388 */ /* 0x000fe40000000800 */
[----:B------:R-:W-:Y:S01]  /*7060*/  FMUL.FTZ R10, R158, R3 ;  /* 0x000000039e0a7220 */ /* 0x000fe20000410000 */
[----:B------:R-:W-:Y:S01]  /*7070*/  SHF.R.U32.HI R3, RZ, 0x4, R155 ;  /* 0x00000004ff037819 */ /* 0x000fe2000001169b */
[----:B------:R-:W-:Y:S01]  /*7080*/  STS [R217+-0x5c00], R6 ;  /* 0xffa40006d9007388 */ /* 0x000fe20000000800 */
[----:B-1----:R-:W-:Y:S02]  /*7090*/  IMAD.IADD R0, R215, 0x1, R33 ;  /* 0x00000001d7007824 */ /* 0x002fe400078e0221 */
[----:B------:R-:W-:Y:S01]  /*70a0*/  F2FP.F16.F32.PACK_AB R10, R10, R13 ;  /* 0x0000000d0a0a723e */ /* 0x000fe200000000ff */
[----:B------:R-:W-:Y:S01]  /*70b0*/  STS [R108+-0x6000], R18 ;  /* 0xffa000126c007388 */ /* 0x000fe20000000800 */
[----:B------:R-:W-:Y:S03]  /*70c0*/  LOP3.LUT R3, R3, 0x8, RZ, 0xc0, !PT ;  /* 0x0000000803037812 */ /* 0x000fe600078ec0ff */
[----:B------:R-:W-:Y:S01]  /*70d0*/  STS [R108+-0x5c00], R7 ;  /* 0xffa400076c007388 */ /* 0x000fe20000000800 */
[----:B------:R-:W-:Y:S03]  /*70e0*/  LOP3.LUT R3, R3, 0x10, R155, 0xf8, !PT ;  /* 0x0000001003037812 */ /* 0x000fe600078ef89b */
        /* <DEDUP_REMOVED lines=10> */
[----:B------:R1:W-:Y:S04]  /*7190*/  STS [R0+-0x6000], R103 ;  /* 0xffa0006700007388 */ /* 0x0003e80000000800 */
[----:B------:R2:W-:Y:S01]  /*71a0*/  STS [R0+-0x5c00], R10 ;  /* 0xffa4000a00007388 */ /* 0x0005e20000000800 */
[----:B------:R-:W-:Y:S01]  /*71b0*/  BAR.SYNC.DEFER_BLOCKING 0x0 ;  /* 0x0000000000007b1d */ /* 0x000fe20000010000 */
[----:B-1----:R-:W-:Y:S04]  /*71c0*/  IMAD R103, R243, UR6, RZ ;  /* 0x00000006f3677c24 */ /* 0x002fe8000f8e02ff */
[----:B--2---:R-:W-:Y:S01]  /*71d0*/  IMAD.U32 R0, R103, -0x80, RZ ;  /* 0xffffff8067007824 */ /* 0x004fe200078e00ff */
        /* <DEDUP_REMOVED lines=69> */
[----:B------:R-:W-:Y:S02]  /*7630*/  IMAD.U32 R7, RZ, RZ, UR31 ;  /* 0x0000001fff077e24 */ /* 0x000fe4000f8e00ff */
[----:B------:R-:W-:Y:S02]  /*7640*/  IMAD.U32 R6, RZ, RZ, UR30 ;  /* 0x0000001eff067e24 */ /* 0x000fe4000f8e00ff */
[----:B------:R-:W-:Y:S05]  /*7650*/  IMAD.X R4, RZ, RZ, ~UR13, P2 ;  /* 0x8000000dff047e24 */ /* 0x000fea00090e06ff */
[----:B------:R-:W-:Y:S04]  /*7660*/  SHF.R.S64 R5, R5, 0x1f, R4 ;  /* 0x0000001f05057819 */ /* 0x000fe80000001004 */
[----:B------:R-:W-:Y:S01]  /*7670*/  IADD3 R236, P2, PT, R5, R236, RZ ;  /* 0x000000ec05ec7210 */ /* 0x000fe20007f5e0ff */
[----:B------:R-:W-:Y:S03]  /*7680*/  IMAD.U32 R5, RZ, RZ, UR31 ;  /* 0x0000001fff057e24 */ /* 0x000fe6000f8e00ff */
[----:B------:R-:W-:Y:S02]  /*7690*/  LEA.HI.X.SX32 R235, R4, R235, 0x1, P2 ;  /* 0x000000eb04eb7211 */ /* 0x000fe400010f0eff */
[----:B------:R-:W-:Y:S04]  /*76a0*/  LEA R4, P2, R5, R236, 0x1 ;  /* 0x000000ec05047211 */ /* 0x000fe800078408ff */
[----:B------:R-:W-:Y:S01]  /*76b0*/  LEA.HI.X R5, R7, R235, R6, 0x1, P2 ;  /* 0x000000eb07057211 */ /* 0x000fe200010f0c06 */
        /* <DEDUP_REMOVED lines=8> */
.L_x_317:
        /* <DEDUP_REMOVED lines=17> */
[C---:B------:R-:W-:Y:S01]  /*7850*/  IMAD.IADD R57, R0.reuse, 0x1, R152 ;  /* 0x0000000100397824 */ /* 0x040fe200078e0298 */
[C---:B------:R-:W-:Y:S01]  /*7860*/  LEA.HI.X.SX32 R65, R103.reuse, R67, 0x5, P2 ;  /* 0x0000004367417211 */ /* 0x040fe200010f2eff */
[C---:B------:R-:W-:Y:S01]  /*7870*/  VIADD R8, R0.reuse, 0x8000 ;  /* 0x0000800000087836 */ /* 0x040fe20000000000 */
[----:B------:R-:W2:Y:S01]  /*7880*/  LDSM.16.M88.4 R12, [R0+0xa000] ;  /* 0x00a00000000c783b */ /* 0x000ea20000000200 */
[C---:B------:R-:W-:Y:S01]  /*7890*/  LEA R62, P2, R103.reuse, R64, 0x5 ;  /* 0x00000040673e7211 */ /* 0x040fe200078428ff */
[----:B------:R-:W-:Y:S01]  /*78a0*/  VIADD R56, R0, 0x8040 ;  /* 0x0000804000387836 */ /* 0x000fe20000000000 */
[----:B------:R-:W-:Y:S01]  /*78b0*/  @P0 IADD3 R242, P4, PT, R242, -0x200, RZ ;  /* 0xfffffe00f2f20810 */ /* 0x000fe20007f9e0ff */
[----:B------:R-:W3:Y:S01]  /*78c0*/  LDSM.16.M88.4 R24, [R57+0x8000] ;  /* 0x008000003918783b */ /* 0x000ee20000000200 */
[C---:B------:R-:W-:Y:S01]  /*78d0*/  LEA.HI.X.SX32 R63, R103.reuse, R65, 0x5, P2 ;  /* 0x00000041673f7211 */ /* 0x040fe200010f2eff */
        /* <DEDUP_REMOVED lines=45> */
[C---:B------:R-:W-:Y:S05]  /*7bb0*/  LEA.HI.X.SX32 R49, R103.reuse, R51, 0x5, P2 ;  /* 0x0000003367317211 */ /* 0x040fea00010f2eff */
        /* <DEDUP_REMOVED lines=15> */
[----:B------:R-:W-:Y:S04]  /*7cb0*/  LEA.HI.X.SX32 R41, R103, R43, 0x5, P2 ;  /* 0x0000002b67297211 */ /* 0x000fe800010f2eff */
        /* <DEDUP_REMOVED lines=102> */
[----:B------:R-:W-:Y:S01]  /*8320*/  @!UPT UIADD3 URZ, UPT, UPT, URZ, URZ, URZ ;  /* 0x000000fffffff290 */ /* 0x000fe2000fffe0ff */
[----:B------:R-:W2:Y:S01]  /*8330*/  LDL R105, [R1] ;  /* 0x0000000001697983 */ /* 0x000ea20000100800 */
[----:B------:R-:W1:Y:S01]  /*8340*/  LDCU UR4, c[0x0][0x500] ;  /* 0x0000a000ff0477ac */ /* 0x000e620008000800 */
[----:B------:R-:W-:Y:S01]  /*8350*/  LOP3.LUT R59, R59, 0x40, RZ, 0xc0, !PT ;  /* 0x000000403b3b7812 */ /* 0x000fe200078ec0ff */
[----:B------:R-:W3:Y:S01]  /*8360*/  S2R R28, SR_TID.X ;  /* 0x00000000001c7919 */ /* 0x000ee20000002100 */
[----:B------:R-:W4:Y:S01]  /*8370*/  LDCU UR5, c[0x0][0x4fc] ;  /* 0x00009f80ff0577ac */ /* 0x000f220008000800 */
        /* <DEDUP_REMOVED lines=16> */
[----:B----4-:R-:W-:Y:S01]  /*8480*/  FMUL.FTZ R68, R68, UR5 ;  /* 0x0000000544447c20 */ /* 0x010fe20008410000 */
[C---:B---3--:R-:W-:Y:S01]  /*8490*/  SHF.L.U32 R2, R28.reuse, 0x4, RZ ;  /* 0x000000041c027819 */ /* 0x048fe200000006ff */
[----:B------:R-:W-:Y:S01]  /*84a0*/  FMUL.FTZ R10, R69, UR5 ;  /* 0x00000005450a7c20 */ /* 0x000fe20008410000 */
[----:B------:R-:W-:Y:S01]  /*84b0*/  SHF.L.U32 R17, R28, 0x3, RZ ;  /* 0x000000031c117819 */ /* 0x000fe200000006ff */
[----:B------:R-:W-:Y:S01]  /*84c0*/  FMUL.FTZ R70, R70, UR5 ;  /* 0x0000000546467c20 */ /* 0x000fe20008410000 */
[----:B------:R-:W-:Y:S01]  /*84d0*/  SHF.L.U32 R18, R28, 0x1, RZ ;  /* 0x000000011c127819 */ /* 0x000fe200000006ff */
[----:B------:R-:W-:Y:S01]  /*84e0*/  FMUL.FTZ R9, R71, UR5 ;  /* 0x0000000547097c20 */ /* 0x000fe20008410000 */
[----:B------:R-:W-:Y:S01]  /*84f0*/  LOP3.LUT R2, R2, 0x600, RZ, 0xc0, !PT ;  /* 0x0000060002027812 */ /* 0x000fe200078ec0ff */
[----:B------:R-:W-:Y:S01]  /*8500*/  FMUL.FTZ R80, R80, UR5 ;  /* 0x0000000550507c20 */ /* 0x000fe20008410000 */
        /* <DEDUP_REMOVED lines=10> */
[----:B------:R-:W-:Y:S01]  /*85b0*/  LOP3.LUT R0, R0, 0x8, R18, 0x78, !PT ;  /* 0x0000000800007812 */ /* 0x000fe200078e7812 */
[----:B------:R-:W-:Y:S01]  /*85c0*/  FMUL.FTZ R74, R74, UR5 ;  /* 0x000000054a4a7c20 */ /* 0x000fe20008410000 */
[----:B------:R-:W-:Y:S01]  /*85d0*/  F2FP.F16.F32.PACK_AB R16, R16, R84 ;  /* 0x000000541010723e */ /* 0x000fe200000000ff */
[----:B------:R-:W-:Y:S01]  /*85e0*/  FMUL.FTZ R7, R75, UR5 ;  /* 0x000000054b077c20 */ /* 0x000fe20008410000 */
[----:B------:R-:W-:Y:S01]  /*85f0*/  LOP3.LUT R2, R2, R0, RZ, 0xfc, !PT ;  /* 0x0000000002027212 */ /* 0x000fe200078efcff */
[----:B------:R-:W-:Y:S01]  /*8600*/  FMUL.FTZ R76, R76, UR5 ;  /* 0x000000054c4c7c20 */ /* 0x000fe20008410000 */
[----:B------:R-:W-:Y:S01]  /*8610*/  F2FP.F16.F32.PACK_AB R15, R15, R86 ;  /* 0x000000560f0f723e */ /* 0x000fe200000000ff */
[----:B------:R-:W-:Y:S01]  /*8620*/  FMUL.FTZ R4, R77, UR5 ;  /* 0x000000054d047c20 */ /* 0x000fe20008410000 */
[----:B------:R-:W-:Y:S01]  /*8630*/  LEA R2, R2, UR18, 0x1 ;  /* 0x0000001202027c11 */ /* 0x000fe2000f8e08ff */
[----:B------:R-:W-:Y:S01]  /*8640*/  BAR.SYNC.DEFER_BLOCKING 0x0 ;  /* 0x0000000000007b1d */ /* 0x000fe20000010000 */
[----:B------:R-:W-:Y:S01]  /*8650*/  F2FP.F16.F32.PACK_AB R12, R12, R96 ;  /* 0x000000600c0c723e */ /* 0x000fe200000000ff */
[----:B------:R-:W-:Y:S01]  /*8660*/  FMUL.FTZ R78, R78, UR5 ;  /* 0x000000054e4e7c20 */ /* 0x000fe20008410000 */
[----:B------:R-:W-:Y:S01]  /*8670*/  IADD3 R0, PT, PT, R2, 0x6000, RZ ;  /* 0x0000600002007810 */ /* 0x000fe20007ffe0ff */
[----:B------:R-:W-:Y:S01]  /*8680*/  FMUL.FTZ R3, R79, UR5 ;  /* 0x000000054f037c20 */ /* 0x000fe20008410000 */
[----:B------:R-:W-:-:S02]  /*8690*/  F2FP.F16.F32.PACK_AB R11, R11, R98 ;  /* 0x000000620b0b723e */ /* 0x000fc400000000ff */
[----:B------:R-:W-:Y:S02]  /*86a0*/  IADD3 R0, PT, PT, R0, -R59, RZ ;  /* 0x8000003b00007210 */ /* 0x000fe40007ffe0ff */
[----:B------:R-:W-:Y:S02]  /*86b0*/  F2FP.F16.F32.PACK_AB R14, R14, R88 ;  /* 0x000000580e0e723e */ /* 0x000fe400000000ff */
[----:B------:R-:W-:Y:S02]  /*86c0*/  F2FP.F16.F32.PACK_AB R13, R13, R90 ;  /* 0x0000005a0d0d723e */ /* 0x000fe400000000ff */
[----:B------:R-:W-:Y:S02]  /*86d0*/  F2FP.F16.F32.PACK_AB R93, R93, R92 ;  /* 0x0000005c5d5d723e */ /* 0x000fe400000000ff */
[----:B------:R-:W-:Y:S02]  /*86e0*/  F2FP.F16.F32.PACK_AB R95, R95, R94 ;  /* 0x0000005e5f5f723e */ /* 0x000fe400000000ff */
[----:B------:R-:W-:-:S02]  /*86f0*/  F2FP.F16.F32.PACK_AB R10, R10, R68 ;  /* 0x000000440a0a723e */ /* 0x000fc400000000ff */
[----:B------:R-:W-:Y:S02]  /*8700*/  F2FP.F16.F32.PACK_AB R9, R9, R70 ;  /* 0x000000460909723e */ /* 0x000fe400000000ff */
[----:B------:R-:W-:Y:S02]  /*8710*/  F2FP.F16.F32.PACK_AB R6, R6, R80 ;  /* 0x000000500606723e */ /* 0x000fe400000000ff */
[----:B------:R-:W-:Y:S01]  /*8720*/  F2FP.F16.F32.PACK_AB R5, R5, R82 ;  /* 0x000000520505723e */ /* 0x000fe200000000ff */
[----:B------:R1:W-:Y:S01]  /*8730*/  STS [R2+0x6000], R16 ;  /* 0x0060001002007388 */ /* 0x0003e20000000800 */
        /* <DEDUP_REMOVED lines=32> */
.L_x_319:
[----:B------:R-:W1:Y:S01]  /*8940*/  LDCU.64 UR12, c[0x0][0x5c0] ;  /* 0x0000b800ff0c77ac */ /* 0x000e620008000a00 */
[----:B------:R-:W-:-:S05]  /*8950*/  IADD3 R2, PT, PT, R251, R105, RZ ;  /* 0x00000069fb027210 */ /* 0x000fca0007ffe0ff */
[C---:B-1----:R-:W-:Y:S02]  /*8960*/  IMAD R0, R2.reuse, UR13, RZ ;  /* 0x0000000d02007c24 */ /* 0x042fe4000f8e02ff */
[----:B------:R-:W-:-:S05]  /*8970*/  IMAD.WIDE.U32 R2, R2, UR12, RZ ;  /* 0x0000000c02027c25 */ /* 0x000fca000f8e00ff */
[----:B------:R-:W-:Y:S02]  /*8980*/  IADD3 R7, PT, PT, R3, R0, RZ ;  /* 0x0000000003077210 */ /* 0x000fe40007ffe0ff */
[----:B------:R-:W-:Y:S02]  /*8990*/  MOV R6, R2 ;  /* 0x0000000200067202 */ /* 0x000fe40000000f00 */
.L_x_320:
        /* <DEDUP_REMOVED lines=12> */
.L_x_321:
[----:B------:R-:W1:Y:S01]  /*8a60*/  LDCU.64 UR6, c[0x0][0x5c8] ;  /* 0x0000b900ff0677ac */ /* 0x000e620008000a00 */
[----:B------:R-:W-:-:S05]  /*8a70*/  IADD3 R2, PT, PT, R251, R105, RZ ;  /* 0x00000069fb027210 */ /* 0x000fca0007ffe0ff */
[C---:B-1----:R-:W-:Y:S02]  /*8a80*/  IMAD R0, R2.reuse, UR7, RZ ;  /* 0x0000000702007c24 */ /* 0x042fe4000f8e02ff */
[----:B------:R-:W-:-:S05]  /*8a90*/  IMAD.WIDE.U32 R2, R2, UR6, RZ ;  /* 0x0000000602027c25 */ /* 0x000fca000f8e00ff */
[----:B------:R-:W-:Y:S02]  /*8aa0*/  IADD3 R19, PT, PT, R3, R0, RZ ;  /* 0x0000000003137210 */ /* 0x000fe40007ffe0ff */
[----:B------:R-:W-:-:S07]  /*8ab0*/  MOV R18, R2 ;  /* 0x0000000200127202 */ /* 0x000fce0000000f00 */
.L_x_322:
[----:B------:R-:W-:Y:S01]  /*8ac0*/  BAR.SYNC.DEFER_BLOCKING 0x0 ;  /* 0x0000000000007b1d */ /* 0x000fe20000010000 */
[----:B------:R-:W-:Y:S01]  /*8ad0*/  USHF.L.U32 UR14, UR23, 0x7, URZ ;  /* 0x00000007170e7899 */ /* 0x000fe200080006ff */
[----:B------:R-:W-:Y:S01]  /*8ae0*/  SHF.R.U32.HI R28, RZ, 0x2, R28 ;  /* 0x00000002ff1c7819 */ /* 0x000fe2000001161c */
[----:B------:R-:W-:Y:S01]  /*8af0*/  USHF.L.U32 UR4, UR23, 0x7, URZ ;  /* 0x0000000717047899 */ /* 0x000fe200080006ff */
[----:B------:R-:W-:Y:S01]  /*8b00*/  LEA.HI R155, R155, 0x40, RZ, 0x1e ;  /* 0x000000409b9b7811 */ /* 0x000fe200078ff0ff */
[----:B------:R-:W-:-:S03]  /*8b10*/  UIMAD.WIDE.U32 UR16, UR14, UR12, URZ ;  /* 0x0000000c0e1072a5 */ /* 0x000fc6000f8e00ff */
[----:B------:R-:W1:Y:S01]  /*8b20*/  LDC.64 R8, c[0x0][0x5d8] ;  /* 0x00017600ff087b82 */ /* 0x000e620000000a00 */
[----:B------:R-:W-:Y:S01]  /*8b30*/  USHF.R.S32.HI UR15, URZ, 0x1f, UR14 ;  /* 0x0000001fff0f7899 */ /* 0x000fe2000801140e */
[----:B------:R-:W-:Y:S01]  /*8b40*/  BSSY.RECONVERGENT B0, `(.L_x_323) ;  /* 0x0000020000007945 */ /* 0x000fe20003800200 */
[----:B------:R-:W-:Y:S02]  /*8b50*/  VIADD R0, R218, -UR4 ;  /* 0x80000004da007c36 */ /* 0x000fe40008000000 */
[----:B------:R-:W-:Y:S01]  /*8b60*/  IMAD.U32 R2, RZ, RZ, UR16 ;  /* 0x00000010ff027e24 */ /* 0x000fe2000f8e00ff */
[----:B------:R-:W-:Y:S01]  /*8b70*/  UIMAD UR5, UR15, UR12, URZ ;  /* 0x0000000c0f0572a4 */ /* 0x000fe2000f8e02ff */
[----:B------:R-:W-:Y:S01]  /*8b80*/  IMAD.U32 R3, RZ, RZ, UR17 ;  /* 0x00000011ff037e24 */ /* 0x000fe2000f8e00ff */
[----:B------:R-:W2:Y:S01]  /*8b90*/  LDC.64 R22, c[0x0][0x5e0] ;  /* 0x00017800ff167b82 */ /* 0x000ea20000000a00 */
[-C--:B------:R-:W-:Y:S01]  /*8ba0*/  ISETP.GE.AND P1, PT, R28, R0.reuse, PT ;  /* 0x000000001c00720c */ /* 0x080fe20003f26270 */
[----:B------:R-:W-:Y:S01]  /*8bb0*/  UIMAD UR5, UR14, UR13, UR5 ;  /* 0x0000000d0e0572a4 */ /* 0x000fe2000f8e0205 */
[----:B------:R-:W-:Y:S01]  /*8bc0*/  LOP3.LUT R2, R2, 0x18, R101, 0xf8, !PT ;  /* 0x0000001802027812 */ /* 0x000fe200078ef865 */
[----:B------:R-:W-:Y:S01]  /*8bd0*/  IMAD.MOV.U32 R3, RZ, RZ, RZ ;  /* 0x000000ffff037224 */ /* 0x000fe200078e00ff */
[----:B------:R-:W-:Y:S01]  /*8be0*/  ISETP.GE.AND P2, PT, R155, R0, PT ;  /* 0x000000009b00720c */ /* 0x000fe20003f46270 */
[----:B------:R-:W-:Y:S01]  /*8bf0*/  IMAD.U32 R0, RZ, RZ, UR6 ;  /* 0x00000006ff007e24 */ /* 0x000fe2000f8e00ff */
[----:B------:R-:W-:-:S02]  /*8c00*/  IADD3 R4, P0, PT, R6, R2, RZ ;  /* 0x0000000206047210 */ /* 0x000fc40007f1e0ff */
[----:B------:R-:W-:Y:S01]  /*8c10*/  MOV R2, UR5 ;  /* 0x0000000500027c02 */ /* 0x000fe20008000f00 */
[----:B------:R3:W4:Y:S03]  /*8c20*/  LDS.128 R24, [R104+0x7000] ;  /* 0x0070000068187984 */ /* 0x0007260000000c00 */
[----:B------:R-:W-:Y:S02]  /*8c30*/  IADD3.X R5, PT, PT, R7, UR17, R2, P0, !PT ;  /* 0x0000001107057c10 */ /* 0x000fe400087fe402 */
[----:B------:R-:W-:Y:S02]  /*8c40*/  LOP3.LUT R2, R101, 0x18, RZ, 0xc0, !PT ;  /* 0x0000001865027812 */ /* 0x000fe400078ec0ff */
[----:B------:R-:W-:Y:S01]  /*8c50*/  IADD3 R20, P0, PT, R28, 0x40, RZ ;  /* 0x000000401c147810 */ /* 0x000fe20007f1e0ff */
[----:B-1----:R-:W-:-:S03]  /*8c60*/  IMAD.WIDE.U32 R4, R8, UR19, R4 ;  /* 0x0000001308047c25 */ /* 0x002fc6000f8e0004 */
[----:B------:R-:W-:Y:S01]  /*8c70*/  IADD3.X R21, PT, PT, RZ, RZ, RZ, P0, !PT ;  /* 0x000000ffff157210 */ /* 0x000fe200007fe4ff */
[----:B------:R-:W-:-:S04]  /*8c80*/  IMAD.WIDE.U32 R16, R0, UR14, R2 ;  /* 0x0000000e00107c25 */ /* 0x000fc8000f8e0002 */
[----:B------:R-:W-:Y:S01]  /*8c90*/  IMAD R12, R9, UR19, R5 ;  /* 0x00000013090c7c24 */ /* 0x000fe2000f8e0205 */
[----:B---3--:R-:W-:Y:S06]  /*8ca0*/  @P1 BRA `(.L_x_324) ;  /* 0x0000000000241947 */ /* 0x008fec0003800000 */
[----:B------:R-:W1:Y:S01]  /*8cb0*/  LDS.128 R8, [R104+0x6000] ;  /* 0x0060000068087984 */ /* 0x000e620000000c00 */
[----:B------:R-:W3:Y:S01]  /*8cc0*/  LDCU.64 UR4, c[0x0][0x560] ;  /* 0x0000ac00ff0477ac */ /* 0x000ee20008000a00 */
[----:B------:R-:W-:Y:S02]  /*8cd0*/  MOV R2, R4 ;  /* 0x0000000400027202 */ /* 0x000fe40000000f00 */
[----:B------:R-:W-:-:S03]  /*8ce0*/  MOV R3, R12 ;  /* 0x0000000c00037202 */ /* 0x000fc60000000f00 */
[----:B------:R-:W-:-:S04]  /*8cf0*/  IMAD.WIDE.U32 R2, R28, UR12, R2 ;  /* 0x0000000c1c027c25 */ /* 0x000fc8000f8e0002 */
[----:B------:R-:W-:Y:S01]  /*8d00*/  IMAD R0, R28, UR13, R3 ;  /* 0x0000000d1c007c24 */ /* 0x000fe2000f8e0203 */
[----:B---3--:R-:W-:-:S04]  /*8d10*/  LEA R6, P0, R2, UR4, 0x1 ;  /* 0x0000000402067c11 */ /* 0x008fc8000f8008ff */
[----:B------:R-:W-:-:S05]  /*8d20*/  LEA.HI.X R7, R2, UR5, R0, 0x1, P0 ;  /* 0x0000000502077c11 */ /* 0x000fca00080f0c00 */
[----:B-1----:R1:W-:Y:S04]  /*8d30*/  STG.E.128 desc[UR26][R6.64], R8 ;  /* 0x0000000806007986 */ /* 0x0023e8000c101d1a */
.L_x_324:
[----:B------:R-:W-:Y:S05]  /*8d40*/  BSYNC.RECONVERGENT B0 ;  /* 0x0000000000007941 */ /* 0x000fea0003800200 */
.L_x_323:
[----:B------:R-:W-:Y:S04]  /*8d50*/  BSSY.RECONVERGENT B0, `(.L_x_325) ;  /* 0x000000c000007945 */ /* 0x000fe80003800200 */
[----:B------:R-:W-:Y:S05]  /*8d60*/  @P2 BRA `(.L_x_326) ;  /* 0x0000000000282947 */ /* 0x000fea0003800000 */
[----:B------:R-:W3:Y:S01]  /*8d70*/  LDCU.64 UR4, c[0x0][0x560] ;  /* 0x0000ac00ff0477ac */ /* 0x000ee20008000a00 */
[----:B------:R-:W-:Y:S01]  /*8d80*/  MOV R2, R4 ;  /* 0x0000000400027202 */ /* 0x000fe20000000f00 */
[----:B------:R-:W-:Y:S01]  /*8d90*/  IMAD R0, R21, UR12, RZ ;  /* 0x0000000c15007c24 */ /* 0x000fe2000f8e02ff */
[----:B------:R-:W-:-:S03]  /*8da0*/  MOV R3, R12 ;  /* 0x0000000c00037202 */ /* 0x000fc60000000f00 */
[C---:B------:R-:W-:Y:S02]  /*8db0*/  IMAD R0, R20.reuse, UR13, R0 ;  /* 0x0000000d14007c24 */ /* 0x040fe4000f8e0200 */
[----:B------:R-:W-:-:S05]  /*8dc0*/  IMAD.WIDE.U32 R4, R20, UR12, R2 ;  /* 0x0000000c14047c25 */ /* 0x000fca000f8e0002 */
[----:B------:R-:W-:Y:S02]  /*8dd0*/  IADD3 R0, PT, PT, R0, R5, RZ ;  /* 0x0000000500007210 */ /* 0x000fe40007ffe0ff */
[----:B---3--:R-:W-:-:S04]  /*8de0*/  LEA R2, P0, R4, UR4, 0x1 ;  /* 0x0000000404027c11 */ /* 0x008fc8000f8008ff */
[----:B------:R-:W-:-:S05]  /*8df0*/  LEA.HI.X R3, R4, UR5, R0, 0x1, P0 ;  /* 0x0000000504037c11 */ /* 0x000fca00080f0c00 */
[----:B----4-:R3:W-:Y:S04]  /*8e00*/  STG.E.128 desc[UR26][R2.64], R24 ;  /* 0x0000001802007986 */ /* 0x0107e8000c101d1a */
.L_x_326:
[----:B------:R-:W-:Y:S05]  /*8e10*/  BSYNC.RECONVERGENT B0 ;  /* 0x0000000000007941 */ /* 0x000fea0003800200 */
.L_x_325:
[----:B------:R-:W4:Y:S01]  /*8e20*/  LDS.128 R12, [R104+0x8000] ;  /* 0x00800000680c7984 */ /* 0x000f220000000c00 */
[----:B------:R-:W-:Y:S01]  /*8e30*/  UIMAD UR15, UR15, UR6, URZ ;  /* 0x000000060f0f72a4 */ /* 0x000fe2000f8e02ff */
[----:B---3--:R-:W-:Y:S01]  /*8e40*/  IADD3 R2, P0, PT, R18, R16, RZ ;  /* 0x0000001012027210 */ /* 0x008fe20007f1e0ff */
[----:B-1----:R-:W1:Y:S02]  /*8e50*/  @!P1 LDC.64 R8, c[0x0][0x568] ;  /* 0x00015a00ff089b82 */ /* 0x002e640000000a00 */
[----:B------:R-:W-:-:S06]  /*8e60*/  UIMAD UR15, UR14, UR7, UR15 ;  /* 0x000000070e0f72a4 */ /* 0x000fcc000f8e020f */
[----:B------:R-:W-:Y:S02]  /*8e70*/  IADD3.X R3, PT, PT, R19, UR15, R17, P0, !PT ;  /* 0x0000000f13037c10 */ /* 0x000fe400087fe411 */
[----:B------:R3:W3:Y:S01]  /*8e80*/  LDS.128 R16, [R104+0x9000] ;  /* 0x0090000068107984 */ /* 0x0006e20000000c00 */
[----:B--2---:R-:W-:-:S04]  /*8e90*/  IMAD.WIDE.U32 R4, R22, UR19, R2 ;  /* 0x0000001316047c25 */ /* 0x004fc8000f8e0002 */
[----:B------:R-:W-:Y:S01]  /*8ea0*/  IMAD R3, R23, UR19, R5 ;  /* 0x0000001317037c24 */ /* 0x000fe2000f8e0205 */
[----:B------:R-:W-:-:S05]  /*8eb0*/  @!P1 MOV R2, R4 ;  /* 0x0000000400029202 */ /* 0x000fca0000000f00 */
[----:B------:R-:W-:-:S04]  /*8ec0*/  @!P1 IMAD.WIDE.U32 R6, R28, UR6, R2 ;  /* 0x000000061c069c25 */ /* 0x000fc8000f8e0002 */
[----:B------:R-:W-:Y:S01]  /*8ed0*/  @!P1 IMAD R0, R28, UR7, R7 ;  /* 0x000000071c009c24 */ /* 0x000fe2000f8e0207 */
[----:B-1----:R-:W-:-:S04]  /*8ee0*/  @!P1 LEA R8, P0, R6, R8, 0x1 ;  /* 0x0000000806089211 */ /* 0x002fc800078008ff */
[----:B------:R-:W-:-:S05]  /*8ef0*/  @!P1 LEA.HI.X R9, R6, R9, R0, 0x1, P0 ;  /* 0x0000000906099211 */ /* 0x000fca00000f0c00 */
[----:B----4-:R1:W-:Y:S01]  /*8f00*/  @!P1 STG.E.128 desc[UR26][R8.64], R12 ;  /* 0x0000000c08009986 */ /* 0x0103e2000c101d1a */
[----:B---3--:R-:W-:Y:S05]  /*8f10*/  @P2 BRA `(.L_x_315) ;  /* 0x0000000000242947 */ /* 0x008fea0003800000 */
        /* <DEDUP_REMOVED lines=9> */
.L_x_315:
[----:B------:R-:W-:Y:S05]  /*8fb0*/  BSYNC.RECONVERGENT B1 ;  /* 0x0000000000017941 */ /* 0x000fea0003800200 */
.L_x_297:
[----:B------:R-:W4:Y:S01]  /*8fc0*/  LDCU UR5, c[0x0][0x438] ;  /* 0x00008700ff0577ac */ /* 0x000f220008000800 */
[----:B-1-3--:R-:W1:Y:S01]  /*8fd0*/  LDC R8, c[0x0][0x438] ;  /* 0x00010e00ff087b82 */ /* 0x00ae620000000800 */
[----:B------:R-:W3:Y:S01]  /*8fe0*/  LDCU UR6, c[0x0][0x370] ;  /* 0x00006e00ff0677ac */ /* 0x000ee20008000800 */
[----:B----4-:R-:W-:-:S04]  /*8ff0*/  UIADD3 UR5, UPT, UPT, UR5, 0x7f, URZ ;  /* 0x0000007f05057890 */ /* 0x010fc8000fffe0ff */
[----:B------:R-:W-:Y:S02]  /*9000*/  USHF.R.S32.HI UR4, URZ, 0x1f, UR5 ;  /* 0x0000001fff047899 */ /* 0x000fe40008011405 */
[----:B---3--:R-:W-:Y:S02]  /*9010*/  UIADD3 UR23, UPT, UPT, UR6, UR23, URZ ;  /* 0x0000001706177290 */ /* 0x008fe4000fffe0ff */
[----:B------:R-:W-:-:S04]  /*9020*/  ULEA.HI UR4, UR4, UR5, URZ, 0x7 ;  /* 0x0000000504047291 */ /* 0x000fc8000f8f38ff */
[----:B------:R-:W-:-:S04]  /*9030*/  USHF.R.S32.HI UR4, URZ, 0x7, UR4 ;  /* 0x00000007ff047899 */ /* 0x000fc80008011404 */
[----:B------:R-:W-:-:S09]  /*9040*/  UISETP.GE.AND UP0, UPT, UR23, UR4, UPT ;  /* 0x000000041700728c */ /* 0x000fd2000bf06270 */
[----:B------:R-:W-:Y:S05]  /*9050*/  BRA.U !UP0, `(.L_x_327) ;  /* 0xffffff7108d87547 */ /* 0x000fea000b83ffff */
[----:B------:R-:W-:Y:S05]  /*9060*/  EXIT ;  /* 0x000000000000794d */ /* 0x000fea0003800000 */
.L_x_328:
        /* <DEDUP_REMOVED lines=9> */
.L_x_821:


//--------------------- .text._ZN5flash44flash_bwd_dq_dk_dv_loop_seqk_parallel_kernelI23Flash_bwd_kernel_traitsILi32ELi128ELi128ELi8ELi4ELi4ELi4ELb1ELb0EN7cutlass6half_tE19Flash_kernel_traitsILi32ELi128ELi128ELi8ES3_EELb0ELb1ELb0ELb0ELb0ELb1ELb1EEEvNS_16Flash_bwd_paramsE --------------------------
	.section	.text._ZN5flash44flash_bwd_dq_dk_dv_loop_seqk_parallel_kernelI23Flash_bwd_kernel_traitsILi32ELi128ELi128ELi8ELi4ELi4ELi4ELb1ELb0EN7cutlass6half_tE19Flash_kernel_traitsILi32ELi128ELi128ELi8ES3_EELb0ELb1ELb0ELb0ELb0ELb1ELb1EEEvNS_16Flash_bwd_paramsE,"ax",@progbits
	.align	128
        .global         _ZN5flash44flash_bwd_dq_dk_dv_loop_seqk_parallel_kernelI23Flash_bwd_kernel_traitsILi32ELi128ELi128ELi8ELi4ELi4ELi4ELb1ELb0EN7cutlass6half_tE19Flash_kernel_traitsILi32ELi128ELi128ELi8ES3_EELb0ELb1ELb0ELb0ELb0ELb1ELb1EEEvNS_16Flash_bwd_paramsE
        .type           _ZN5flash44flash_bwd_dq_dk_dv_loop_seqk_parallel_kernelI23Flash_bwd_kernel_traitsILi32ELi128ELi128ELi8ELi4ELi4ELi4ELb1ELb0EN7cutlass6half_tE19Flash_kernel_traitsILi32ELi128ELi128ELi8ES3_EELb0ELb1ELb0ELb0ELb0ELb1ELb1EEEvNS_16Flash_bwd_paramsE,@function
        .size           _ZN5flash44flash_bwd_dq_dk_dv_loop_seqk_parallel_kernelI23Flash_bwd_kernel_traitsILi32ELi128ELi128ELi8ELi4ELi4ELi4ELb1ELb0EN7cutlass6half_tE19Flash_kernel_traitsILi32ELi128ELi128ELi8ES3_EELb0ELb1ELb0ELb0ELb0ELb1ELb1EEEvNS_16Flash_bwd_paramsE,(.L_x_822 - _ZN5flash44flash_bwd_dq_dk_dv_loop_seqk_parallel_kernelI23Flash_bwd_kernel_traitsILi32ELi128ELi128ELi8ELi4ELi4ELi4ELb1ELb0EN7cutlass6half_tE19Flash_kernel_traitsILi32ELi128ELi128ELi8ES3_EELb0ELb1ELb0ELb0ELb0ELb1ELb1EEEvNS_16Flash_bwd_paramsE)
        .other          _ZN5flash44flash_bwd_dq_dk_dv_loop_seqk_parallel_kernelI23Flash_bwd_kernel_traitsILi32ELi128ELi128ELi8ELi4ELi4ELi4ELb1ELb0EN7cutlass6half_tE19Flash_kernel_traitsILi32ELi128ELi128ELi8ES3_EELb0ELb1ELb0ELb0ELb0ELb1ELb1EEEvNS_16Flash_bwd_paramsE,@"STO_CUDA_ENTRY STV_DEFAULT"
_ZN5flash44flash_bwd_dq_dk_dv_loop_seqk_parallel_kernelI23Flash_bwd_kernel_traitsILi32ELi128ELi128ELi8ELi4ELi4ELi4ELb1ELb0EN7cutlass6half_tE19Flash_kernel_traitsILi32ELi128ELi128ELi8ES3_EELb0ELb1ELb0ELb0ELb0ELb1ELb1EEEvNS_16Flash_bwd_paramsE:
.text._ZN5flash44flash_bwd_dq_dk_dv_loop_seqk_parallel_kernelI23Flash_bwd_kernel_traitsILi32ELi128ELi128ELi8ELi4ELi4ELi4ELb1ELb0EN7cutlass6half_tE19Flash_kernel_traitsILi32ELi128ELi128ELi8ES3_EELb0ELb1ELb0ELb0ELb0ELb1ELb1EEEvNS_16Flash_bwd_paramsE:
        /* <DEDUP_REMOVED lines=49> */
.L_x_360:
[----:B-1----:R-:W1:Y:S01]  /*0310*/  LDCU.64 UR8, c[0x0][0x478] ;  /* 0x00008f00ff0877ac */ /* 0x002e620008000a00 */
[----:B------:R-:W-:Y:S02]  /*0320*/  PLOP3.LUT P1, PT, PT, PT, UP3, 0x80, 0x8 ;  /* 0x000000000008781c */ /* 0x000fe40003f2f038 */
[----:B------:R-:W-:Y:S01]  /*0330*/  PLOP3.LUT P4, PT, PT, PT, UP5, 0x80, 0x8 ;  /* 0x000000000008781c */ /* 0x000fe20003f8f058 */
[----:B------:R-:W-:Y:S01]  /*0340*/  @UP3 ULEA UR14, UP0, UR37, UR12, 0x2 ;  /* 0x0000000c250e3291 */ /* 0x000fe2000f8010ff */
[----:B------:R-:W-:Y:S01]  /*0350*/  PLOP3.LUT P2, PT, PT, PT, UP4, 0x80, 0x8 ;  /* 0x000000000008781c */ /* 0x000fe20003f4f048 */
[----:B------:R-:W-:Y:S02]  /*0360*/  UISETP.NE.AND UP2, UPT, UR26, URZ, UPT ;  /* 0x000000ff1a00728c */ /* 0x000fe4000bf45270 */
[----:B------:R-:W-:Y:S02]  /*0370*/  @UP3 ULEA.HI.X UR15, UR37, UR13, URZ, 0x2, UP0 ;  /* 0x0000000d250f3291 */ /* 0x000fe400080f14ff */
[----:B--2---:R-:W-:-:S04]  /*0380*/  IMAD.U32 R4, RZ, RZ, UR14 ;  /* 0x0000000eff047e24 */ /* 0x004fc8000f8e00ff */
        /* <DEDUP_REMOVED lines=15> */
[----:B------:R-:W-:Y:S01]  /*0480*/  UMOV UR19, 0xffffffff ;  /* 0xffffffff00137882 */ /* 0x000fe20000000000 */
[----:B------:R-:W-:Y:S01]  /*0490*/  UMOV UR40, 0xffffffff ;  /* 0xffffffff00287882 */ /* 0x000fe20000000000 */
[----:B---3--:R-:W-:-:S04]  /*04a0*/  @!UP0 UISETP.NE.U32.AND UP1, UPT, UR8, URZ, UPT ;  /* 0x000000ff0800828c */ /* 0x008fc8000bf25070 */
[----:B------:R-:W-:-:S04]  /*04b0*/  @!UP0 UISETP.NE.AND.EX UP1, UPT, UR9, URZ, UPT, UP1 ;  /* 0x000000ff0900828c */ /* 0x000fc8000bf25310 */
        /* <DEDUP_REMOVED lines=25> */
.L_x_329:
        /* <DEDUP_REMOVED lines=16> */
[----:B------:R-:W-:Y:S02]  /*0750*/  USHF.R.S32.HI UR53, URZ, 0x1f, UR45 ;  /* 0x0000001fff357899 */ /* 0x000fe4000801142d */
[----:B--2---:R-:W-:Y:S02]  /*0760*/  @UP1 UIMAD.WIDE.U32 UR14, UR19, UR8, URZ ;  /* 0x00000008130e12a5 */ /* 0x004fe4000f8e00ff */
[----:B------:R-:W-:Y:S02]  /*0770*/  @!UP1 UIMAD UR47, UR37, UR11, UR51 ;  /* 0x0000000b252f92a4 */ /* 0x000fe4000f8e0233 */
[----:B------:R-:W-:-:S03]  /*0780*/  @UP1 UIMAD UR47, UR19, UR9, UR15 ;  /* 0x00000009132f12a4 */ /* 0x000fc6000f8e020f */
[----:B------:R-:W-:Y:S01]  /*0790*/  @UP1 UMOV UR50, UR14 ;  /* 0x0000000e00321c82 */ /* 0x000fe20008000000 */
[----:B------:R-:W-:Y:S08]  /*07a0*/  BRA.U UP2, `(.L_x_331) ;  /* 0x0000000102347547 */ /* 0x000ff0000b800000 */
        /* <DEDUP_REMOVED lines=12> */
[----:B------:R-:W-:Y:S05]  /*0870*/  BRA `(.L_x_332) ;  /* 0x00000000001c7947 */ /* 0x000fea0003800000 */
.L_x_331:
[----:B------:R-:W1:Y:S01]  /*0880*/  LDCU.64 UR16, c[0x0][0x3b8] ;  /* 0x00007700ff1077ac */ /* 0x000e620008000a00 */
[----:B------:R-:W-:-:S04]  /*0890*/  UIADD3 UR8, UPT, UPT, UR35, UR40, URZ ;  /* 0x0000002823087290 */ /* 0x000fc8000fffe0ff */
[----:B-1----:R-:W-:Y:S02]  /*08a0*/  UIMAD.WIDE.U32 UR10, UR8, UR16, URZ ;  /* 0x00000010080a72a5 */ /* 0x002fe4000f8e00ff */
[----:B------:R-:W-:-:S04]  /*08b0*/  UIMAD UR8, UR8, UR17, URZ ;  /* 0x00000011080872a4 */ /* 0x000fc8000f8e02ff */
[----:B------:R-:W-:Y:S01]  /*08c0*/  UIADD3 UR8, UPT, UPT, UR11, UR8, URZ ;  /* 0x000000080b087290 */ /* 0x000fe2000fffe0ff */
[----:B------:R-:W-:-:S05]  /*08d0*/  UMOV UR46, UR10 ;  /* 0x0000000a002e7c82 */ /* 0x000fca0008000000 */
[----:B------:R-:W-:Y:S02]  /*08e0*/  MOV R19, UR8 ;  /* 0x0000000800137c02 */ /* 0x000fe40008000f00 */
.L_x_332:
        /* <DEDUP_REMOVED lines=43> */
.L_x_333:
[----:B------:R-:W1:Y:S01]  /*0ba0*/  LDCU.64 UR14, c[0x0][0x3c0] ;  /* 0x00007800ff0e77ac */ /* 0x000e620008000a00 */
[----:B------:R-:W-:-:S04]  /*0bb0*/  UIADD3 UR8, UPT, UPT, UR35, UR40, URZ ;  /* 0x0000002823087290 */ /* 0x000fc8000fffe0ff */
[----:B-1----:R-:W-:Y:S02]  /*0bc0*/  UIMAD.WIDE.U32 UR48, UR8, UR14, URZ ;  /* 0x0000000e083072a5 */ /* 0x002fe4000f8e00ff */
[----:B------:R-:W-:-:S04]  /*0bd0*/  UIMAD UR8, UR8, UR15, URZ ;  /* 0x0000000f080872a4 */ /* 0x000fc8000f8e02ff */
[----:B------:R-:W-:-:S06]  /*0be0*/  UIADD3 UR8, UPT, UPT, UR49, UR8, URZ ;  /* 0x0000000831087290 */ /* 0x000fcc000fffe0ff */
[----:B------:R-:W-:-:S07]  /*0bf0*/  MOV R18, UR8 ;  /* 0x0000000800127c02 */ /* 0x000fce0008000f00 */
.L_x_334:
        /* <DEDUP_REMOVED lines=28> */
.L_x_335:
[----:B------:R-:W-:Y:S02]  /*0dc0*/  UIMAD.WIDE.U32 UR10, UR58, UR19, URZ ;  /* 0x000000133a0a72a5 */ /* 0x000fe4000f8e00ff */
[----:B------:R-:W-:-:S04]  /*0dd0*/  UIMAD UR8, UR59, UR19, URZ ;  /* 0x000000133b0872a4 */ /* 0x000fc8000f8e02ff */
[----:B------:R-:W-:-:S12]  /*0de0*/  UIADD3 UR8, UPT, UPT, UR11, UR8, URZ ;  /* 0x000000080b087290 */ /* 0x000fd8000fffe0ff */
.L_x_336:
        /* <DEDUP_REMOVED lines=20> */
.L_x_337:
[----:B------:R-:W1:Y:S01]  /*0f30*/  LDCU UR59, c[0x0][0x434] ;  /* 0x00008680ff3b77ac */ /* 0x000e620008000800 */
[----:B------:R-:W-:-:S04]  /*0f40*/  UIMAD UR9, UR37, UR18, UR24 ;  /* 0x00000012250972a4 */ /* 0x000fc8000f8e0218 */
[----:B-1----:R-:W-:Y:S02]  /*0f50*/  UIMAD UR59, UR9, UR59, URZ ;  /* 0x0000003b093b72a4 */ /* 0x002fe4000f8e02ff */
.L_x_338:
        /* <DEDUP_REMOVED lines=11> */
.L_x_339:
[----:B------:R-:W1:Y:S01]  /*1010*/  LDCU UR58, c[0x0][0x444] ;  /* 0x00008880ff3a77ac */ /* 0x000e620008000800 */
[----:B------:R-:W-:-:S04]  /*1020*/  UIMAD UR9, UR37, UR18, UR24 ;  /* 0x00000012250972a4 */ /* 0x000fc8000f8e0218 */
[----:B-1----:R-:W-:-:S12]  /*1030*/  UIMAD UR58, UR9, UR58, URZ ;  /* 0x0000003a093a72a4 */ /* 0x002fd8000f8e02ff */
.L_x_340:
[----:B------:R-:W-:Y:S01]  /*1040*/  USHF.R.S32.HI UR9, URZ, 0x1f, UR57 ;  /* 0x0000001fff097899 */ /* 0x000fe20008011439 */
[----:B------:R-:W1:Y:S01]  /*1050*/  S2R R26, SR_TID.X ;  /* 0x00000000001a7919 */ /* 0x000e620000002100 */
[----:B------:R-:W-:Y:S01]  /*1060*/  UIADD3 UR57, UP1, UP0, UR64, UR10, UR57 ;  /* 0x0000000a40397290 */ /* 0x000fe2000f83e039 */
[----:B------:R-:W2:Y:S01]  /*1070*/  LDC.64 R12, c[0x0][0x3b0] ;  /* 0x0000ec00ff0c7b82 */ /* 0x000ea20000000a00 */
[----:B------:R-:W-:Y:S01]  /*1080*/  UIADD3 UR51, UPT, UPT, UR5, UR41, URZ ;  /* 0x0000002905337290 */ /* 0x000fe2000fffe0ff */
[----:B------:R-:W-:Y:S01]  /*1090*/  MOV R11, RZ ;  /* 0x000000ff000b7202 */ /* 0x000fe20000000f00 */
[----:B------:R-:W-:Y:S01]  /*10a0*/  UIADD3.X UR56, UPT, UPT, UR56, UR8, UR9, UP1, UP0 ;  /* 0x0000000838387290 */ /* 0x000fe20008fe0409 */
[----:B------:R-:W-:Y:S01]  /*10b0*/  BSSY.RECONVERGENT B1, `(.L_x_330) ;  /* 0x000081f000017945 */ /* 0x000fe20003800200 */
[----:B------:R-:W-:Y:S02]  /*10c0*/  UIMAD UR54, UR18, UR54, URZ ;  /* 0x00000036123672a4 */ /* 0x000fe4000f8e02ff */
[----:B------:R-:W-:Y:S01]  /*10d0*/  ULEA UR58, UR52, UR58, 0x7 ;  /* 0x0000003a343a7291 */ /* 0x000fe2000f8e38ff */
[----:B------:R-:W3:Y:S01]  /*10e0*/  LDC.64 R14, c[0x0][0x5f8] ;  /* 0x00017e00ff0e7b82 */ /* 0x000ee20000000a00 */
[----:B------:R-:W4:Y:S01]  /*10f0*/  LDCU UR9, c[0x0][0x508] ;  /* 0x0000a100ff0977ac */ /* 0x000f220008000800 */
[----:B------:R-:W-:Y:S01]  /*1100*/  ULEA UR59, UR52, UR59, 0x7 ;  /* 0x0000003b343b7291 */ /* 0x000fe2000f8e38ff */
[----:B--2---:R-:W-:Y:S01]  /*1110*/  SHF.L.U64.HI R17, R12, 0x6, R13 ;  /* 0x000000060c117819 */ /* 0x004fe2000001020d */
[----:B----4-:R-:W-:Y:S01]  /*1120*/  UIADD3 UR9, UPT, UPT, UR51, -UR9, -UR34 ;  /* 0x8000000933097290 */ /* 0x010fe2000fffe822 */
[----:B-1----:R-:W-:-:S03]  /*1130*/  IMAD.SHL.U32 R24, R26, 0x8, RZ ;  /* 0x000000081a187824 */ /* 0x002fc600078e00ff */
[----:B------:R-:W-:Y:S01]  /*1140*/  USHF.R.S32.HI UR8, URZ, 0x1f, UR9 ;  /* 0x0000001fff087899 */ /* 0x000fe20008011409 */
[--C-:B------:R-:W-:Y:S02]  /*1150*/  SHF.R.U32.HI R25, RZ, 0x2, R26.reuse ;  /* 0x00000002ff197819 */ /* 0x100fe4000001161a */
[----:B------:R-:W-:Y:S01]  /*1160*/  SHF.R.U32.HI R16, RZ, 0x5, R26 ;  /* 0x00000005ff107819 */ /* 0x000fe2000001161a */
[----:B------:R-:W-:Y:S01]  /*1170*/  ULEA.HI UR8, UR8, UR9, URZ, 0x7 ;  /* 0x0000000908087291 */ /* 0x000fe2000f8f38ff */
[----:B------:R-:W-:Y:S02]  /*1180*/  LOP3.LUT R10, R24, 0x18, RZ, 0xc0, !PT ;  /* 0x00000018180a7812 */ /* 0x000fe400078ec0ff */
[----:B------:R-:W-:Y:S01]  /*1190*/  LOP3.LUT R8, R26, 0x1f, RZ, 0xc0, !PT ;  /* 0x0000001f1a087812 */ /* 0x000fe200078ec0ff */
[----:B------:R-:W-:Y:S01]  /*11a0*/  USHF.R.S32.HI UR49, URZ, 0x7, UR8 ;  /* 0x00000007ff317899 */ /* 0x000fe20008011408 */
[----:B------:R-:W-:Y:S01]  /*11b0*/  IADD3 R2, P0, PT, R10, UR62, RZ ;  /* 0x0000003e0a027c10 */ /* 0x000fe2000ff1e0ff */
[----:B------:R-:W1:Y:S02]  /*11c0*/  LDCU.64 UR62, c[0x0][0x5e8] ;  /* 0x0000bd00ff3e77ac */ /* 0x000e640008000a00 */
[----:B------:R-:W-:-:S02]  /*11d0*/  IMAD R8, R16, UR54, R8 ;  /* 0x0000003610087c24 */ /* 0x000fc4000f8e0208 */
[----:B------:R-:W-:Y:S01]  /*11e0*/  IMAD.X R3, RZ, RZ, UR55, P0 ;  /* 0x00000037ff037e24 */ /* 0x000fe200080e06ff */
[----:B------:R-:W2:Y:S01]  /*11f0*/  LDCU.128 UR8, c[0x0][0x590] ;  /* 0x0000b200ff0877ac */ /* 0x000ea20008000c00 */
[----:B------:R-:W-:-:S04]  /*1200*/  UISETP.LT.AND UP0, UPT, URZ, UR49, UPT ;  /* 0x00000031ff00728c */ /* 0x000fc8000bf01270 */
[----:B------:R-:W-:-:S04]  /*1210*/  USEL UR49, URZ, UR49, !UP0 ;  /* 0x00000031ff317287 */ /* 0x000fc8000c000000 */
[----:B------:R-:W-:Y:S02]  /*1220*/  UISETP.GT.AND UP0, UPT, UR42, UR49, UPT ;  /* 0x000000312a00728c */ /* 0x000fe4000bf04270 */
[----:B-1----:R-:W-:Y:S02]  /*1230*/  UIMAD.WIDE UR62, UR58, 0x4, UR62 ;  /* 0x000000043a3e78a5 */ /* 0x002fe4000f8e023e */
[----:B--2---:R-:W-:Y:S01]  /*1240*/  UIMAD UR19, UR53, UR8, URZ ;  /* 0x00000008351372a4 */ /* 0x004fe2000f8e02ff */
        /* <DEDUP_REMOVED lines=8> */
[----:B------:R-:W2:Y:S01]  /*12d0*/  LDCU.64 UR18, c[0x0][0x3c8] ;  /* 0x00007900ff1277ac */ /* 0x000ea20008000a00 */
[----:B------:R-:W-:-:S04]  /*12e0*/  IMAD.WIDE.U32 R2, R4, UR24, R2 ;  /* 0x0000001804027c25 */ /* 0x000fc8000f8e0002 */
[----:B------:R-:W-:Y:S02]  /*12f0*/  IMAD R3, R0, UR24, R3 ;  /* 0x0000001800037c24 */ /* 0x000fe4000f8e0203 */
[C---:B------:R-:W-:Y:S02]  /*1300*/  IMAD R0, R12.reuse, UR53, RZ ;  /* 0x000000350c007c24 */ /* 0x040fe4000f8e02ff */
[----:B------:R-:W-:-:S04]  /*1310*/  IMAD.WIDE.U32 R4, R12, UR45, R10 ;  /* 0x0000002d0c047c25 */ /* 0x000fc8000f8e000a */
[----:B------:R-:W-:Y:S01]  /*1320*/  IMAD R0, R13, UR45, R0 ;  /* 0x0000002d0d007c24 */ /* 0x000fe2000f8e0200 */
[----:B------:R-:W-:Y:S01]  /*1330*/  USHF.L.U32 UR45, UR8, 0x6, URZ ;  /* 0x00000006082d7899 */ /* 0x000fe200080006ff */
[----:B------:R-:W-:Y:S01]  /*1340*/  IMAD.WIDE.U32 R6, R25, UR8, R2 ;  /* 0x0000000819067c25 */ /* 0x000fe2000f8e0002 */
[----:B------:R-:W-:-:S03]  /*1350*/  IADD3 R2, P0, PT, R4, UR50, RZ ;  /* 0x0000003204027c10 */ /* 0x000fc6000ff1e0ff */
[----:B------:R-:W-:Y:S01]  /*1360*/  IMAD R16, R25, UR9, R7 ;  /* 0x0000000919107c24 */ /* 0x000fe2000f8e0207 */
[----:B------:R-:W-:Y:S01]  /*1370*/  IADD3.X R3, PT, PT, R5, UR47, R0, P0, !PT ;  /* 0x0000002f05037c10 */ /* 0x000fe200087fe400 */
[----:B--2---:R-:W-:Y:S01]  /*1380*/  IMAD.U32 R0, RZ, RZ, UR18 ;  /* 0x00000012ff007e24 */ /* 0x004fe2000f8e00ff */
[----:B------:R-:W2:Y:S01]  /*1390*/  LDCU.64 UR8, c[0x0][0x380] ;  /* 0x00007000ff0877ac */ /* 0x000ea20008000a00 */
[----:B---3--:R-:W-:Y:S01]  /*13a0*/  IMAD.WIDE.U32 R4, R14, UR22, RZ ;  /* 0x000000160e047c25 */ /* 0x008fe2000f8e00ff */
[----:B------:R-:W-:Y:S01]  /*13b0*/  ISETP.NE.AND P0, PT, RZ, UR60, PT ;  /* 0x0000003cff007c0c */ /* 0x000fe2000bf05270 */
[----:B------:R-:W-:Y:S02]  /*13c0*/  USHF.L.U32 UR47, UR54, 0x7, URZ ;  /* 0x00000007362f7899 */ /* 0x000fe400080006ff */
[----:B------:R-:W-:Y:S01]  /*13d0*/  IMAD.WIDE.U32 R2, R0, UR24, R2 ;  /* 0x0000001800027c25 */ /* 0x000fe2000f8e0002 */
[----:B------:R-:W-:Y:S01]  /*13e0*/  SEL R4, R4, RZ, P0 ;  /* 0x000000ff04047207 */ /* 0x000fe20000000000 */
[----:B------:R-:W3:Y:S01]  /*13f0*/  LDCU.64 UR60, c[0x0][0x420] ;  /* 0x00008400ff3c77ac */ /* 0x000ee20008000a00 */
[----:B-1----:R-:W-:Y:S01]  /*1400*/  LEA R30, P3, R6, UR10, 0x1 ;  /* 0x0000000a061e7c11 */ /* 0x002fe2000f8608ff */
[----:B------:R-:W-:Y:S01]  /*1410*/  IMAD.U32 R0, RZ, RZ, UR19 ;  /* 0x00000013ff007e24 */ /* 0x000fe2000f8e00ff */
[----:B------:R-:W-:Y:S01]  /*1420*/  IADD3 R14, P2, P1, R8, UR57, R4 ;  /* 0x00000039080e7c10 */ /* 0x000fe2000f95e004 */
[----:B------:R-:W1:Y:S01]  /*1430*/  LDCU.64 UR18, c[0x0][0x570] ;  /* 0x0000ae00ff1277ac */ /* 0x000e620008000a00 */
[----:B------:R-:W-:Y:S01]  /*1440*/  IMAD R7, R15, UR22, R5 ;  /* 0x000000160f077c24 */ /* 0x000fe2000f8e0205 */
[----:B------:R-:W-:Y:S01]  /*1450*/  SHF.R.S32.HI R5, RZ, 0x1f, R8 ;  /* 0x0000001fff057819 */ /* 0x000fe20000011408 */
[----:B------:R-:W-:Y:S01]  /*1460*/  IMAD R3, R0, UR24, R3 ;  /* 0x0000001800037c24 */ /* 0x000fe2000f8e0203 */
[----:B------:R-:W-:Y:S01]  /*1470*/  MOV R4, UR47 ;  /* 0x0000002f00047c02 */ /* 0x000fe20008000f00 */
[----:B------:R4:W-:Y:S01]  /*1480*/  STL [R1+0x34], R30 ;  /* 0x0000341e01007387 */ /* 0x0009e20000100800 */
[----:B------:R-:W-:Y:S01]  /*1490*/  SEL R0, R7, RZ, P0 ;  /* 0x000000ff07007207 */ /* 0x000fe20000000000 */
[----:B------:R-:W-:Y:S01]  /*14a0*/  IMAD.WIDE.U32 R2, R25, R12, R2 ;  /* 0x0000000c19027225 */ /* 0x000fe200078e0002 */
[----:B------:R-:W-:-:S02]  /*14b0*/  LEA.HI.X R31, R6, UR11, R16, 0x1, P3 ;  /* 0x0000000b061f7c11 */ /* 0x000fc400098f0c10 */
[----:B------:R-:W-:Y:S01]  /*14c0*/  IADD3.X R5, PT, PT, R5, UR56, R0, P2, P1 ;  /* 0x0000003805057c10 */ /* 0x000fe200097e2400 */
[C---:B------:R-:W-:Y:S01]  /*14d0*/  IMAD R3, R25.reuse, R13, R3 ;  /* 0x0000000d19037224 */ /* 0x040fe200078e0203 */
[----:B------:R-:W-:Y:S01]  /*14e0*/  IADD3 R0, P1, PT, R14, UR47, RZ ;  /* 0x0000002f0e007c10 */ /* 0x000fe2000ff3e0ff */
[----:B------:R4:W-:Y:S01]  /*14f0*/  STL [R1+0x30], R31 ;  /* 0x0000301f01007387 */ /* 0x0009e20000100800 */
[----:B--2---:R-:W-:Y:S01]  /*1500*/  LEA R28, P2, R2, UR8, 0x1 ;  /* 0x00000008021c7c11 */ /* 0x004fe2000f8408ff */
[----:B------:R-:W-:Y:S01]  /*1510*/  IMAD.SHL.U32 R8, R12, 0x40, RZ ;  /* 0x000000400c087824 */ /* 0x000fe200078e00ff */
[----:B------:R-:W-:Y:S01]  /*1520*/  LEA.HI.X.SX32 R4, R4, R5, 0x1, P1 ;  /* 0x0000000504047211 */ /* 0x000fe200008f0eff */
[C---:B------:R-:W-:Y:S01]  /*1530*/  VIADD R14, R25.reuse, 0x40 ;  /* 0x00000040190e7836 */ /* 0x040fe20000000000 */
[----:B-1----:R-:W-:Y:S01]  /*1540*/  LEA R22, P1, R0, UR18, 0x2 ;  /* 0x0000001200167c11 */ /* 0x002fe2000f8210ff */
[----:B------:R4:W-:Y:S01]  /*1550*/  STL [R1+0x2c], R28 ;  /* 0x00002c1c01007387 */ /* 0x0009e20000100800 */
[----:B------:R-:W-:Y:S01]  /*1560*/  LEA.HI.X R29, R2, UR9, R3, 0x1, P2 ;  /* 0x00000009021d7c11 */ /* 0x000fe200090f0c03 */
[----:B---3--:R-:W-:Y:S01]  /*1570*/  UIMAD.WIDE UR60, UR59, 0x4, UR60 ;  /* 0x000000043b3c78a5 */ /* 0x008fe2000f8e023c */
[----:B------:R-:W-:Y:S01]  /*1580*/  LEA.HI.X R23, R0, UR19, R4, 0x2, P1 ;  /* 0x0000001300177c11 */ /* 0x000fe200088f1404 */
[----:B------:R-:W-:Y:S01]  /*1590*/  UMOV UR18, UR62 ;  /* 0x0000003e00127c82 */ /* 0x000fe20008000000 */
[----:B------:R-:W-:Y:S01]  /*15a0*/  IADD3 R13, P1, PT, R25, 0x40, RZ ;  /* 0x00000040190d7810 */ /* 0x000fe20007f3e0ff */
[----:B------:R4:W-:Y:S01]  /*15b0*/  STL [R1+0x28], R29 ;  /* 0x0000281d01007387 */ /* 0x0009e20000100800 */
[----:B------:R-:W-:-:S02]  /*15c0*/  UMOV UR19, UR63 ;  /* 0x0000003f00137c82 */ /* 0x000fc40008000000 */
[----:B------:R-:W-:Y:S01]  /*15d0*/  IADD3.X R20, PT, PT, RZ, RZ, RZ, P1, !PT ;  /* 0x000000ffff147210 */ /* 0x000fe20000ffe4ff */
[----:B------:R4:W-:Y:S01]  /*15e0*/  STL.64 [R1+0x18], R22 ;  /* 0x0000181601007387 */ /* 0x0009e20000100a00 */
[----:B------:R-:W-:Y:S07]  /*15f0*/  BRA.U UP0, `(.L_x_341) ;  /* 0x00000005008c7547 */ /* 0x000fee000b800000 */
        /* <DEDUP_REMOVED lines=13> */
.L_x_342:
[----:B------:R-:W1:Y:S01]  /*16d0*/  LDCU.64 UR14, c[0x0][0x5c0] ;  /* 0x0000b800ff0e77ac */ /* 0x000e620008000a00 */
[----:B------:R-:W-:-:S04]  /*16e0*/  UIADD3 UR8, UPT, UPT, UR35, UR40, URZ ;  /* 0x0000002823087290 */ /* 0x000fc8000fffe0ff */
[----:B-1----:R-:W-:Y:S02]  /*16f0*/  UIMAD.WIDE.U32 UR16, UR8, UR14, URZ ;  /* 0x0000000e081072a5 */ /* 0x002fe4000f8e00ff */
[----:B------:R-:W-:-:S04]  /*1700*/  UIMAD UR8, UR8, UR15, URZ ;  /* 0x0000000f080872a4 */ /* 0x000fc8000f8e02ff */
[----:B------:R-:W-:-:S06]  /*1710*/  UIADD3 UR8, UPT, UPT, UR17, UR8, URZ ;  /* 0x0000000811087290 */ /* 0x000fcc000fffe0ff */
[----:B------:R-:W-:Y:S02]  /*1720*/  MOV R0, UR8 ;  /* 0x0000000800007c02 */ /* 0x000fe40008000f00 */
.L_x_343:
        /* <DEDUP_REMOVED lines=12> */
.L_x_344:
[----:B------:R-:W1:Y:S01]  /*17f0*/  LDCU.64 UR10, c[0x0][0x5c8] ;  /* 0x0000b900ff0a77ac */ /* 0x000e620008000a00 */
[----:B------:R-:W-:-:S04]  /*1800*/  UIADD3 UR35, UPT, UPT, UR35, UR40, URZ ;  /* 0x0000002823237290 */ /* 0x000fc8000fffe0ff */
[----:B-1----:R-:W-:Y:S02]  /*1810*/  UIMAD.WIDE.U32 UR18, UR35, UR10, URZ ;  /* 0x0000000a231272a5 */ /* 0x002fe4000f8e00ff */
[----:B------:R-:W-:-:S04]  /*1820*/  UIMAD UR35, UR35, UR11, URZ ;  /* 0x0000000b232372a4 */ /* 0x000fc8000f8e02ff */
[----:B------:R-:W-:-:S06]  /*1830*/  UIADD3 UR35, UPT, UPT, UR19, UR35, URZ ;  /* 0x0000002313237290 */ /* 0x000fcc000fffe0ff */
[----:B------:R-:W-:Y:S02]  /*1840*/  MOV R12, UR35 ;  /* 0x00000023000c7c02 */ /* 0x000fe40008000f00 */
.L_x_345:
[----:B------:R-:W-:Y:S01]  /*1850*/  UIADD3 UR34, UPT, UPT, -UR5, UR34, URZ ;  /* 0x0000002205227290 */ /* 0x000fe2000fffe1ff */
[----:B------:R-:W-:Y:S01]  /*1860*/  IMAD.U32 R2, RZ, RZ, UR14 ;  /* 0x0000000eff027e24 */ /* 0x000fe2000f8e00ff */
[----:B------:R-:W1:Y:S01]  /*1870*/  LDCU.64 UR8, c[0x0][0x5d8] ;  /* 0x0000bb00ff0877ac */ /* 0x000e620008000a00 */
[----:B------:R-:W-:Y:S02]  /*1880*/  BSSY.RECONVERGENT B0, `(.L_x_346) ;  /* 0x000001d000007945 */ /* 0x000fe40003800200 */
[----:B------:R-:W-:Y:S01]  /*1890*/  IMAD.WIDE.U32 R2, R2, UR5, R10 ;  /* 0x0000000502027c25 */ /* 0x000fe2000f8e000a */
[----:B------:R-:W-:Y:S01]  /*18a0*/  ISETP.GE.AND P2, PT, R25, UR34, PT ;  /* 0x0000002219007c0c */ /* 0x000fe2000bf46270 */
[----:B------:R-:W-:Y:S01]  /*18b0*/  UIMAD UR17, UR43, UR14, URZ ;  /* 0x0000000e2b1172a4 */ /* 0x000fe2000f8e02ff */
[----:B------:R-:W-:Y:S02]  /*18c0*/  ISETP.GE.AND P1, PT, R14, UR34, PT ;  /* 0x000000220e007c0c */ /* 0x000fe4000bf26270 */
[----:B------:R-:W-:Y:S01]  /*18d0*/  IADD3 R2, P0, PT, R2, UR16, RZ ;  /* 0x0000001002027c10 */ /* 0x000fe2000ff1e0ff */
[----:B------:R-:W-:-:S06]  /*18e0*/  UIMAD UR17, UR5, UR15, UR17 ;  /* 0x0000000f051172a4 */ /* 0x000fcc000f8e0211 */
[----:B------:R-:W-:Y:S02]  /*18f0*/  IADD3.X R3, PT, PT, R0, UR17, R3, P0, !PT ;  /* 0x0000001100037c10 */ /* 0x000fe400087fe403 */
[----:B------:R-:W2:Y:S01]  /*1900*/  @!P2 LDC.64 R8, c[0x0][0x560] ;  /* 0x00015800ff08ab82 */ /* 0x000ea20000000a00 */
[----:B-1----:R-:W-:Y:S01]  /*1910*/  IMAD.U32 R4, RZ, RZ, UR8 ;  /* 0x00000008ff047e24 */ /* 0x002fe2000f8e00ff */
        /* <DEDUP_REMOVED lines=19> */
.L_x_347:
[----:B------:R-:W-:Y:S05]  /*1a50*/  BSYNC.RECONVERGENT B0 ;  /* 0x0000000000007941 */ /* 0x000fea0003800200 */
.L_x_346:
        /* <DEDUP_REMOVED lines=29> */
.L_x_341:
[----:B------:R-:W-:Y:S01]  /*1c30*/  UIADD3 UR37, UPT, UPT, -UR5, UR34, URZ ;  /* 0x0000002205257290 */ /* 0x000fe2000fffe1ff */
[----:B------:R-:W-:Y:S01]  /*1c40*/  IMAD.U32 R2, RZ, RZ, UR14 ;  /* 0x0000000eff027e24 */ /* 0x000fe2000f8e00ff */
[----:B------:R-:W1:Y:S01]  /*1c50*/  LDCU.64 UR10, c[0x0][0x3d8] ;  /* 0x00007b00ff0a77ac */ /* 0x000e620008000a00 */
[----:B------:R-:W-:Y:S01]  /*1c60*/  IMAD.U32 R4, RZ, RZ, UR16 ;  /* 0x00000010ff047e24 */ /* 0x000fe2000f8e00ff */
[----:B------:R-:W-:Y:S01]  /*1c70*/  LOP3.LUT R0, R24, 0xd8, RZ, 0xc0, !PT ;  /* 0x000000d818007812 */ /* 0x000fe200078ec0ff */
[--C-:B------:R-:W-:Y:S01]  /*1c80*/  IMAD.WIDE.U32 R2, R2, UR5, R10.reuse ;  /* 0x0000000502027c25 */ /* 0x100fe2000f8e000a */
[----:B------:R-:W-:Y:S01]  /*1c90*/  ISETP.GE.AND P6, PT, R25, UR37, PT ;  /* 0x0000002519007c0c */ /* 0x000fe2000bfc6270 */
[----:B------:R-:W-:Y:S01]  /*1ca0*/  UIMAD UR50, UR43, UR14, URZ ;  /* 0x0000000e2b3272a4 */ /* 0x000fe2000f8e02ff */
[----:B------:R-:W-:Y:S01]  /*1cb0*/  ISETP.GE.AND P5, PT, R14, UR37, PT ;  /* 0x000000250e007c0c */ /* 0x000fe2000bfa6270 */
[----:B------:R-:W-:Y:S01]  /*1cc0*/  UIMAD UR43, UR43, UR16, URZ ;  /* 0x000000102b2b72a4 */ /* 0x000fe2000f8e02ff */
[----:B------:R-:W-:Y:S01]  /*1cd0*/  IMAD.WIDE.U32 R4, R4, UR5, R10 ;  /* 0x0000000504047c25 */ /* 0x000fe2000f8e000a */
[----:B------:R-:W-:Y:S01]  /*1ce0*/  UIMAD UR47, UR52, -0x80, UR41 ;  /* 0xffffff80342f78a4 */ /* 0x000fe2000f8e0229 */
[----:B------:R-:W-:Y:S01]  /*1cf0*/  IADD3 R2, P2, PT, R2, UR48, RZ ;  /* 0x0000003002027c10 */ /* 0x000fe2000ff5e0ff */
[----:B------:R-:W2:Y:S01]  /*1d00*/  LDCU.64 UR8, c[0x0][0x3d0] ;  /* 0x00007a00ff0877ac */ /* 0x000ea20008000a00 */
[----:B------:R-:W-:Y:S01]  /*1d10*/  LOP3.LUT R0, R0, 0x18, R26, 0x78, !PT ;  /* 0x0000001800007812 */ /* 0x000fe200078e781a */
[----:B------:R-:W-:Y:S01]  /*1d20*/  IMAD.U32 R11, RZ, RZ, UR45 ;  /* 0x0000002dff0b7e24 */ /* 0x000fe2000f8e00ff */
[----:B------:R-:W-:Y:S01]  /*1d30*/  IADD3 R6, P1, PT, R4, UR46, RZ ;  /* 0x0000002e04067c10 */ /* 0x000fe2000ff3e0ff */
[----:B------:R-:W-:Y:S01]  /*1d40*/  UIMAD UR50, UR5, UR15, UR50 ;  /* 0x0000000f053272a4 */ /* 0x000fe2000f8e0232 */
[----:B------:R-:W-:Y:S01]  /*1d50*/  ISETP.GE.AND P3, PT, R14, UR47, PT ;  /* 0x0000002f0e007c0c */ /* 0x000fe2000bf66270 */
[----:B------:R-:W-:Y:S01]  /*1d60*/  UIMAD UR43, UR5, UR17, UR43 ;  /* 0x00000011052b72a4 */ /* 0x000fe2000f8e022b */
[----:B------:R-:W-:Y:S01]  /*1d70*/  LOP3.LUT R24, R0, 0x1f20, R24, 0xf8, !PT ;  /* 0x00001f2000187812 */ /* 0x000fe200078ef818 */
[----:B----4-:R-:W3:Y:S01]  /*1d80*/  @!P5 LDC.64 R22, c[0x0][0x390] ;  /* 0x0000e400ff16db82 */ /* 0x010ee20000000a00 */
[----:B-1----:R-:W-:Y:S01]  /*1d90*/  IMAD R0, R21, UR10, RZ ;  /* 0x0000000a15007c24 */ /* 0x002fe2000f8e02ff */
[----:B------:R-:W-:Y:S01]  /*1da0*/  IADD3.X R3, PT, PT, R18, UR50, R3, P2, !PT ;  /* 0x0000003212037c10 */ /* 0x000fe200097fe403 */
[----:B------:R-:W-:Y:S01]  /*1db0*/  IMAD.U32 R10, RZ, RZ, UR55 ;  /* 0x00000037ff0a7e24 */ /* 0x000fe2000f8e00ff */
[----:B------:R-:W-:Y:S01]  /*1dc0*/  IADD3.X R7, PT, PT, R19, UR43, R5, P1, !PT ;  /* 0x0000002b13077c10 */ /* 0x000fe20008ffe405 */
[----:B------:R-:W-:Y:S01]  /*1dd0*/  IMAD.U32 R5, RZ, RZ, UR45 ;  /* 0x0000002dff057e24 */ /* 0x000fe2000f8e00ff */
[----:B------:R-:W-:Y:S01]  /*1de0*/  ISETP.GE.AND P4, PT, R25, UR47, PT ;  /* 0x0000002f19007c0c */ /* 0x000fe2000bf86270 */
[C---:B------:R-:W-:Y:S01]  /*1df0*/  IMAD R4, R9.reuse, UR11, R0 ;  /* 0x0000000b09047c24 */ /* 0x040fe2000f8e0200 */
[----:B------:R-:W1:Y:S01]  /*1e00*/  @!P6 LDC.64 R18, c[0x0][0x390] ;  /* 0x0000e400ff12eb82 */ /* 0x000e620000000a00 */
[----:B------:R-:W-:Y:S01]  /*1e10*/  IMAD.WIDE.U32 R2, R9, UR10, R2 ;  /* 0x0000000a09027c25 */ /* 0x000fe2000f8e0002 */
[----:B------:R-:W-:Y:S01]  /*1e20*/  @!P3 LEA R14, P2, R5, R30, 0x1 ;  /* 0x0000001e050eb211 */ /* 0x000fe200078408ff */
[----:B------:R-:W-:Y:S01]  /*1e30*/  ULOP3.LUT UR52, UR52, 0x80000001, URZ, 0xc0, !UPT ;  /* 0x8000000134347892 */ /* 0x000fe2000f8ec0ff */
[C---:B------:R-:W-:Y:S01]  /*1e40*/  @!P3 LEA R16, P1, R8.reuse, R28, 0x1 ;  /* 0x0000001c0810b211 */ /* 0x040fe200078208ff */
[----:B--2---:R-:W-:Y:S01]  /*1e50*/  IMAD R0, R21, UR8, RZ ;  /* 0x0000000815007c24 */ /* 0x004fe2000f8e02ff */
[----:B------:R-:W-:Y:S01]  /*1e60*/  SHF.R.U32.HI R21, RZ, 0x1, R26 ;  /* 0x00000001ff157819 */ /* 0x000fe2000001161a */
[----:B------:R-:W-:Y:S01]  /*1e70*/  IMAD.IADD R3, R3, 0x1, R4 ;  /* 0x0000000103037824 */ /* 0x000fe200078e0204 */
[----:B------:R-:W-:Y:S01]  /*1e80*/  @!P3 LEA.HI.X R15, R11, R31, R10, 0x1, P2 ;  /* 0x0000001f0b0fb211 */ /* 0x000fe200010f0c0a */
[----:B------:R-:W-:Y:S01]  /*1e90*/  IMAD R11, R9, UR9, R0 ;  /* 0x00000009090b7c24 */ /* 0x000fe2000f8e0200 */
[----:B------:R-:W-:Y:S01]  /*1ea0*/  LOP3.LUT R10, R21, 0x30, RZ, 0xc0, !PT ;  /* 0x00000030150a7812 */ /* 0x000fe200078ec0ff */
[----:B------:R-:W-:Y:S01]  /*1eb0*/  IMAD.WIDE.U32 R6, R9, UR8, R6 ;  /* 0x0000000809067c25 */ /* 0x000fe2000f8e0006 */
[----:B------:R-:W-:Y:S01]  /*1ec0*/  @!P3 LEA.HI.X R17, R8, R29, R17, 0x1, P1 ;  /* 0x0000001d0811b211 */ /* 0x000fe200008f0c11 */
[----:B------:R-:W-:Y:S01]  /*1ed0*/  UISETP.NE.AND UP0, UPT, UR52, 0x1, UPT ;  /* 0x000000013400788c */ /* 0x000fe2000bf05270 */
[----:B------:R-:W-:Y:S01]  /*1ee0*/  LOP3.LUT R27, R10, 0x7, R25, 0xf8, !PT ;  /* 0x000000070a1b7812 */ /* 0x000fe200078ef819 */
[----:B------:R-:W-:Y:S01]  /*1ef0*/  @!P5 IMAD R0, R20, UR14, RZ ;  /* 0x0000000e1400dc24 */ /* 0x000fe2000f8e02ff */
[----:B------:R-:W-:Y:S01]  /*1f00*/  @P0 BAR.SYNC.DEFER_BLOCKING 0x0 ;  /* 0x0000000000000b1d */ /* 0x000fe20000010000 */
[--C-:B------:R-:W-:Y:S01]  /*1f10*/  @!P5 IMAD.MOV.U32 R8, RZ, RZ, R2.reuse ;  /* 0x000000ffff08d224 */ /* 0x100fe200078e0002 */
[----:B------:R-:W-:Y:S01]  /*1f20*/  LOP3.LUT R12, R27, 0x40, RZ, 0xfc, !PT ;  /* 0x000000401b0c7812 */ /* 0x000fe200078efcff */
[--C-:B------:R-:W-:Y:S01]  /*1f30*/  @!P5 IMAD.MOV.U32 R9, RZ, RZ, R3.reuse ;  /* 0x000000ffff09d224 */ /* 0x100fe200078e0003 */
[----:B------:R-:W-:Y:S01]  /*1f40*/  USEL UR5, URZ, 0x2000, UP0 ;  /* 0x00002000ff057887 */ /* 0x000fe20008000000 */
[----:B------:R-:W-:Y:S01]  /*1f50*/  @!P6 IMAD.WIDE.U32 R4, R25, UR14, R2 ;  /* 0x0000000e1904ec25 */ /* 0x000fe2000f8e0002 */
[----:B------:R-:W2:Y:S01]  /*1f60*/  LDCU UR11, c[0x0][0x590] ;  /* 0x0000b200ff0b77ac */ /* 0x000ea20008000800 */
[----:B------:R-:W-:Y:S02]  /*1f70*/  STL [R1+0x20], R27 ;  /* 0x0000201b01007387 */ /* 0x000fe40000100800 */
[C---:B------:R-:W-:Y:S01]  /*1f80*/  @!P5 IMAD R0, R13.reuse, UR15, R0 ;  /* 0x0000000f0d00dc24 */ /* 0x040fe2000f8e0200 */
[----:B-1----:R-:W-:Y:S01]  /*1f90*/  @!P6 LEA R10, P2, R4, R18, 0x1 ;  /* 0x00000012040ae211 */ /* 0x002fe200078408ff */
[----:B------:R-:W-:Y:S01]  /*1fa0*/  @!P5 IMAD.WIDE.U32 R2, R13, UR14, R8 ;  /* 0x0000000e0d02dc25 */ /* 0x000fe2000f8e0008 */
[----:B------:R-:W1:Y:S03]  /*1fb0*/  S2R R156, SR_TID.X ;  /* 0x00000000009c7919 */ /* 0x000e660000002100 */
[----:B------:R-:W-:Y:S01]  /*1fc0*/  IMAD.MOV.U32 R153, RZ, RZ, 0x20 ;  /* 0x00000020ff997424 */ /* 0x000fe200078e00ff */
[----:B---3--:R-:W-:Y:S01]  /*1fd0*/  @!P5 LEA R8, P1, R2, R22, 0x1 ;  /* 0x000000160208d211 */ /* 0x008fe200078208ff */
[----:B------:R-:W-:Y:S01]  /*1fe0*/  @!P6 IMAD R5, R25, UR15, R5 ;  /* 0x0000000f1905ec24 */ /* 0x000fe2000f8e0205 */
[----:B------:R-:W-:Y:S01]  /*1ff0*/  CS2R R94, SRZ ;  /* 0x00000000005e7805 */ /* 0x000fe2000001ff00 */
[----:B------:R-:W-:Y:S01]  /*2000*/  VIADD R9, R27, 0x8 ;  /* 0x000000081b097836 */ /* 0x000fe20000000000 */
[----:B------:R-:W-:Y:S01]  /*2010*/  CS2R R92, SRZ ;  /* 0x00000000005c7805 */ /* 0x000fe2000001ff00 */
[----:B------:R-:W-:Y:S01]  /*2020*/  @!P5 IMAD.IADD R0, R3, 0x1, R0 ;  /* 0x000000010300d824 */ /* 0x000fe200078e0200 */
[----:B------:R-:W-:Y:S01]  /*2030*/  CS2R R98, SRZ ;  /* 0x0000000000627805 */ /* 0x000fe2000001ff00 */
[----:B------:R-:W-:Y:S01]  /*2040*/  IMAD.IADD R3, R7, 0x1, R11 ;  /* 0x0000000107037824 */ /* 0x000fe200078e020b */
[----:B------:R-:W-:Y:S01]  /*2050*/  @!P6 LEA.HI.X R11, R4, R19, R5, 0x1, P2 ;  /* 0x00000013040be211 */ /* 0x000fe200010f0c05 */
[----:B------:R-:W-:Y:S01]  /*2060*/  @!P5 IMAD.MOV.U32 R4, RZ, RZ, R6 ;  /* 0x000000ffff04d224 */ /* 0x000fe200078e0006 */
[----:B------:R-:W-:Y:S01]  /*2070*/  ISETP.GE.AND P2, PT, R9, UR47, PT ;  /* 0x0000002f09007c0c */ /* 0x000fe2000bf46270 */
[----:B------:R-:W3:Y:S01]  /*2080*/  @!P6 LDC.64 R18, c[0x0][0x388] ;  /* 0x0000e200ff12eb82 */ /* 0x000ee20000000a00 */
[----:B------:R-:W-:Y:S01]  /*2090*/  @!P5 LEA.HI.X R9, R2, R23, R0, 0x1, P1 ;  /* 0x000000170209d211 */ /* 0x000fe200008f0c00 */
[----:B------:R-:W-:Y:S01]  /*20a0*/  @!P6 IMAD.MOV.U32 R2, RZ, RZ, R6 ;  /* 0x000000ffff02e224 */ /* 0x000fe200078e0006 */
[----:B------:R-:W-:Y:S01]  /*20b0*/  LEA R0, R24, UR6, 0x1 ;  /* 0x0000000618007c11 */ /* 0x000fe2000f8e08ff */
[----:B------:R-:W-:Y:S01]  /*20c0*/  @!P5 IMAD R6, R20, UR16, RZ ;  /* 0x000000101406dc24 */ /* 0x000fe2000f8e02ff */
[----:B------:R-:W-:Y:S01]  /*20d0*/  ISETP.GE.AND P1, PT, R12, UR47, PT ;  /* 0x0000002f0c007c0c */ /* 0x000fe2000bf26270 */
[----:B------:R-:W-:Y:S01]  /*20e0*/  @!P5 IMAD.MOV.U32 R5, RZ, RZ, R3 ;  /* 0x000000ffff05d224 */ /* 0x000fe200078e0003 */
[----:B------:R-:W-:Y:S01]  /*20f0*/  CS2R R96, SRZ ;  /* 0x0000000000607805 */ /* 0x000fe2000001ff00 */
[----:B------:R-:W-:Y:S01]  /*2100*/  @!PT LDS RZ, [RZ] ;  /* 0x00000000fffff984 */ /* 0x000fe20000000800 */
[----:B------:R-:W-:Y:S01]  /*2110*/  @!PT LDS RZ, [RZ] ;  /* 0x00000000fffff984 */ /* 0x000fe20000000800 */
[----:B------:R-:W-:Y:S01]  /*2120*/  @!PT LDS RZ, [RZ] ;  /* 0x00000000fffff984 */ /* 0x000fe20000000800 */
[----:B------:R4:W-:Y:S01]  /*2130*/  @!P6 LDGSTS.E.BYPASS.LTC128B.128 [R0+0x8000], desc[UR32][R10.64] ;  /* 0x080000000a00efae */ /* 0x0009e2000b981a20 */
[----:B------:R-:W-:Y:S01]  /*2140*/  @!P5 IMAD R12, R13, UR17, R6 ;  /* 0x000000110d0cdc24 */ /* 0x000fe2000f8e0206 */
[----:B------:R-:W-:Y:S01]  /*2150*/  CS2R R90, SRZ ;  /* 0x00000000005a7805 */ /* 0x000fe2000001ff00 */
[----:B------:R-:W-:Y:S01]  /*2160*/  @!P4 IMAD.MOV.U32 R6, RZ, RZ, R30 ;  /* 0x000000ffff06c224 */ /* 0x000fe200078e001e */
[----:B------:R-:W-:Y:S01]  /*2170*/  @P6 STS.128 [R0+0x8000], RZ ;  /* 0x008000ff00006388 */ /* 0x000fe20000000c00 */
[----:B------:R-:W-:Y:S01]  /*2180*/  @!P4 IMAD.MOV.U32 R7, RZ, RZ, R31 ;  /* 0x000000ffff07c224 */ /* 0x000fe200078e001f */
[----:B------:R-:W-:Y:S01]  /*2190*/  CS2R R88, SRZ ;  /* 0x0000000000587805 */ /* 0x000fe2000001ff00 */
[----:B------:R-:W-:Y:S01]  /*21a0*/  @!P6 IMAD.WIDE.U32 R2, R25, UR16, R2 ;  /* 0x000000101902ec25 */ /* 0x000fe2000f8e0002 */
[----:B------:R-:W-:Y:S01]  /*21b0*/  @P5 STS.128 [R0+0x9000], RZ ;  /* 0x009000ff00005388 */ /* 0x000fe20000000c00 */
[----:B------:R-:W-:-:S02]  /*21c0*/  CS2R R86, SRZ ;  /* 0x0000000000567805 */ /* 0x000fc4000001ff00 */
[----:B------:R-:W-:Y:S01]  /*21d0*/  CS2R R84, SRZ ;  /* 0x0000000000547805 */ /* 0x000fe2000001ff00 */
[----:B------:R-:W-:Y:S01]  /*21e0*/  @!P5 IMAD.WIDE.U32 R4, R13, UR16, R4 ;  /* 0x000000100d04dc25 */ /* 0x000fe2000f8e0004 */
[----:B------:R-:W-:Y:S01]  /*21f0*/  @!PT LDS RZ, [RZ] ;  /* 0x00000000fffff984 */ /* 0x000fe20000000800 */
[----:B------:R-:W-:Y:S01]  /*2200*/  @!PT LDS RZ, [RZ] ;  /* 0x00000000fffff984 */ /* 0x000fe20000000800 */
[----:B------:R-:W-:Y:S01]  /*2210*/  @!PT LDS RZ, [RZ] ;  /* 0x00000000fffff984 */ /* 0x000fe20000000800 */
[----:B------:R5:W-:Y:S01]  /*2220*/  @!P5 LDGSTS.E.BYPASS.LTC128B.128 [R0+0x9000], desc[UR32][R8.64] ;  /* 0x090000000800dfae */ /* 0x000be2000b981a20 */
[----:B------:R-:W-:Y:S02]  /*2230*/  CS2R R78, SRZ ;  /* 0x00000000004e7805 */ /* 0x000fe4000001ff00 */
[----:B------:R-:W-:Y:S01]  /*2240*/  CS2R R76, SRZ ;  /* 0x00000000004c7805 */ /* 0x000fe2000001ff00 */
[----:B------:R-:W-:Y:S01]  /*2250*/  VIADD R13, R0, UR5 ;  /* 0x00000005000d7c36 */ /* 0x000fe20008000000 */
[----:B------:R-:W0:Y:S01]  /*2260*/  LDGDEPBAR ;  /* 0x00000000000079af */ /* 0x000e220000000000 */
[----:B------:R-:W-:Y:S01]  /*2270*/  @!P6 IMAD R3, R25, UR17, R3 ;  /* 0x000000111903ec24 */ /* 0x000fe2000f8e0203 */
[----:B------:R-:W-:Y:S02]  /*2280*/  CS2R R82, SRZ ;  /* 0x0000000000527805 */ /* 0x000fe4000001ff00 */
[----:B------:R-:W-:Y:S01]  /*2290*/  CS2R R80, SRZ ;  /* 0x0000000000507805 */ /* 0x000fe2000001ff00 */
[----:B------:R3:W-:Y:S01]  /*22a0*/  @!P4 LDGSTS.E.BYPASS.LTC128B.128 [R0+0x4000], desc[UR32][R6.64] ;  /* 0x040000000600cfae */ /* 0x0007e2000b981a20 */
[----:B------:R-:W-:-:S02]  /*22b0*/  CS2R R74, SRZ ;  /* 0x00000000004a7805 */ /* 0x000fc4000001ff00 */
[----:B------:R-:W-:Y:S02]  /*22c0*/  CS2R R72, SRZ ;  /* 0x0000000000487805 */ /* 0x000fe4000001ff00 */
[----:B------:R-:W-:Y:S01]  /*22d0*/  CS2R R70, SRZ ;  /* 0x0000000000467805 */ /* 0x000fe2000001ff00 */
[----:B------:R-:W-:Y:S01]  /*22e0*/  @P4 STS.128 [R0+0x4000], RZ ;  /* 0x004000ff00004388 */ /* 0x000fe20000000c00 */
[----:B------:R-:W-:Y:S01]  /*22f0*/  CS2R R68, SRZ ;  /* 0x0000000000447805 */ /* 0x000fe2000001ff00 */
[----:B------:R-:W-:Y:S01]  /*2300*/  UIADD3 UR51, UPT, UPT, UR51, 0x80, -UR34 ;  /* 0x0000008033337890 */ /* 0x000fe2000fffe822 */
[----:B----4-:R-:W4:Y:S01]  /*2310*/  @!P5 LDC.64 R10, c[0x0][0x388] ;  /* 0x0000e200ff0adb82 */ /* 0x010f220000000a00 */
[----:B------:R-:W-:Y:S01]  /*2320*/  @P3 STS.128 [R0+0x5000], RZ ;  /* 0x005000ff00003388 */ /* 0x000fe20000000c00 */
[----:B------:R-:W-:Y:S01]  /*2330*/  USHF.L.U32 UR54, UR54, 0x3, URZ ;  /* 0x0000000336367899 */ /* 0x000fe200080006ff */
[----:B------:R-:W1:Y:S02]  /*2340*/  LDCU UR8, c[0x0][0x3e0] ;  /* 0x00007c00ff0877ac */ /* 0x000e640008000800 */
[----:B------:R-:W-:Y:S01]  /*2350*/  @!PT LDS RZ, [RZ] ;  /* 0x00000000fffff984 */ /* 0x000fe20000000800 */
[----:B------:R-:W-:Y:S01]  /*2360*/  @!PT LDS RZ, [RZ] ;  /* 0x00000000fffff984 */ /* 0x000fe20000000800 */
[----:B------:R-:W-:Y:S01]  /*2370*/  @!PT LDS RZ, [RZ] ;  /* 0x00000000fffff984 */ /* 0x000fe20000000800 */
[----:B------:R-:W-:Y:S01]  /*2380*/  @!P3 LDGSTS.E.BYPASS.LTC128B.128 [R0+0x5000], desc[UR32][R14.64] ;  /* 0x050000000e00bfae */ /* 0x000fe2000b981a20 */
[----:B------:R-:W1:Y:S03]  /*2390*/  LDCU UR10, c[0x0][0x50c] ;  /* 0x0000a180ff0a77ac */ /* 0x000e660008000800 */
[----:B------:R-:W-:Y:S01]  /*23a0*/  STL [R1+0x24], R13 ;  /* 0x0000240d01007387 */ /* 0x000fe20000100800 */
[----:B-----5:R-:W-:Y:S01]  /*23b0*/  @!P4 IMAD.MOV.U32 R8, RZ, RZ, R28 ;  /* 0x000000ffff08c224 */ /* 0x020fe200078e001c */
[----:B------:R-:W1:Y:S01]  /*23c0*/  LDCU UR9, c[0x0][0x45c] ;  /* 0x00008b80ff0977ac */ /* 0x000e620008000800 */
[----:B------:R-:W-:-:S05]  /*23d0*/  @!P4 IMAD.MOV.U32 R9, RZ, RZ, R29 ;  /* 0x000000ffff09c224 */ /* 0x000fca00078e001d */
[----:B------:R5:W-:Y:S01]  /*23e0*/  @!P4 LDGSTS.E.BYPASS.LTC128B.128 [R13], desc[UR32][R8.64] ;  /* 0x00000000080dcfae */ /* 0x000be2000b981a20 */
[----:B---3--:R-:W-:-:S03]  /*23f0*/  @!P6 LEA R6, P0, R2, R18, 0x1 ;  /* 0x000000120206e211 */ /* 0x008fc600078008ff */
[----:B------:R-:W-:Y:S01]  /*2400*/  @P4 STS.128 [R13], RZ ;  /* 0x000000ff0d004388 */ /* 0x000fe20000000c00 */
[----:B------:R-:W-:Y:S01]  /*2410*/  @!P6 LEA.HI.X R7, R2, R19, R3, 0x1, P0 ;  /* 0x000000130207e211 */ /* 0x000fe200000f0c03 */
[----:B------:R-:W-:Y:S01]  /*2420*/  @!P5 IMAD.IADD R3, R5, 0x1, R12 ;  /* 0x000000010503d824 */ /* 0x000fe200078e020c */
[C---:B----4-:R-:W-:Y:S01]  /*2430*/  @!P5 LEA R2, P0, R4.reuse, R10, 0x1 ;  /* 0x0000000a0402d211 */ /* 0x050fe200078008ff */
[----:B------:R3:W-:Y:S01]  /*2440*/  @P3 STS.128 [R13+0x1000], RZ ;  /* 0x001000ff0d003388 */ /* 0x0007e20000000c00 */
[----:B------:R-:W-:Y:S02]  /*2450*/  IMAD.MOV.U32 R10, RZ, RZ, 0x7f800000 ;  /* 0x7f800000ff0a7424 */ /* 0x000fe400078e00ff */
[----:B------:R-:W-:Y:S01]  /*2460*/  @!P5 LEA.HI.X R3, R4, R11, R3, 0x1, P0 ;  /* 0x0000000b0403d211 */ /* 0x000fe200000f0c03 */
[----:B------:R-:W-:Y:S01]  /*2470*/  @!PT LDS RZ, [RZ] ;  /* 0x00000000fffff984 */ /* 0x000fe20000000800 */
[----:B------:R-:W-:Y:S01]  /*2480*/  @!PT LDS RZ, [RZ] ;  /* 0x00000000fffff984 */ /* 0x000fe20000000800 */
[----:B------:R-:W-:Y:S01]  /*2490*/  @!PT LDS RZ, [RZ] ;  /* 0x00000000fffff984 */ /* 0x000fe20000000800 */
[----:B------:R3:W-:Y:S01]  /*24a0*/  @!P3 LDGSTS.E.BYPASS.LTC128B.128 [R13+0x1000], desc[UR32][R16.64] ;  /* 0x01000000100dbfae */ /* 0x0007e2000b981a20 */
[----:B------:R-:W-:Y:S01]  /*24b0*/  IMAD.MOV.U32 R4, RZ, RZ, 0x4 ;  /* 0x00000004ff047424 */ /* 0x000fe200078e00ff */
[C---:B------:R-:W-:Y:S01]  /*24c0*/  ISETP.GE.AND P0, PT, R27.reuse, UR47, PT ;  /* 0x0000002f1b007c0c */ /* 0x040fe2000bf06270 */
[----:B------:R-:W-:Y:S01]  /*24d0*/  IMAD.MOV.U32 R12, RZ, RZ, 0x7f800000 ;  /* 0x7f800000ff0c7424 */ /* 0x000fe200078e00ff */
[----:B------:R-:W-:Y:S04]  /*24e0*/  @!P6 LDGSTS.E.BYPASS.LTC128B.128 [R0+0x6000], desc[UR32][R6.64] ;  /* 0x060000000600efae */ /* 0x000fe8000b981a20 */
[----:B------:R-:W-:Y:S04]  /*24f0*/  @P6 STS.128 [R0+0x6000], RZ ;  /* 0x006000ff00006388 */ /* 0x000fe80000000c00 */
[----:B------:R-:W-:Y:S01]  /*2500*/  @P5 STS.128 [R0+0x7000], RZ ;  /* 0x007000ff00005388 */ /* 0x000fe20000000c00 */
[----:B-----5:R-:W-:-:S03]  /*2510*/  VIADD R8, R27, 0x48 ;  /* 0x000000481b087836 */ /* 0x020fc60000000000 */
[----:B------:R-:W-:Y:S01]  /*2520*/  @!PT LDS RZ, [RZ] ;  /* 0x00000000fffff984 */ /* 0x000fe20000000800 */
[----:B------:R-:W-:Y:S01]  /*2530*/  @!PT LDS RZ, [RZ] ;  /* 0x00000000fffff984 */ /* 0x000fe20000000800 */
[----:B------:R-:W-:Y:S01]  /*2540*/  @!PT LDS RZ, [RZ] ;  /* 0x00000000fffff984 */ /* 0x000fe20000000800 */
[----:B------:R4:W-:Y:S01]  /*2550*/  @!P5 LDGSTS.E.BYPASS.LTC128B.128 [R0+0x7000], desc[UR32][R2.64] ;  /* 0x070000000200dfae */ /* 0x0009e2000b981a20 */
[----:B------:R-:W-:Y:S01]  /*2560*/  IMAD.MOV.U32 R9, RZ, RZ, 0x7f800000 ;  /* 0x7f800000ff097424 */ /* 0x000fe200078e00ff */
[----:B------:R-:W-:Y:S01]  /*2570*/  ISETP.GE.AND P3, PT, R8, UR47, PT ;  /* 0x0000002f08007c0c */ /* 0x000fe2000bf66270 */
[----:B---3--:R-:W-:Y:S01]  /*2580*/  IMAD.MOV.U32 R13, RZ, RZ, 0x7f800000 ;  /* 0x7f800000ff0d7424 */ /* 0x008fe200078e00ff */
[----:B------:R-:W0:Y:S01]  /*2590*/  LDGDEPBAR ;  /* 0x00000000000079af */ /* 0x000e220000000000 */
[----:B----4-:R-:W-:-:S10]  /*25a0*/  IMAD.WIDE.U32 R2, R27, R4, UR60 ;  /* 0x0000003c1b027e25 */ /* 0x010fd4000f8e0004 */
[----:B------:R-:W3:Y:S04]  /*25b0*/  @!P3 LDG.E R9, desc[UR32][R2.64+0x120] ;  /* 0x000120200209b981 */ /* 0x000ee8000c1e1900 */
[----:B------:R-:W4:Y:S01]  /*25c0*/  @!P1 LDG.E R10, desc[UR32][R2.64+0x100] ;  /* 0x00010020020a9981 */ /* 0x000f22000c1e1900 */
[----:B------:R-:W-:Y:S01]  /*25d0*/  IMAD.SHL.U32 R8, R26, 0x4, RZ ;  /* 0x000000041a087824 */ /* 0x000fe200078e00ff */
[----:B------:R-:W-:-:S04]  /*25e0*/  DEPBAR.LE SB0, 0x1 ;  /* 0x000080400000791a */ /* 0x000fc80000000000 */
[----:B------:R-:W5:Y:S04]  /*25f0*/  @!P0 LDG.E R13, desc[UR32][R2.64] ;  /* 0x00000020020d8981 */ /* 0x000f68000c1e1900 */
[----:B------:R2:W5:Y:S01]  /*2600*/  @!P2 LDG.E R12, desc[UR32][R2.64+0x20] ;  /* 0x00002020020ca981 */ /* 0x000562000c1e1900 */
[----:B------:R-:W-:Y:S01]  /*2610*/  IMAD.SHL.U32 R4, R26, 0x10, RZ ;  /* 0x000000101a047824 */ /* 0x000fe200078e00ff */
[----:B------:R-:W-:Y:S01]  /*2620*/  LOP3.LUT R8, R8, 0x18, RZ, 0xc0, !PT ;  /* 0x0000001808087812 */ /* 0x000fe200078ec0ff */
[C---:B-1----:R-:W-:Y:S02]  /*2630*/  IMAD.SHL.U32 R158, R156.reuse, 0x20, RZ ;  /* 0x000000209c9e7824 */ /* 0x042fe400078e00ff */
[C---:B------:R-:W-:Y:S01]  /*2640*/  IMAD.SHL.U32 R11, R156.reuse, 0x2, RZ ;  /* 0x000000029c0b7824 */ /* 0x040fe200078e00ff */
[----:B--2---:R-:W-:Y:S01]  /*2650*/  SHF.R.U32.HI R2, RZ, 0x4, R26 ;  /* 0x00000004ff027819 */ /* 0x004fe2000001161a */
[----:B------:R-:W-:Y:S01]  /*2660*/  IMAD.SHL.U32 R157, R156, 0x40, RZ ;  /* 0x000000409c9d7824 */ /* 0x000fe200078e00ff */
[----:B------:R-:W-:Y:S01]  /*2670*/  BAR.SYNC.DEFER_BLOCKING 0x0 ;  /* 0x0000000000007b1d */ /* 0x000fe20000010000 */
[----:B------:R-:W-:-:S02]  /*2680*/  LOP3.LUT P1, RZ, R26, 0x4, RZ, 0xc0, !PT ;  /* 0x000000041aff7812 */ /* 0x000fc4000782c0ff */
[----:B------:R-:W-:Y:S02]  /*2690*/  LOP3.LUT R7, R158, 0xc0, RZ, 0xc0, !PT ;  /* 0x000000c09e077812 */ /* 0x000fe400078ec0ff */
[C---:B------:R-:W-:Y:S02]  /*26a0*/  LOP3.LUT P2, RZ, R156.reuse, 0x4, RZ, 0xc0, !PT ;  /* 0x000000049cff7812 */ /* 0x040fe4000784c0ff */
[----:B------:R-:W-:-:S04]  /*26b0*/  LOP3.LUT P0, RZ, R156, 0x2, RZ, 0xc0, !PT ;  /* 0x000000029cff7812 */ /* 0x000fc8000780c0ff */
[----:B------:R-:W-:Y:S02]  /*26c0*/  R2P PR, R156, 0x18 ;  /* 0x000000189c007804 */ /* 0x000fe40000000000 */
[----:B------:R-:W-:Y:S02]  /*26d0*/  SEL R153, R153, 0xffffffe0, !P1 ;  /* 0xffffffe099997807 */ /* 0x000fe40004800000 */
[----:B------:R-:W-:Y:S01]  /*26e0*/  LOP3.LUT R154, R157, 0x200, RZ, 0xc0, !PT ;  /* 0x000002009d9a7812 */ /* 0x000fe200078ec0ff */
[----:B------:R-:W-:-:S03]  /*26f0*/  USHF.L.U32 UR11, UR11, 0x7, URZ ;  /* 0x000000070b0b7899 */ /* 0x000fc600080006ff */
[----:B------:R-:W-:Y:S01]  /*2700*/  LOP3.LUT R154, R154, 0xc00, R158, 0xf8, !PT ;  /* 0x00000c009a9a7812 */ /* 0x000fe200078ef89e */
[----:B---3--:R1:W-:Y:S02]  /*2710*/  STL [R1+0x38], R9 ;  /* 0x0000380901007387 */ /* 0x0083e40000100800 */
[----:B-1----:R-:W-:-:S05]  /*2720*/  IMAD.SHL.U32 R9, R26, 0x20, RZ ;  /* 0x000000201a097824 */ /* 0x002fca00078e00ff */
[C---:B------:R-:W-:Y:S02]  /*2730*/  LOP3.LUT R0, R9.reuse, 0x20, RZ, 0xc0, !PT ;  /* 0x0000002009007812 */ /* 0x040fe400078ec0ff */
[----:B------:R-:W-:Y:S02]  /*2740*/  LOP3.LUT R6, R9, 0x120, RZ, 0xc0, !PT ;  /* 0x0000012009067812 */ /* 0x000fe400078ec0ff */
[--C-:B------:R-:W-:Y:S02]  /*2750*/  LOP3.LUT R0, R0, 0x3800, R4.reuse, 0xf8, !PT ;  /* 0x0000380000007812 */ /* 0x100fe400078ef804 */
[--C-:B------:R-:W-:Y:S02]  /*2760*/  LOP3.LUT R6, R6, 0x600, R4.reuse, 0xf8, !PT ;  /* 0x0000060006067812 */ /* 0x100fe400078ef804 */
[----:B------:R-:W-:Y:S02]  /*2770*/  LOP3.LUT R4, R0, 0x100, R4, 0xf8, !PT ;  /* 0x0000010000047812 */ /* 0x000fe400078ef804 */
[----:B------:R-:W-:-:S02]  /*2780*/  LOP3.LUT R0, R2, 0x8, RZ, 0xc0, !PT ;  /* 0x0000000802007812 */ /* 0x000fc400078ec0ff */
[----:B------:R-:W-:Y:S02]  /*2790*/  LOP3.LUT R5, R8, 0xc0, R9, 0xf8, !PT ;  /* 0x000000c008057812 */ /* 0x000fe400078ef809 */
[--C-:B------:R-:W-:Y:S02]  /*27a0*/  LOP3.LUT R0, R0, 0x10, R26.reuse, 0xf8, !PT ;  /* 0x0000001000007812 */ /* 0x100fe400078ef81a */
[C---:B------:R-:W-:Y:S02]  /*27b0*/  LOP3.LUT R3, R5.reuse, 0x8, R26, 0x78, !PT ;  /* 0x0000000805037812 */ /* 0x040fe400078e781a */
[----:B------:R-:W-:Y:S02]  /*27c0*/  LOP3.LUT R5, R5, 0x8, R21, 0x78, !PT ;  /* 0x0000000805057812 */ /* 0x000fe400078e7815 */
[----:B------:R-:W-:Y:S02]  /*27d0*/  LOP3.LUT R2, R0, 0xc0, R9, 0xf8, !PT ;  /* 0x000000c000027812 */ /* 0x000fe400078ef809 */
[----:B------:R-:W-:-:S02]  /*27e0*/  LOP3.LUT R149, R6, R5, RZ, 0xfc, !PT ;  /* 0x0000000506957212 */ /* 0x000fc400078efcff */
[----:B------:R-:W-:Y:S01]  /*27f0*/  LOP3.LUT R5, R2, R8, RZ, 0x3c, !PT ;  /* 0x0000000802057212 */ /* 0x000fe200078e3cff */
[----:B------:R-:W-:Y:S01]  /*2800*/  IMAD.U32 R2, RZ, RZ, UR44 ;  /* 0x0000002cff027e24 */ /* 0x000fe2000f8e00ff */
[----:B------:R-:W-:Y:S01]  /*2810*/  LOP3.LUT R8, R158, 0x120, RZ, 0xc0, !PT ;  /* 0x000001209e087812 */ /* 0x000fe200078ec0ff */
[----:B------:R-:W-:Y:S01]  /*2820*/  IMAD.SHL.U32 R6, R156, 0x10, RZ ;  /* 0x000000109c067824 */ /* 0x000fe200078e00ff */
[----:B------:R-:W-:Y:S01]  /*2830*/  LOP3.LUT R0, R4, R3, RZ, 0xfc, !PT ;  /* 0x0000000304007212 */ /* 0x000fe200078efcff */
[----:B------:R-:W-:Y:S01]  /*2840*/  IMAD.U32 R4, RZ, RZ, UR41 ;  /* 0x00000029ff047e24 */ /* 0x000fe2000f8e00ff */
[----:B------:R-:W-:Y:S02]  /*2850*/  IADD3 R3, PT, PT, R2, UR34, R27 ;  /* 0x0000002202037c10 */ /* 0x000fe4000fffe01b */
[----:B------:R-:W-:Y:S02]  /*2860*/  LOP3.LUT R2, R8, 0x600, R6, 0xf8, !PT ;  /* 0x0000060008027812 */ /* 0x000fe400078ef806 */
[----:B------:R-:W-:-:S02]  /*2870*/  LOP3.LUT R8, R6, 0x1c0, RZ, 0xc0, !PT ;  /* 0x000001c006087812 */ /* 0x000fc400078ec0ff */
[----:B------:R-:W-:Y:S02]  /*2880*/  LOP3.LUT R6, R11, 0xe006, R157, 0xc8, !PT ;  /* 0x0000e0060b067812 */ /* 0x000fe400078ec89d */
[----:B------:R-:W-:Y:S02]  /*2890*/  IADD3 R220, PT, PT, R3, -0x3f, -R4 ;  /* 0xffffffc103dc7810 */ /* 0x000fe40007ffe804 */
[----:B------:R-:W-:Y:S02]  /*28a0*/  LOP3.LUT R3, R8, 0x38, R11, 0xf8, !PT ;  /* 0x0000003808037812 */ /* 0x000fe400078ef80b */
[----:B------:R-:W-:Y:S01]  /*28b0*/  LOP3.LUT R4, R6, 0xc00, R158, 0xf8, !PT ;  /* 0x00000c0006047812 */ /* 0x000fe200078ef89e */
[----:B----4-:R1:W-:Y:S01]  /*28c0*/  STL [R1+0x3c], R10 ;  /* 0x00003c0a01007387 */ /* 0x0103e20000100800 */
[----:B------:R-:W-:Y:S02]  /*28d0*/  LEA R150, R0, UR6, 0x1 ;  /* 0x0000000600967c11 */ /* 0x000fe4000f8e08ff */
[----:B------:R-:W-:Y:S01]  /*28e0*/  LOP3.LUT R3, R4, R3, RZ, 0xfc, !PT ;  /* 0x0000000304037212 */ /* 0x000fe200078efcff */
[----:B-----5:R-:W-:Y:S04]  /*28f0*/  STL [R1+0x44], R13 ;  /* 0x0000440d01007387 */ /* 0x020fe80000100800 */
[----:B------:R-:W-:Y:S04]  /*2900*/  STL [R1+0x40], R12 ;  /* 0x0000400c01007387 */ /* 0x000fe80000100800 */
[----:B------:R2:W-:Y:S01]  /*2910*/  STL [R1+0x4c], R3 ;  /* 0x00004c0301007387 */ /* 0x0005e20000100800 */
[----:B------:R-:W-:-:S03]  /*2920*/  VIADD R144, R150, 0x8020 ;  /* 0x0000802096907836 */ /* 0x000fc60000000000 */
[----:B------:R3:W4:Y:S04]  /*2930*/  LDSM.16.M88.4 R116, [R150+0x8000] ;  /* 0x008000009674783b */ /* 0x0007280000000200 */
[----:B------:R3:W3:Y:S04]  /*2940*/  LDSM.16.M88.4 R120, [R150+0x8400] ;  /* 0x008400009678783b */ /* 0x0006e80000000200 */
[----:B------:R3:W3:Y:S01]  /*2950*/  LDSM.16.M88.4 R124, [R150+0x8800] ;  /* 0x00880000967c783b */ /* 0x0006e20000000200 */
[----:B-1----:R-:W-:-:S03]  /*2960*/  IMAD.SHL.U32 R10, R156, 0x4, RZ ;  /* 0x000000049c0a7824 */ /* 0x002fc600078e00ff */
[----:B------:R1:W1:Y:S02]  /*2970*/  LDSM.16.M88.4 R128, [R150+0x8c00] ;  /* 0x008c00009680783b */ /* 0x0002640000000200 */
[----:B------:R-:W-:Y:S01]  /*2980*/  LOP3.LUT R7, R7, 0x18, R10, 0xf8, !PT ;  /* 0x0000001807077812 */ /* 0x000fe200078ef80a */
[----:B--2---:R-:W-:Y:S01]  /*2990*/  VIADD R3, R150, 0x8000 ;  /* 0x0000800096037836 */ /* 0x004fe20000000000 */
[----:B------:R-:W-:-:S03]  /*29a0*/  SHF.R.U32.HI R10, RZ, 0x1, R156 ;  /* 0x00000001ff0a7819 */ /* 0x000fc6000001169c */
[----:B------:R-:W-:Y:S01]  /*29b0*/  @P1 VIADD R144, R3, 0xffffffe0 ;  /* 0xffffffe003901836 */ /* 0x000fe20000000000 */
[----:B------:R-:W-:-:S04]  /*29c0*/  LOP3.LUT R0, R7, 0x8, R10, 0x78, !PT ;  /* 0x0000000807007812 */ /* 0x000fc800078e780a */
[----:B------:R2:W1:Y:S04]  /*29d0*/  LDSM.16.M88.4 R132, [R144] ;  /* 0x000000009084783b */ /* 0x0004680000000200 */
[----:B------:R2:W1:Y:S04]  /*29e0*/  LDSM.16.M88.4 R136, [R144+0x400] ;  /* 0x000400009088783b */ /* 0x0004680000000200 */
[----:B------:R2:W1:Y:S04]  /*29f0*/  LDSM.16.M88.4 R140, [R144+0x800] ;  /* 0x00080000908c783b */ /* 0x0004680000000200 */
[----:B------:R-:W1:Y:S01]  /*2a00*/  LDSM.16.M88.4 R144, [R144+0xc00] ;  /* 0x000c00009090783b */ /* 0x000e620000000200 */
[----:B------:R-:W-:Y:S01]  /*2a10*/  LOP3.LUT R155, R2, R0, RZ, 0xfc, !PT ;  /* 0x00000000029b7212 */ /* 0x000fe200078efcff */
[----:B------:R-:W-:-:S05]  /*2a20*/  IMAD.MOV.U32 R0, RZ, RZ, 0x20 ;  /* 0x00000020ff007424 */ /* 0x000fca00078e00ff */
[C---:B------:R-:W-:Y:S02]  /*2a30*/  SEL R152, R0.reuse, 0xffffffe0, !P0 ;  /* 0xffffffe000987807 */ /* 0x040fe40004000000 */
[----:B------:R-:W-:-:S05]  /*2a40*/  SEL R0, R0, 0xffffffe0, !P3 ;  /* 0xffffffe000007807 */ /* 0x000fca0005800000 */
[----:B------:R2:W-:Y:S01]  /*2a50*/  STL [R1+0x48], R0 ;  /* 0x0000480001007387 */ /* 0x0005e20000100800 */
[----:B------:R-:W-:Y:S01]  /*2a60*/  LOP3.LUT R5, R5, 0x120, R9, 0xf8, !PT ;  /* 0x0000012005057812 */ /* 0x000fe200078ef809 */
[----:B------:R-:W-:Y:S01]  /*2a70*/  IMAD.MOV.U32 R2, RZ, RZ, 0x10 ;  /* 0x00000010ff027424 */ /* 0x000fe200078e00ff */
[----:B------:R-:W-:Y:S02]  /*2a80*/  LEA R149, R149, UR6, 0x1 ;  /* 0x0000000695957c11 */ /* 0x000fe4000f8e08ff */
[----:B------:R-:W-:Y:S01]  /*2a90*/  LEA R148, R5, UR6, 0x1 ;  /* 0x0000000605947c11 */ /* 0x000fe2000f8e08ff */
[----:B------:R-:W-:Y:S01]  /*2aa0*/  IMAD.IADD R151, R150, 0x1, R153 ;  /* 0x0000000196977824 */ /* 0x000fe200078e0299 */
[----:B------:R-:W-:Y:S01]  /*2ab0*/  SEL R2, R2, 0xfffffff0, !P2 ;  /* 0xfffffff002027807 */ /* 0x000fe20005000000 */
[----:B------:R-:W-:Y:S02]  /*2ac0*/  VIADD R149, R149, UR5 ;  /* 0x0000000595957c36 */ /* 0x000fe40008000000 */
[----:B---34-:R-:W-:-:S07]  /*2ad0*/  VIADD R148, R148, UR5 ;  /* 0x0000000594947c36 */ /* 0x018fce0008000000 */
.L_x_351:
[----:B------:R-:W0:Y:S01]  /*2ae0*/  LDGDEPBAR ;  /* 0x00000000000079af */ /* 0x000e220000000000 */
[----:B------:R-:W-:Y:S01]  /*2af0*/  IADD3 R112, PT, PT, R149, R153, RZ ;  /* 0x0000009995707210 */ /* 0x000fe20007ffe0ff */
[----:B------:R-:W-:Y:S01]  /*2b00*/  UIADD3 UR44, UPT, UPT, UR44, -0x80, URZ ;  /* 0xffffff802c2c7890 */ /* 0x000fe2000fffe0ff */
[----:B--2---:R-:W-:Y:S05]  /*2b10*/  IMAD.SHL.U32 R0, R156, 0x2, RZ ;  /* 0x000000029c007824 */ /* 0x004fea00078e00ff */
[----:B------:R-:W2:Y:S01]  /*2b20*/  LDL R3, [R1+0x44] ;  /* 0x0000440001037983 */ /* 0x000ea20000100800 */
[----:B------:R-:W-:Y:S01]  /*2b30*/  USHF.L.U32 UR5, UR36, 0x7, URZ ;  /* 0x0000000724057899 */ /* 0x000fe200080006ff */
[----:B------:R-:W-:Y:S01]  /*2b40*/  SHF.R.U32.HI R158, RZ, 0x1, R156 ;  /* 0x00000001ff9e7819 */ /* 0x000fe2000001169c */
[----:B------:R-:W-:Y:S01]  /*2b50*/  UISETP.GE.AND UP0, UPT, UR44, UR51, UPT ;  /* 0x000000332c00728c */ /* 0x000fe2000bf06270 */
[----:B------:R-:W3:Y:S01]  /*2b60*/  LDL R157, [R1+0x40] ;  /* 0x00004000019d7983 */ /* 0x000ee20000100800 */
        /* <DEDUP_REMOVED lines=42> */
[----:B---3--:R-:W-:Y:S01]  /*2e10*/  FSETP.NEU.FTZ.AND P1, PT, R157, -INF , PT ;  /* 0xff8000009d00780b */ /* 0x008fe20003f3d000 */
[----:B------:R-:W-:Y:S04]  /*2e20*/  DEPBAR.LE SB0, 0x0 ;  /* 0x000080000000791a */ /* 0x000fe80000000000 */
[----:B------:R-:W-:Y:S01]  /*2e30*/  BAR.SYNC.DEFER_BLOCKING 0x0 ;  /* 0x0000000000007b1d */ /* 0x000fe20000010000 */
[----:B--2---:R-:W-:Y:S05]  /*2e40*/  FSETP.NEU.FTZ.AND P3, PT, R3, -INF , PT ;  /* 0xff8000000300780b */ /* 0x004fea0003f7d000 */
[----:B------:R-:W-:Y:S08]  /*2e50*/  LDSM.16.M88.4 R64, [R149] ;  /* 0x000000009540783b */ /* 0x000ff00000000200 */
[----:B------:R-:W2:Y:S08]  /*2e60*/  LDSM.16.M88.4 R16, [R150+0x6000] ;  /* 0x006000009610783b */ /* 0x000eb00000000200 */
[----:B------:R-:W3:Y:S08]  /*2e70*/  LDSM.16.M88.4 R60, [R149+0x1000] ;  /* 0x00100000953c783b */ /* 0x000ef00000000200 */
[----:B------:R-:W4:Y:S08]  /*2e80*/  LDSM.16.M88.4 R32, [R150+0x6400] ;  /* 0x006400009620783b */ /* 0x000f300000000200 */
[----:B------:R-:W1:Y:S08]  /*2e90*/  LDSM.16.M88.4 R48, [R150+0x6800] ;  /* 0x006800009630783b */ /* 0x000e700000000200 */
[----:B------:R-:W1:Y:S01]  /*2ea0*/  LDSM.16.M88.4 R100, [R150+0x6c00] ;  /* 0x006c00009664783b */ /* 0x000e620000000200 */
[-C--:B--2---:R-:W-:Y:S07]  /*2eb0*/  HMMA.16816.F32 R4, R64, R16.reuse, RZ ;  /* 0x000000104004723c */ /* 0x084fee00000018ff */
[----:B------:R-:W-:Y:S01]  /*2ec0*/  LDSM.16.M88.4 R104, [R112] ;  /* 0x000000007068783b */ /* 0x000fe20000000200 */
[C---:B---3--:R-:W-:Y:S07]  /*2ed0*/  HMMA.16816.F32 R8, R60.reuse, R16, RZ ;  /* 0x000000103c08723c */ /* 0x048fee00000018ff */
[----:B------:R-:W2:Y:S01]  /*2ee0*/  LDSM.16.M88.4 R108, [R151+0x6000] ;  /* 0x00600000976c783b */ /* 0x000ea20000000200 */
        /* <DEDUP_REMOVED lines=16> */
[C---:B---3--:R-:W-:Y:S04]  /*2ff0*/  HMMA.16816.F32 R8, R112.reuse, R108, R8 ;  /* 0x0000006c7008723c */ /* 0x048fe80000001808 */
        /* <DEDUP_REMOVED lines=48> */
[----:B-1----:R-:W-:Y:S04]  /*3300*/  @!P0 VIADDMNMX R12, R220, -R157, UR34, PT ;  /* 0x00000022dc0c8e46 */ /* 0x002fe8000b80099d */
[----:B------:R-:W-:Y:S05]  /*3310*/  @!P0 ISETP.GE.AND P1, PT, R0, R12, PT ;  /* 0x0000000c0000820c */ /* 0x000fea0003f26270 */
        /* <DEDUP_REMOVED lines=11> */
[----:B------:R-:W-:Y:S03]  /*33d0*/  FFMA.FTZ R3, R3, UR9, -R10 ;  /* 0x0000000903037c23 */ /* 0x000fe6000801080a */
[----:B------:R-:W-:Y:S01]  /*33e0*/  MUFU.TANH R190, R18 ;  /* 0x0000001200be7308 */ /* 0x000fe20000002400 */
[----:B------:R-:W-:Y:S01]  /*33f0*/  MOV R5, R98 ;  /* 0x0000006200057202 */ /* 0x000fe20000000f00 */
[----:B--2---:R-:W-:Y:S01]  /*3400*/  IMAD.MOV.U32 R17, RZ, RZ, R234 ;  /* 0x000000ffff117224 */ /* 0x004fe200078e00ea */
[----:B------:R-:W-:Y:S01]  /*3410*/  @!P0 FSEL R5, R98, -INF , !P3 ;  /* 0xff80000062058808 */ /* 0x000fe20005800000 */
[-C--:B------:R-:W-:Y:S03]  /*3420*/  HMMA.16816.F32 R28, R112, R6.reuse, R28 ;  /* 0x00000006701c723c */ /* 0x080fe6000000181c */
[----:B------:R-:W-:Y:S03]  /*3430*/  MOV R4, R68 ;  /* 0x0000004400047202 */ /* 0x000fe60000000f00 */
[----:B------:R1:W-:Y:S01]  /*3440*/  MUFU.EX2 R70, R3 ;  /* 0x0000000300467308 */ /* 0x0003e20000000800 */
[----:B------:R-:W-:Y:S01]  /*3450*/  @!P0 ISETP.GE.AND P3, PT, R2, R12, PT ;  /* 0x0000000c0200820c */ /* 0x000fe20003f66270 */
[----:B------:R-:W-:Y:S01]  /*3460*/  FFMA.FTZ R5, R5, UR9, -R11 ;  /* 0x0000000905057c23 */ /* 0x000fe2000801080b */
[----:B------:R-:W-:Y:S01]  /*3470*/  FMUL.FTZ R23, R23, UR10 ;  /* 0x0000000a17177c20 */ /* 0x000fe20008410000 */
[C---:B------:R-:W-:Y:S06]  /*3480*/  HMMA.16816.F32 R32, R104.reuse, R6, R32 ;  /* 0x000000066820723c */ /* 0x040fec0000001820 */
[----:B------:R2:W-:Y:S01]  /*3490*/  MUFU.EX2 R97, R5 ;  /* 0x0000000500617308 */ /* 0x0005e20000000800 */
[----:B------:R-:W-:Y:S01]  /*34a0*/  @!P0 FSEL R4, R68, -INF , !P3 ;  /* 0xff80000044048808 */ /* 0x000fe20005800000 */
[----:B------:R-:W-:Y:S01]  /*34b0*/  FMUL.FTZ R24, R24, UR10 ;  /* 0x0000000a18187c20 */ /* 0x000fe20008410000 */
[----:B------:R-:W-:Y:S01]  /*34c0*/  @!P0 ISETP.GE.AND P3, PT, R2, R8, PT ;  /* 0x000000080200820c */ /* 0x000fe20003f66270 */
[----:B------:R-:W-:Y:S01]  /*34d0*/  FMUL.FTZ R25, R25, UR10 ;  /* 0x0000000a19197c20 */ /* 0x000fe20008410000 */
[----:B------:R-:W-:Y:S01]  /*34e0*/  FMUL.FTZ R21, R21, UR10 ;  /* 0x0000000a15157c20 */ /* 0x000fe20008410000 */
[----:B------:R-:W-:Y:S01]  /*34f0*/  FMUL.FTZ R22, R22, UR10 ;  /* 0x0000000a16167c20 */ /* 0x000fe20008410000 */
[----:B------:R-:W-:Y:S03]  /*3500*/  FMUL.FTZ R20, R20, UR10 ;  /* 0x0000000a14147c20 */ /* 0x000fe60008410000 */
[----:B------:R2:W-:Y:S01]  /*3510*/  MUFU.TANH R208, R25 ;  /* 0x0000001900d07308 */ /* 0x0005e20000002400 */
[----:B-1----:R-:W-:Y:S01]  /*3520*/  FFMA.FTZ R3, R4, UR9, -R10 ;  /* 0x0000000904037c23 */ /* 0x002fe2000801080a */
[----:B------:R-:W-:Y:S01]  /*3530*/  FMUL.FTZ R29, R29, UR10 ;  /* 0x0000000a1d1d7c20 */ /* 0x000fe20008410000 */
[----:B------:R-:W-:Y:S01]  /*3540*/  FMUL.FTZ R31, R31, UR10 ;  /* 0x0000000a1f1f7c20 */ /* 0x000fe20008410000 */
[----:B------:R-:W-:Y:S01]  /*3550*/  MOV R4, R222 ;  /* 0x000000de00047202 */ /* 0x000fe20000000f00 */
[----:B------:R-:W-:Y:S01]  /*3560*/  FMUL.FTZ R27, R27, UR10 ;  /* 0x0000000a1b1b7c20 */ /* 0x000fe20008410000 */
[----:B------:R-:W-:Y:S01]  /*3570*/  @!P0 FSEL R4, R222, -INF , !P5 ;  /* 0xff800000de048808 */ /* 0x000fe20006800000 */
[----:B------:R-:W-:Y:S03]  /*3580*/  FMUL.FTZ R32, R32, UR10 ;  /* 0x0000000a20207c20 */ /* 0x000fe60008410000 */
[----:B------:R3:W-:Y:S01]  /*3590*/  MUFU.EX2 R158, R3 ;  /* 0x00000003009e7308 */ /* 0x0007e20000000800 */
[----:B------:R-:W-:Y:S01]  /*35a0*/  FMUL.FTZ R33, R33, UR10 ;  /* 0x0000000a21217c20 */ /* 0x000fe20008410000 */
[----:B------:R-:W-:Y:S01]  /*35b0*/  @!P0 ISETP.GE.AND P5, PT, R0, R8, PT ;  /* 0x000000080000820c */ /* 0x000fe20003fa6270 */
[----:B------:R-:W-:Y:S01]  /*35c0*/  FMUL.FTZ R34, R34, UR10 ;  /* 0x0000000a22227c20 */ /* 0x000fe20008410000 */
[----:B--2---:R-:W-:Y:S01]  /*35d0*/  MOV R5, R238 ;  /* 0x000000ee00057202 */ /* 0x004fe20000000f00 */
[----:B------:R-:W-:Y:S01]  /*35e0*/  FMUL.FTZ R26, R26, UR10 ;  /* 0x0000000a1a1a7c20 */ /* 0x000fe20008410000 */
[----:B------:R-:W-:Y:S01]  /*35f0*/  @!P0 FSEL R5, R238, -INF , !P5 ;  /* 0xff800000ee058808 */ /* 0x000fe20006800000 */
[----:B------:R-:W-:Y:S03]  /*3600*/  FMUL.FTZ R30, R30, UR10 ;  /* 0x0000000a1e1e7c20 */ /* 0x000fe60008410000 */
[----:B------:R-:W-:Y:S01]  /*3610*/  MUFU.TANH R183, R34 ;  /* 0x0000002200b77308 */ /* 0x000fe20000002400 */
[----:B------:R-:W2:Y:S01]  /*3620*/  LDL R25, [R1+0x20] ;  /* 0x0000200001197983 */ /* 0x000ea20000100800 */
[----:B------:R-:W-:Y:S01]  /*3630*/  FMUL.FTZ R28, R28, UR10 ;  /* 0x0000000a1c1c7c20 */ /* 0x000fe20008410000 */
[----:B------:R-:W-:Y:S07]  /*3640*/  FMUL.FTZ R35, R35, UR10 ;  /* 0x0000000a23237c20 */ /* 0x000fee0008410000 */
        /* <DEDUP_REMOVED lines=19> */
[----:B------:R-:W-:Y:S01]  /*3780*/  FFMA.FTZ R2, R4, UR9, -R3 ;  /* 0x0000000904027c23 */ /* 0x000fe20008010803 */
[----:B------:R-:W-:Y:S01]  /*3790*/  IMAD.MOV.U32 R4, RZ, RZ, R237 ;  /* 0x000000ffff047224 */ /* 0x000fe200078e00ed */
[----:B------:R-:W-:Y:S01]  /*37a0*/  @!P0 FSEL R4, R237, -INF , !P3 ;  /* 0xff800000ed048808 */ /* 0x000fe20005800000 */
[----:B------:R-:W-:Y:S01]  /*37b0*/  IMAD.MOV.U32 R14, RZ, RZ, R221 ;  /* 0x000000ffff0e7224 */ /* 0x000fe200078e00dd */
[----:B------:R1:W-:Y:S01]  /*37c0*/  MUFU.EX2 R250, R2 ;  /* 0x0000000200fa7308 */ /* 0x0003e20000000800 */
[----:B------:R-:W-:Y:S05]  /*37d0*/  @!P0 FSEL R14, R221, -INF , !P6 ;  /* 0xff800000dd0e8808 */ /* 0x000fea0007000000 */
[----:B------:R-:W-:Y:S04]  /*37e0*/  FFMA.FTZ R14, R14, UR9, -R3 ;  /* 0x000000090e0e7c23 */ /* 0x000fe80008010803 */
        /* <DEDUP_REMOVED lines=8> */
[C---:B------:R-:W-:Y:S03]  /*3870*/  @!P0 ISETP.GE.AND P3, PT, R14.reuse, R8, PT ;  /* 0x000000080e00820c */ /* 0x040fe60003f66270 */
[----:B------:R-:W3:Y:S01]  /*3880*/  MUFU.EX2 R23, R5 ;  /* 0x0000000500177308 */ /* 0x000ee20000000800 */
[----:B------:R-:W-:Y:S02]  /*3890*/  @!P0 FSEL R16, R235, -INF , !P3 ;  /* 0xff800000eb108808 */ /* 0x000fe40005800000 */
[----:B------:R-:W-:Y:S03]  /*38a0*/  @!P0 ISETP.GE.AND P3, PT, R14, R12, PT ;  /* 0x0000000c0e00820c */ /* 0x000fe60003f66270 */
[----:B------:R-:W-:Y:S01]  /*38b0*/  FFMA.FTZ R16, R16, UR9, -R2 ;  /* 0x0000000910107c23 */ /* 0x000fe20008010802 */
[----:B-1----:R-:W-:Y:S01]  /*38c0*/  IMAD.MOV.U32 R4, RZ, RZ, R215 ;  /* 0x000000ffff047224 */ /* 0x002fe200078e00d7 */
[----:B------:R-:W-:Y:S02]  /*38d0*/  @!P0 FSEL R4, R215, -INF , !P1 ;  /* 0xff800000d7048808 */ /* 0x000fe40004800000 */
[----:B------:R-:W1:Y:S01]  /*38e0*/  MUFU.EX2 R21, R16 ;  /* 0x0000001000157308 */ /* 0x000e620000000800 */
[C---:B------:R-:W-:Y:S02]  /*38f0*/  @!P0 ISETP.GE.AND P1, PT, R15.reuse, R9, PT ;  /* 0x000000090f00820c */ /* 0x040fe40003f26270 */
        /* <DEDUP_REMOVED lines=8> */
[-C--:B------:R-:W-:Y:S01]  /*3980*/  @!P0 ISETP.GE.AND P1, PT, R14, R13.reuse, PT ;  /* 0x0000000d0e00820c */ /* 0x080fe20003f26270 */
        /* <DEDUP_REMOVED lines=10> */
[-C--:B------:R-:W-:Y:S03]  /*3a30*/  @!P0 ISETP.GE.AND P1, PT, R15, R13.reuse, PT ;  /* 0x0000000d0f00820c */ /* 0x080fe60003f26270 */
[--C-:B------:R-:W-:Y:S01]  /*3a40*/  FFMA.FTZ R18, R16, UR9, -R11.reuse ;  /* 0x0000000910127c23 */ /* 0x100fe2000801080b */
[----:B---3--:R-:W1:Y:S01]  /*3a50*/  LDSM.16.M88.4 R4, [R151+0x6800] ;  /* 0x006800009704783b */ /* 0x008e620000000200 */
[----:B------:R-:W-:Y:S02]  /*3a60*/  @!P0 FSEL R17, R91, -INF , !P1 ;  /* 0xff8000005b118808 */ /* 0x000fe40004800000 */
[----:B------:R-:W-:Y:S01]  /*3a70*/  MUFU.EX2 R96, R18 ;  /* 0x0000001200607308 */ /* 0x000fe20000000800 */
[----:B------:R-:W-:Y:S02]  /*3a80*/  @!P0 ISETP.GE.AND P1, PT, R15, R12, PT ;  /* 0x0000000c0f00820c */ /* 0x000fe40003f26270 */
        /* <DEDUP_REMOVED lines=14> */
[-C--:B------:R-:W-:Y:S03]  /*3b70*/  @!P0 ISETP.GE.AND P1, PT, R14, R13.reuse, PT ;  /* 0x0000000d0e00820c */ /* 0x080fe60003f26270 */
        /* <DEDUP_REMOVED lines=9> */
[----:B------:R-:W-:Y:S01]  /*3c10*/  @!P0 ISETP.GE.AND P1, PT, R15, R13, PT ;  /* 0x0000000d0f00820c */ /* 0x000fe20003f26270 */
[----:B------:R1:W-:Y:S01]  /*3c20*/  MUFU.EX2 R218, R4 ;  /* 0x0000000400da7308 */ /* 0x0003e20000000800 */
[----:B------:R-:W-:Y:S01]  /*3c30*/  @!P0 ISETP.GE.AND P3, PT, R14, R8, PT ;  /* 0x000000080e00820c */ /* 0x000fe20003f66270 */
[--C-:B------:R-:W-:Y:S01]  /*3c40*/  FFMA.FTZ R16, R16, UR9, -R11.reuse ;  /* 0x0000000910107c23 */ /* 0x100fe2000801080b */
        /* <DEDUP_REMOVED lines=9> */
[----:B------:R-:W-:Y:S03]  /*3ce0*/  @!P0 ISETP.GE.AND P1, PT, R14, R9, PT ;  /* 0x000000090e00820c */ /* 0x000fe60003f26270 */
        /* <DEDUP_REMOVED lines=10> */
[----:B------:R-:W-:Y:S01]  /*3d90*/  FFMA.FTZ R5, R5, UR9, -R2 ;  /* 0x0000000905057c23 */ /* 0x000fe20008010802 */
        /* <DEDUP_REMOVED lines=12> */
[C---:B------:R-:W-:Y:S05]  /*3e60*/  @!P0 ISETP.GE.AND P1, PT, R15.reuse, R9, PT ;  /* 0x000000090f00820c */ /* 0x040fea0003f26270 */
[----:B------:R-:W-:Y:S01]  /*3e70*/  MUFU.TANH R193, R40 ;  /* 0x0000002800c17308 */ /* 0x000fe20000002400 */
[--C-:B------:R-:W-:Y:S09]  /*3e80*/  FFMA.FTZ R4, R4, UR9, -R3.reuse ;  /* 0x0000000904047c23 */ /* 0x100ff20008010803 */
[----:B------:R1:W-:Y:S01]  /*3e90*/  MUFU.EX2 R242, R4 ;  /* 0x0000000400f27308 */ /* 0x0003e20000000800 */
[----:B---3--:R-:W-:Y:S02]  /*3ea0*/  MOV R16, R208 ;  /* 0x000000d000107202 */ /* 0x008fe40000000f00 */
[----:B------:R-:W-:Y:S02]  /*3eb0*/  @!P0 FSEL R16, R208, -INF , !P1 ;  /* 0xff800000d0108808 */ /* 0x000fe40004800000 */
[-C--:B------:R-:W-:Y:S02]  /*3ec0*/  @!P0 ISETP.GE.AND P1, PT, R15, R8.reuse, PT ;  /* 0x000000080f00820c */ /* 0x080fe40003f26270 */
        /* <DEDUP_REMOVED lines=12> */
[-C--:B------:R-:W-:Y:S03]  /*3f90*/  @!P0 ISETP.GE.AND P1, PT, R14, R9.reuse, PT ;  /* 0x000000090e00820c */ /* 0x080fe60003f26270 */
[----:B------:R3:W4:Y:S01]  /*3fa0*/  MUFU.EX2 R19, R5 ;  /* 0x0000000500137308 */ /* 0x0007220000000800 */
[----:B------:R-:W-:Y:S02]  /*3fb0*/  @!P0 FSEL R16, R228, -INF , !P3 ;  /* 0xff800000e4108808 */ /* 0x000fe40005800000 */
[----:B------:R-:W-:Y:S03]  /*3fc0*/  @!P0 ISETP.GE.AND P3, PT, R14, R12, PT ;  /* 0x0000000c0e00820c */ /* 0x000fe60003f66270 */
[--C-:B------:R-:W-:Y:S04]  /*3fd0*/  FFMA.FTZ R16, R16, UR9, -R2.reuse ;  /* 0x0000000910107c23 */ /* 0x100fe80008010802 */
[----:B------:R-:W-:Y:S01]  /*3fe0*/  MUFU.TANH R82, R36 ;  /* 0x0000002400527308 */ /* 0x000fe20000002400 */
[----:B-1----:R-:W-:Y:S01]  /*3ff0*/  IMAD.MOV.U32 R4, RZ, RZ, R205 ;  /* 0x000000ffff047224 */ /* 0x002fe200078e00cd */
[----:B------:R-:W-:Y:S02]  /*4000*/  @!P0 FSEL R4, R205, -INF , !P1 ;  /* 0xff800000cd048808 */ /* 0x000fe40004800000 */
[C---:B------:R-:W-:Y:S03]  /*4010*/  @!P0 ISETP.GE.AND P1, PT, R15.reuse, R9, PT ;  /* 0x000000090f00820c */ /* 0x040fe60003f26270 */
[----:B------:R-:W-:Y:S03]  /*4020*/  FFMA.FTZ R4, R4, UR9, -R3 ;  /* 0x0000000904047c23 */ /* 0x000fe60008010803 */
        /* <DEDUP_REMOVED lines=8> */
[-C--:B------:R-:W-:Y:S02]  /*40b0*/  @!P0 ISETP.GE.AND P1, PT, R14, R13.reuse, PT ;  /* 0x0000000d0e00820c */ /* 0x080fe40003f26270 */
        /* <DEDUP_REMOVED lines=10> */
[----:B------:R-:W-:Y:S05]  /*4160*/  @!P0 ISETP.GE.AND P1, PT, R15, R13, PT ;  /* 0x0000000d0f00820c */ /* 0x000fea0003f26270 */
[----:B------:R-:W-:Y:S01]  /*4170*/  MUFU.TANH R186, R44 ;  /* 0x0000002c00ba7308 */ /* 0x000fe20000002400 */
[----:B------:R-:W-:Y:S01]  /*4180*/  @!P0 FSEL R17, R85, -INF , !P1 ;  /* 0xff80000055118808 */ /* 0x000fe20004800000 */
[----:B---3--:R-:W1:Y:S01]  /*4190*/  LDSM.16.M88.4 R4, [R151+0x6c00] ;  /* 0x006c00009704783b */ /* 0x008e620000000200 */
[----:B------:R-:W-:Y:S01]  /*41a0*/  @!P0 ISETP.GE.AND P1, PT, R15, R12, PT ;  /* 0x0000000c0f00820c */ /* 0x000fe20003f26270 */
[--C-:B------:R-:W-:Y:S01]  /*41b0*/  FFMA.FTZ R18, R16, UR9, -R11.reuse ;  /* 0x0000000910127c23 */ /* 0x100fe2000801080b */
[----:B------:R-:W-:Y:S01]  /*41c0*/  MOV R16, R183 ;  /* 0x000000b700107202 */ /* 0x000fe20000000f00 */
[----:B------:R-:W-:Y:S01]  /*41d0*/  FFMA.FTZ R15, R17, UR9, -R11 ;  /* 0x00000009110f7c23 */ /* 0x000fe2000801080b */
        /* <DEDUP_REMOVED lines=18> */
[----:B------:R-:W-:Y:S01]  /*4300*/  FFMA.FTZ R16, R16, UR9, -R11 ;  /* 0x0000000910107c23 */ /* 0x000fe2000801080b */
        /* <DEDUP_REMOVED lines=8> */
[--C-:B------:R-:W-:Y:S01]  /*4390*/  FFMA.FTZ R4, R4, UR9, -R10.reuse ;  /* 0x0000000904047c23 */ /* 0x100fe2000801080a */
        /* <DEDUP_REMOVED lines=40> */
[C---:B------:R-:W-:Y:S03]  /*4620*/  @!P0 ISETP.GE.AND P1, PT, R15.reuse, R9, PT ;  /* 0x000000090f00820c */ /* 0x040fe60003f26270 */
[--C-:B------:R-:W-:Y:S03]  /*4630*/  FFMA.FTZ R4, R4, UR9, -R3.reuse ;  /* 0x0000000904047c23 */ /* 0x100fe60008010803 */
[----:B------:R-:W-:Y:S01]  /*4640*/  MUFU.TANH R171, R50 ;  /* 0x0000003200ab7308 */ /* 0x000fe20000002400 */
[----:B------:R-:W-:Y:S02]  /*4650*/  @!P0 FSEL R16, R192, -INF , !P1 ;  /* 0xff800000c0108808 */ /* 0x000fe40004800000 */
[----:B------:R-:W-:Y:S02]  /*4660*/  @!P0 ISETP.GE.AND P1, PT, R15, R8, PT ;  /* 0x000000080f00820c */ /* 0x000fe40003f26270 */
[----:B------:R-:W-:Y:S01]  /*4670*/  MOV R15, R186 ;  /* 0x000000ba000f7202 */ /* 0x000fe20000000f00 */
[--C-:B------:R-:W-:Y:S01]  /*4680*/  FFMA.FTZ R14, R16, UR9, -R3.reuse ;  /* 0x00000009100e7c23 */ /* 0x100fe20008010803 */
        /* <DEDUP_REMOVED lines=22> */
[C---:B------:R-:W-:Y:S01]  /*47f0*/  @!P0 ISETP.GE.AND P1, PT, R6.reuse, R9, PT ;  /* 0x000000090600820c */ /* 0x040fe20003f26270 */
        /* <DEDUP_REMOVED lines=9> */
[----:B------:R-:W-:Y:S05]  /*4890*/  @!P0 ISETP.GE.AND P1, PT, R14, R13, PT ;  /* 0x0000000d0e00820c */ /* 0x000fea0003f26270 */
        /* <DEDUP_REMOVED lines=34> */
[--C-:B------:R-:W-:Y:S01]  /*4ac0*/  FFMA.FTZ R15, R6, UR9, -R10.reuse ;  /* 0x00000009060f7c23 */ /* 0x100fe2000801080a */
        /* <DEDUP_REMOVED lines=28> */
[----:B------:R-:W-:Y:S03]  /*4c90*/  @!P0 ISETP.GE.AND P5, PT, R6, R9, PT ;  /* 0x000000090600820c */ /* 0x000fe60003fa6270 */
        /* <DEDUP_REMOVED lines=24> */
[-C--:B------:R-:W-:Y:S02]  /*4e20*/  @!P0 ISETP.GE.AND P3, PT, R4, R13.reuse, PT ;  /* 0x0000000d0400820c */ /* 0x080fe40003f66270 */
        /* <DEDUP_REMOVED lines=72> */
[----:B------:R-:W-:Y:S01]  /*52b0*/  FFMA.FTZ R5, R3, UR9, -R2 ;  /* 0x0000000903057c23 */ /* 0x000fe20008010802 */
        /* <DEDUP_REMOVED lines=72> */
[----:B------:R-:W-:Y:S02]  /*5740*/  SHF.L.U32 R158, R156, 0x5, RZ ;  /* 0x000000059c9e7819 */ /* 0x000fe400000006ff */
        /* <DEDUP_REMOVED lines=15> */
[----:B------:R-:W-:Y:S01]  /*5840*/  FFMA.FTZ R4, -R98, R98, 1 ;  /* 0x3f80000062047423 */ /* 0x000fe20000010162 */
[C---:B------:R-:W-:Y:S01]  /*5850*/  SHF.L.U32 R157, R156.reuse, 0x6, RZ ;  /* 0x000000069c9d7819 */ /* 0x040fe200000006ff */
[----:B------:R1:W5:Y:S01]  /*5860*/  LDL.LU R98, [R1+0xc8] ;  /* 0x0000c80001627983 */ /* 0x0003620000300800 */
[----:B------:R-:W-:Y:S01]  /*5870*/  LOP3.LUT R2, R105, 0x8, R156, 0xf8, !PT ;  /* 0x0000000869027812 */ /* 0x000fe200078ef89c */
[----:B------:R-:W-:Y:S02]  /*5880*/  IMAD.SHL.U32 R104, R156, 0x8, RZ ;  /* 0x000000089c687824 */ /* 0x000fe400078e00ff */
[----:B------:R-:W-:Y:S01]  /*5890*/  FMUL.FTZ R4, R4, UR10 ;  /* 0x0000000a04047c20 */ /* 0x000fe20008410000 */
[----:B------:R1:W5:Y:S01]  /*58a0*/  LDL.LU R97, [R1+0xc4] ;  /* 0x0000c40001617983 */ /* 0x0003620000300800 */
[----:B------:R-:W-:Y:S01]  /*58b0*/  LOP3.LUT R2, R2, 0x1c0, R157, 0xf8, !PT ;  /* 0x000001c002027812 */ /* 0x000fe200078ef89d */
[----:B------:R-:W-:Y:S04]  /*58c0*/  HMMA.16816.F32 R64, R100, R146, R64 ;  /* 0x000000926440723c */ /* 0x000fe80000001840 */
[----:B------:R-:W-:Y:S01]  /*58d0*/  FMUL.FTZ R100, R106, R3 ;  /* 0x000000036a647220 */ /* 0x000fe20000410000 */
[----:B------:R-:W-:Y:S01]  /*58e0*/  FMUL.FTZ R3, R5, R4 ;  /* 0x0000000405037220 */ /* 0x000fe20000410000 */
[----:B------:R-:W-:Y:S01]  /*58f0*/  LOP3.LUT R0, R157, 0x400, RZ, 0xc0, !PT ;  /* 0x000004009d007812 */ /* 0x000fe200078ec0ff */
[----:B------:R-:W-:Y:S01]  /*5900*/  FADD.FTZ R4, -R112, R17 ;  /* 0x0000001170047221 */ /* 0x000fe20000010100 */
[----:B------:R-:W-:Y:S01]  /*5910*/  LOP3.LUT R2, R2, 0x38, R104, 0x78, !PT ;  /* 0x0000003802027812 */ /* 0x000fe200078e7868 */
[----:B------:R-:W-:Y:S01]  /*5920*/  FMUL.FTZ R17, R96, R16 ;  /* 0x0000001060117220 */ /* 0x000fe20000410000 */
[----:B------:R-:W-:Y:S01]  /*5930*/  FFMA.FTZ R5, -R90, R90, 1 ;  /* 0x3f8000005a057423 */ /* 0x000fe2000001015a */
[----:B------:R1:W5:Y:S01]  /*5940*/  LDL.LU R96, [R1+0xc0] ;  /* 0x0000c00001607983 */ /* 0x0003620000300800 */
[----:B------:R-:W-:Y:S01]  /*5950*/  LEA R2, R2, R0, 0x1 ;  /* 0x0000000002027211 */ /* 0x000fe200078e08ff */
[C---:B------:R-:W-:Y:S01]  /*5960*/  FADD.FTZ R0, -R112.reuse, R20 ;  /* 0x0000001470007221 */ /* 0x040fe20000010100 */
        /* <DEDUP_REMOVED lines=71> */
[----:B------:R-:W-:Y:S01]  /*5de0*/  F2FP.F16.F32.PACK_AB R52, R0, R4 ;  /* 0x000000040034723e */ /* 0x000fe200000000ff */
[----:B------:R1:W5:Y:S01]  /*5df0*/  LDL.LU R78, [R1+0x78] ;  /* 0x00007800014e7983 */ /* 0x0003620000300800 */
[----:B------:R-:W-:Y:S01]  /*5e00*/  FMUL.FTZ R4, R48, R32 ;  /* 0x0000002030047220 */ /* 0x000fe20000410000 */
[----:B------:R-:W-:Y:S01]  /*5e10*/  FADD.FTZ R32, -R112, R64 ;  /* 0x0000004070207221 */ /* 0x000fe20000010100 */
[----:B------:R-:W-:Y:S01]  /*5e20*/  FMUL.FTZ R17, R36, R17 ;  /* 0x0000001124117220 */ /* 0x000fe20000410000 */
[----:B------:R1:W5:Y:S01]  /*5e30*/  LDL.LU R77, [R1+0x74] ;  /* 0x00007400014d7983 */ /* 0x0003620000300800 */
[----:B------:R-:W-:Y:S01]  /*5e40*/  FFMA.FTZ R21, -R251, R251, 1 ;  /* 0x3f800000fb157423 */ /* 0x000fe200000101fb */
[----:B------:R-:W-:Y:S01]  /*5e50*/  FMUL.FTZ R32, R72, R32 ;  /* 0x0000002048207220 */ /* 0x000fe20000410000 */
[----:B------:R-:W-:Y:S01]  /*5e60*/  FMUL.FTZ R5, R5, UR10 ;  /* 0x0000000a05057c20 */ /* 0x000fe20008410000 */
[----:B------:R1:W5:Y:S01]  /*5e70*/  LDL.LU R76, [R1+0x70] ;  /* 0x00007000014c7983 */ /* 0x0003620000300800 */
[----:B------:R-:W-:Y:S01]  /*5e80*/  FMUL.FTZ R21, R21, UR10 ;  /* 0x0000000a15157c20 */ /* 0x000fe20008410000 */
[----:B------:R-:W-:Y:S01]  /*5e90*/  FMUL.FTZ R33, R33, UR10 ;  /* 0x0000000a21217c20 */ /* 0x000fe20008410000 */
[----:B------:R-:W-:Y:S01]  /*5ea0*/  FMUL.FTZ R5, R37, R5 ;  /* 0x0000000525057220 */ /* 0x000fe20000410000 */
[----:B------:R1:W5:Y:S01]  /*5eb0*/  LDL.LU R75, [R1+0x6c] ;  /* 0x00006c00014b7983 */ /* 0x0003620000300800 */
[----:B------:R-:W-:Y:S01]  /*5ec0*/  FMUL.FTZ R6, R6, UR10 ;  /* 0x0000000a06067c20 */ /* 0x000fe20008410000 */
[----:B------:R-:W-:Y:S02]  /*5ed0*/  FMUL.FTZ R0, R49, R33 ;  /* 0x0000002131007220 */ /* 0x000fe40000410000 */
[----:B------:R1:W5:Y:S01]  /*5ee0*/  LDL.LU R74, [R1+0x68] ;  /* 0x00006800014a7983 */ /* 0x0003620000300800 */
[----:B------:R-:W-:Y:S01]  /*5ef0*/  F2FP.F16.F32.PACK_AB R49, R5, R17 ;  /* 0x000000110531723e */ /* 0x000fe200000000ff */
[----:B------:R-:W-:Y:S01]  /*5f00*/  FADD.FTZ R17, -R112, R65 ;  /* 0x0000004170117221 */ /* 0x000fe20000010100 */
[----:B------:R-:W-:Y:S01]  /*5f10*/  FFMA.FTZ R5, -R252, R252, 1 ;  /* 0x3f800000fc057423 */ /* 0x000fe200000101fc */
[----:B------:R1:W5:Y:S01]  /*5f20*/  LDL.LU R73, [R1+0x64] ;  /* 0x0000640001497983 */ /* 0x0003620000300800 */
[----:B------:R-:W-:Y:S01]  /*5f30*/  F2FP.F16.F32.PACK_AB R48, R0, R4 ;  /* 0x000000040030723e */ /* 0x000fe200000000ff */
[----:B------:R-:W-:Y:S01]  /*5f40*/  FMUL.FTZ R17, R71, R17 ;  /* 0x0000001147117220 */ /* 0x000fe20000410000 */
[----:B------:R-:W-:Y:S01]  /*5f50*/  FMUL.FTZ R5, R5, UR10 ;  /* 0x0000000a05057c20 */ /* 0x000fe20008410000 */
[----:B------:R1:W5:Y:S02]  /*5f60*/  LDL.LU R72, [R1+0x60] ;  /* 0x0000600001487983 */ /* 0x0003640000300800 */
[----:B------:R-:W-:Y:S01]  /*5f70*/  FMUL.FTZ R21, R17, R21 ;  /* 0x0000001511157220 */ /* 0x000fe20000410000 */
[----:B------:R-:W-:Y:S01]  /*5f80*/  FFMA.FTZ R17, -R69, R69, 1 ;  /* 0x3f80000045117423 */ /* 0x000fe20000010145 */
[----:B------:R1:W5:Y:S01]  /*5f90*/  LDL.LU R71, [R1+0x5c] ;  /* 0x00005c0001477983 */ /* 0x0003620000300800 */
[----:B------:R-:W-:Y:S02]  /*5fa0*/  FMUL.FTZ R32, R32, R5 ;  /* 0x0000000520207220 */ /* 0x000fe40000410000 */
[----:B------:R-:W-:Y:S01]  /*5fb0*/  FMUL.FTZ R17, R17, UR10 ;  /* 0x0000000a11117c20 */ /* 0x000fe20008410000 */
        /* <DEDUP_REMOVED lines=14> */
[C---:B------:R-:W-:Y:S04]  /*60a0*/  IMAD.SHL.U32 R0, R33.reuse, 0x80, RZ ;  /* 0x0000008021007824 */ /* 0x040fe800078e00ff */
        /* <DEDUP_REMOVED lines=18> */
.L_x_349:
[----:B------:R-:W2:Y:S01]  /*61d0*/  LDL.LU R106, [R1+0x14] ;  /* 0x00001400016a7983 */ /* 0x000ea20000300800 */
[----:B------:R-:W-:Y:S01]  /*61e0*/  F2FP.F16.F32.PACK_AB R37, R21, R32 ;  /* 0x000000201525723e */ /* 0x000fe200000000ff */
[----:B------:R-:W-:Y:S01]  /*61f0*/  FMUL.FTZ R6, R7, R6 ;  /* 0x0000000607067220 */ /* 0x000fe20000410000 */
[----:B------:R-:W-:Y:S01]  /*6200*/  FMUL.FTZ R17, R20, R17 ;  /* 0x0000001114117220 */ /* 0x000fe20000410000 */
[----:B---3--:R-:W3:Y:S01]  /*6210*/  LDL.LU R103, [R1+0x10] ;  /* 0x0000100001677983 */ /* 0x008ee20000300800 */
        /* <DEDUP_REMOVED lines=10> */
[----:B------:R-:W-:Y:S01]  /*62c0*/  FADD.FTZ R23, -R111, R23 ;  /* 0x000000176f177221 */ /* 0x000fe20000010100 */
[----:B------:R-:W4:Y:S01]  /*62d0*/  LDL.LU R65, [R1+0x4] ;  /* 0x0000040001417983 */ /* 0x000f220000300800 */
[----:B------:R-:W-:Y:S01]  /*62e0*/  FMUL.FTZ R5, R0, UR10 ;  /* 0x0000000a00057c20 */ /* 0x000fe20008410000 */
[----:B------:R-:W-:Y:S01]  /*62f0*/  FFMA.FTZ R0, -R187, R187, 1 ;  /* 0x3f800000bb007423 */ /* 0x000fe200000101bb */
[----:B------:R-:W-:Y:S01]  /*6300*/  FMUL.FTZ R7, R4, UR10 ;  /* 0x0000000a04077c20 */ /* 0x000fe20008410000 */
[----:B------:R-:W4:Y:S01]  /*6310*/  LDL.LU R64, [R1] ;  /* 0x0000000001407983 */ /* 0x000f220000300800 */
[----:B------:R-:W-:Y:S01]  /*6320*/  FADD.FTZ R18, -R111, R18 ;  /* 0x000000126f127221 */ /* 0x000fe20000010100 */
[----:B------:R-:W-:Y:S01]  /*6330*/  FMUL.FTZ R23, R217, R23 ;  /* 0x00000017d9177220 */ /* 0x000fe20000410000 */
[----:B------:R-:W-:Y:S01]  /*6340*/  FADD.FTZ R19, -R111, R19 ;  /* 0x000000136f137221 */ /* 0x000fe20000010100 */
        /* <DEDUP_REMOVED lines=88> */
[C---:B------:R-:W-:Y:S01]  /*68d0*/  FADD.FTZ R45, -R110.reuse, R45 ;  /* 0x0000002d6e2d7221 */ /* 0x040fe20000010100 */
        /* <DEDUP_REMOVED lines=17> */
[----:B------:R-:W-:Y:S01]  /*69f0*/  FADD.FTZ R41, -R110, R41 ;  /* 0x000000296e297221 */ /* 0x000fe20000010100 */
        /* <DEDUP_REMOVED lines=16> */
[C---:B------:R-:W-:Y:S01]  /*6b00*/  FADD.FTZ R57, -R110.reuse, R57 ;  /* 0x000000396e397221 */ /* 0x040fe20000010100 */
        /* <DEDUP_REMOVED lines=14> */
[----:B------:R-:W-:Y:S01]  /*6bf0*/  FADD.FTZ R14, -R109, R14 ;  /* 0x0000000e6d0e7221 */ /* 0x000fe20000010100 */
[----:B------:R-:W-:Y:S01]  /*6c00*/  FFMA.FTZ R3, -R235, R235, 1 ;  /* 0x3f800000eb037423 */ /* 0x000fe200000101eb */
[C---:B------:R-:W-:Y:S01]  /*6c10*/  FADD.FTZ R15, -R109.reuse, R15 ;  /* 0x0000000f6d0f7221 */ /* 0x040fe20000010100 */
        /* <DEDUP_REMOVED lines=37> */
[C---:B------:R-:W-:Y:S01]  /*6e70*/  FADD.FTZ R58, -R109.reuse, R58 ;  /* 0x0000003a6d3a7221 */ /* 0x040fe20000010100 */
        /* <DEDUP_REMOVED lines=20> */
[----:B-1----:R-:W-:Y:S02]  /*6fc0*/  IMAD R61, R44, UR8, RZ ;  /* 0x000000082c3d7c24 */ /* 0x002fe4000f8e02ff */
[----:B--2---:R-:W-:Y:S01]  /*6fd0*/  FMUL.FTZ R10, R106, R10 ;  /* 0x0000000a6a0a7220 */ /* 0x004fe20000410000 */
[----:B---3--:R-:W-:Y:S03]  /*6fe0*/  FMUL.FTZ R11, R103, R11 ;  /* 0x0000000b670b7220 */ /* 0x008fe60000410000 */
[----:B------:R-:W-:Y:S01]  /*6ff0*/  FMUL.FTZ R5, R10, R5 ;  /* 0x000000050a057220 */ /* 0x000fe20000410000 */
[----:B----4-:R-:W-:Y:S01]  /*7000*/  FMUL.FTZ R14, R102, R14 ;  /* 0x0000000e660e7220 */ /* 0x010fe20000410000 */
[----:B------:R-:W-:Y:S01]  /*7010*/  FMUL.FTZ R8, R11, R4 ;  /* 0x000000040b087220 */ /* 0x000fe20000410000 */
[----:B------:R-:W-:Y:S02]  /*7020*/  FMUL.FTZ R15, R101, R15 ;  /* 0x0000000f650f7220 */ /* 0x000fe40000410000 */
        /* <DEDUP_REMOVED lines=148> */
[----:B------:R-:W-:Y:S01]  /*7970*/  IADD3 R5, P0, PT, RZ, -UR31, RZ ;  /* 0x8000001fff057c10 */ /* 0x000fe2000ff1e0ff */
[----:B------:R-:W-:Y:S02]  /*7980*/  IMAD.U32 R7, RZ, RZ, UR45 ;  /* 0x0000002dff077e24 */ /* 0x000fe4000f8e00ff */
[----:B------:R-:W3:Y:S01]  /*7990*/  LDL.LU R40, [R1+0x34] ;  /* 0x0000340001287983 */ /* 0x000ee20000300800 */
[----:B------:R-:W-:Y:S02]  /*79a0*/  IMAD.U32 R6, RZ, RZ, UR55 ;  /* 0x00000037ff067e24 */ /* 0x000fe4000f8e00ff */
[----:B------:R-:W-:Y:S05]  /*79b0*/  IMAD.X R4, RZ, RZ, ~UR11, P0 ;  /* 0x8000000bff047e24 */ /* 0x000fea00080e06ff */
[----:B------:R-:W-:Y:S04]  /*79c0*/  SHF.R.S64 R5, R5, 0x1f, R4 ;  /* 0x0000001f05057819 */ /* 0x000fe80000001004 */
[----:B---3--:R-:W-:Y:S01]  /*79d0*/  IADD3 R40, P0, PT, R5, R40, RZ ;  /* 0x0000002805287210 */ /* 0x008fe20007f1e0ff */
[----:B------:R-:W-:Y:S03]  /*79e0*/  IMAD.U32 R5, RZ, RZ, UR45 ;  /* 0x0000002dff057e24 */ /* 0x000fe6000f8e00ff */
[----:B--2---:R-:W-:Y:S01]  /*79f0*/  LEA.HI.X.SX32 R41, R4, R41, 0x1, P0 ;  /* 0x0000002904297211 */ /* 0x004fe200000f0eff */
[----:B------:R2:W-:Y:S01]  /*7a00*/  STL [R1+0x34], R40 ;  /* 0x0000342801007387 */ /* 0x0005e20000100800 */
[----:B------:R-:W-:Y:S03]  /*7a10*/  LEA R4, P0, R5, R40, 0x1 ;  /* 0x0000002805047211 */ /* 0x000fe600078008ff */
[----:B------:R2:W-:Y:S01]  /*7a20*/  STL [R1+0x30], R41 ;  /* 0x0000302901007387 */ /* 0x0005e20000100800 */
        /* <DEDUP_REMOVED lines=9> */
.L_x_350:
        /* <DEDUP_REMOVED lines=104> */
[C---:B------:R-:W-:Y:S01]  /*8140*/  VIADD R0, R148.reuse, 0xffffe000 ;  /* 0xffffe00094007836 */ /* 0x040fe20000000000 */
[C---:B------:R-:W-:Y:S01]  /*8150*/  LEA R28, P0, R61.reuse, R32, 0x5 ;  /* 0x000000203d1c7211 */ /* 0x040fe200078028ff */
        /* <DEDUP_REMOVED lines=173> */
.L_x_352:
[----:B------:R-:W2:Y:S01]  /*8c30*/  LDCU.64 UR10, c[0x0][0x5c0] ;  /* 0x0000b800ff0a77ac */ /* 0x000ea20008000a00 */
[----:B------:R-:W-:-:S04]  /*8c40*/  UIADD3 UR5, UPT, UPT, UR35, UR40, URZ ;  /* 0x0000002823057290 */ /* 0x000fc8000fffe0ff */
[----:B--2---:R-:W-:Y:S02]  /*8c50*/  UIMAD.WIDE.U32 UR18, UR5, UR10, URZ ;  /* 0x0000000a051272a5 */ /* 0x004fe4000f8e00ff */
[----:B------:R-:W-:-:S04]  /*8c60*/  UIMAD UR5, UR5, UR11, URZ ;  /* 0x0000000b050572a4 */ /* 0x000fc8000f8e02ff */
[----:B------:R-:W-:-:S06]  /*8c70*/  UIADD3 UR5, UPT, UPT, UR19, UR5, URZ ;  /* 0x0000000513057290 */ /* 0x000fcc000fffe0ff */
[----:B-1----:R-:W-:Y:S02]  /*8c80*/  MOV R5, UR5 ;  /* 0x0000000500057c02 */ /* 0x002fe40008000f00 */
.L_x_353:
        /* <DEDUP_REMOVED lines=12> */
.L_x_354:
[----:B------:R-:W1:Y:S01]  /*8d50*/  LDCU.64 UR8, c[0x0][0x5c8] ;  /* 0x0000b900ff0877ac */ /* 0x000e620008000a00 */
[----:B------:R-:W-:-:S04]  /*8d60*/  UIADD3 UR5, UPT, UPT, UR35, UR40, URZ ;  /* 0x0000002823057290 */ /* 0x000fc8000fffe0ff */
[----:B-1----:R-:W-:Y:S02]  /*8d70*/  UIMAD.WIDE.U32 UR40, UR5, UR8, URZ ;  /* 0x00000008052872a5 */ /* 0x002fe4000f8e00ff */
[----:B------:R-:W-:-:S04]  /*8d80*/  UIMAD UR5, UR5, UR9, URZ ;  /* 0x00000009050572a4 */ /* 0x000fc8000f8e02ff */
[----:B------:R-:W-:-:S06]  /*8d90*/  UIADD3 UR5, UPT, UPT, UR41, UR5, URZ ;  /* 0x0000000529057290 */ /* 0x000fcc000fffe0ff */
[----:B------:R-:W-:-:S07]  /*8da0*/  MOV R18, UR5 ;  /* 0x0000000500127c02 */ /* 0x000fce0008000f00 */
.L_x_355:
[----:B------:R-:W-:Y:S01]  /*8db0*/  BAR.SYNC.DEFER_BLOCKING 0x0 ;  /* 0x0000000000007b1d */ /* 0x000fe20000010000 */
[----:B------:R-:W-:Y:S01]  /*8dc0*/  USHF.L.U32 UR5, UR36, 0x7, URZ ;  /* 0x0000000724057899 */ /* 0x000fe200080006ff */
[----:B------:R-:W-:Y:S01]  /*8dd0*/  SHF.R.U32.HI R156, RZ, 0x2, R156 ;  /* 0x00000002ff9c7819 */ /* 0x000fe2000001169c */
[----:B------:R-:W-:Y:S02]  /*8de0*/  USHF.L.U32 UR15, UR36, 0x7, URZ ;  /* 0x00000007240f7899 */ /* 0x000fe400080006ff */
[----:B------:R-:W-:-:S03]  /*8df0*/  UIMAD.WIDE.U32 UR42, UR5, UR10, URZ ;  /* 0x0000000a052a72a5 */ /* 0x000fc6000f8e00ff */
[----:B------:R-:W1:Y:S01]  /*8e00*/  LDC.64 R8, c[0x0][0x5d8] ;  /* 0x00017600ff087b82 */ /* 0x000e620000000a00 */
[----:B------:R-:W-:Y:S01]  /*8e10*/  USHF.R.S32.HI UR16, URZ, 0x1f, UR5 ;  /* 0x0000001fff107899 */ /* 0x000fe20008011405 */
[----:B------:R-:W-:Y:S01]  /*8e20*/  BSSY.RECONVERGENT B0, `(.L_x_356) ;  /* 0x0000021000007945 */ /* 0x000fe20003800200 */
[----:B------:R-:W-:Y:S02]  /*8e30*/  UIADD3 UR34, UPT, UPT, -UR15, UR34, URZ ;  /* 0x000000220f227290 */ /* 0x000fe4000fffe1ff */
[----:B------:R-:W-:Y:S01]  /*8e40*/  UIMAD UR14, UR16, UR10, URZ ;  /* 0x0000000a100e72a4 */ /* 0x000fe2000f8e02ff */
[----:B------:R-:W-:Y:S02]  /*8e50*/  IMAD.U32 R2, RZ, RZ, UR42 ;  /* 0x0000002aff027e24 */ /* 0x000fe4000f8e00ff */
[----:B------:R-:W2:Y:S01]  /*8e60*/  LDC.64 R22, c[0x0][0x5e0] ;  /* 0x00017800ff167b82 */ /* 0x000ea20000000a00 */
[----:B------:R-:W-:Y:S01]  /*8e70*/  UIMAD UR14, UR5, UR11, UR14 ;  /* 0x0000000b050e72a4 */ /* 0x000fe2000f8e020e */
[----:B------:R-:W-:Y:S01]  /*8e80*/  ISETP.GE.AND P1, PT, R156, UR34, PT ;  /* 0x000000229c007c0c */ /* 0x000fe2000bf26270 */
[----:B------:R-:W-:Y:S01]  /*8e90*/  IMAD.U32 R3, RZ, RZ, UR43 ;  /* 0x0000002bff037e24 */ /* 0x000fe2000f8e00ff */
[----:B------:R-:W-:Y:S01]  /*8ea0*/  LOP3.LUT R0, R2, 0x18, R104, 0xf8, !PT ;  /* 0x0000001802007812 */ /* 0x000fe200078ef868 */
[----:B------:R-:W-:-:S02]  /*8eb0*/  VIADD R2, R156, 0x40 ;  /* 0x000000409c027836 */ /* 0x000fc40000000000 */
[----:B------:R-:W-:Y:S01]  /*8ec0*/  IMAD.MOV.U32 R3, RZ, RZ, RZ ;  /* 0x000000ffff037224 */ /* 0x000fe200078e00ff */
[----:B------:R-:W-:Y:S01]  /*8ed0*/  IADD3 R4, P0, PT, R0, UR18, RZ ;  /* 0x0000001200047c10 */ /* 0x000fe2000ff1e0ff */
[----:B------:R3:W4:Y:S01]  /*8ee0*/  LDS.128 R24, [R102+0x7000] ;  /* 0x0070000066187984 */ /* 0x0007220000000c00 */
[----:B------:R-:W-:Y:S02]  /*8ef0*/  MOV R0, UR14 ;  /* 0x0000000e00007c02 */ /* 0x000fe40008000f00 */
[----:B------:R-:W-:Y:S02]  /*8f00*/  ISETP.GE.AND P2, PT, R2, UR34, PT ;  /* 0x0000002202007c0c */ /* 0x000fe4000bf46270 */
[----:B------:R-:W-:Y:S01]  /*8f10*/  IADD3.X R5, PT, PT, R5, UR43, R0, P0, !PT ;  /* 0x0000002b05057c10 */ /* 0x000fe200087fe400 */
[----:B------:R-:W-:Y:S01]  /*8f20*/  IMAD.U32 R0, RZ, RZ, UR8 ;  /* 0x00000008ff007e24 */ /* 0x000fe2000f8e00ff */
        /* <DEDUP_REMOVED lines=16> */
.L_x_357:
[----:B------:R-:W-:Y:S05]  /*9030*/  BSYNC.RECONVERGENT B0 ;  /* 0x0000000000007941 */ /* 0x000fea0003800200 */
.L_x_356:
[----:B------:R-:W-:Y:S04]  /*9040*/  BSSY.RECONVERGENT B0, `(.L_x_358) ;  /* 0x000000c000007945 */ /* 0x000fe80003800200 */
[----:B------:R-:W-:Y:S05]  /*9050*/  @P2 BRA `(.L_x_359) ;  /* 0x0000000000282947 */ /* 0x000fea0003800000 */
[----:B------:R-:W3:Y:S01]  /*9060*/  LDCU.64 UR14, c[0x0][0x560] ;  /* 0x0000ac00ff0e77ac */ /* 0x000ee20008000a00 */
[----:B------:R-:W-:Y:S01]  /*9070*/  MOV R2, R6 ;  /* 0x0000000600027202 */ /* 0x000fe20000000f00 */
[----:B------:R-:W-:Y:S01]  /*9080*/  IMAD R0, R21, UR10, RZ ;  /* 0x0000000a15007c24 */ /* 0x000fe2000f8e02ff */
[----:B------:R-:W-:-:S03]  /*9090*/  MOV R3, R12 ;  /* 0x0000000c00037202 */ /* 0x000fc60000000f00 */
[C---:B------:R-:W-:Y:S02]  /*90a0*/  IMAD R0, R20.reuse, UR11, R0 ;  /* 0x0000000b14007c24 */ /* 0x040fe4000f8e0200 */
[----:B-1----:R-:W-:-:S05]  /*90b0*/  IMAD.WIDE.U32 R4, R20, UR10, R2 ;  /* 0x0000000a14047c25 */ /* 0x002fca000f8e0002 */
[----:B------:R-:W-:Y:S02]  /*90c0*/  IADD3 R0, PT, PT, R0, R5, RZ ;  /* 0x0000000500007210 */ /* 0x000fe40007ffe0ff */
[----:B---3--:R-:W-:-:S04]  /*90d0*/  LEA R2, P0, R4, UR14, 0x1 ;  /* 0x0000000e04027c11 */ /* 0x008fc8000f8008ff */
[----:B------:R-:W-:-:S05]  /*90e0*/  LEA.HI.X R3, R4, UR15, R0, 0x1, P0 ;  /* 0x0000000f04037c11 */ /* 0x000fca00080f0c00 */
[----:B----4-:R3:W-:Y:S04]  /*90f0*/  STG.E.128 desc[UR32][R2.64], R24 ;  /* 0x0000001802007986 */ /* 0x0107e8000c101d20 */
.L_x_359:
[----:B------:R-:W-:Y:S05]  /*9100*/  BSYNC.RECONVERGENT B0 ;  /* 0x0000000000007941 */ /* 0x000fea0003800200 */
.L_x_358:
[----:B------:R-:W5:Y:S01]  /*9110*/  LDS.128 R12, [R102+0x8000] ;  /* 0x00800000660c7984 */ /* 0x000f620000000c00 */
[----:B------:R-:W-:Y:S01]  /*9120*/  UIMAD UR16, UR16, UR8, URZ ;  /* 0x00000008101072a4 */ /* 0x000fe2000f8e02ff */
[----:B---3--:R-:W-:Y:S01]  /*9130*/  IADD3 R2, P0, PT, R16, UR40, RZ ;  /* 0x0000002810027c10 */ /* 0x008fe2000ff1e0ff */
        /* <DEDUP_REMOVED lines=11> */
[----:B-----5:R1:W-:Y:S01]  /*91f0*/  @!P1 STG.E.128 desc[UR32][R8.64], R12 ;  /* 0x0000000c08009986 */ /* 0x0203e2000c101d20 */
        /* <DEDUP_REMOVED lines=10> */
.L_x_348:
[----:B------:R-:W-:Y:S05]  /*92a0*/  BSYNC.RECONVERGENT B1 ;  /* 0x0000000000017941 */ /* 0x000fea0003800200 */
.L_x_330:
[----:B------:R-:W5:Y:S01]  /*92b0*/  LDCU UR8, c[0x0][0x438] ;  /* 0x00008700ff0877ac */ /* 0x000f620008000800 */
[----:B------:R-:W4:Y:S01]  /*92c0*/  LDCU UR9, c[0x0][0x370] ;  /* 0x00006e00ff0977ac */ /* 0x000f220008000800 */
[----:B------:R-:W-:Y:S01]  /*92d0*/  UMOV UR10, UR20 ;  /* 0x00000014000a7c82 */ /* 0x000fe20008000000 */
[----:B-----5:R-:W-:-:S04]  /*92e0*/  UIADD3 UR8, UPT, UPT, UR8, 0x7f, URZ ;  /* 0x0000007f08087890 */ /* 0x020fc8000fffe0ff */
[----:B------:R-:W-:Y:S02]  /*92f0*/  USHF.R.S32.HI UR5, URZ, 0x1f, UR8 ;  /* 0x0000001fff057899 */ /* 0x000fe40008011408 */
[----:B----4-:R-:W-:Y:S02]  /*9300*/  UIADD3 UR36, UPT, UPT, UR9, UR36, URZ ;  /* 0x0000002409247290 */ /* 0x010fe4000fffe0ff */
[----:B------:R-:W-:-:S04]  /*9310*/  ULEA.HI UR5, UR5, UR8, URZ, 0x7 ;  /* 0x0000000805057291 */ /* 0x000fc8000f8f38ff */
[----:B------:R-:W-:-:S04]  /*9320*/  USHF.R.S32.HI UR5, URZ, 0x7, UR5 ;  /* 0x00000007ff057899 */ /* 0x000fc80008011405 */
[----:B------:R-:W-:-:S09]  /*9330*/  UISETP.GE.AND UP0, UPT, UR36, UR5, UPT ;  /* 0x000000052400728c */ /* 0x000fd2000bf06270 */
[----:B------:R-:W-:Y:S05]  /*9340*/  BRA.U !UP0, `(.L_x_360) ;  /* 0xffffff6d08f07547 */ /* 0x000fea000b83ffff */
[----:B------:R-:W-:Y:S05]  /*9350*/  EXIT ;  /* 0x000000000000794d */ /* 0x000fea0003800000 */
.L_x_361:
        /* <DEDUP_REMOVED lines=10> */
.L_x_822:


//--------------------- .text._ZN5flash44flash_bwd_dq_dk_dv_loop_seqk_parallel_kernelI23Flash_bwd_kernel_traitsILi32ELi128ELi128ELi8ELi4ELi4ELi4ELb1ELb0EN7cutlass6half_tE19Flash_kernel_traitsILi32ELi128ELi128ELi8ES3_EELb1ELb1ELb0ELb1ELb0ELb0ELb0EEEvNS_16Flash_bwd_paramsE --------------------------
	.section	.text._ZN5flash44flash_bwd_dq_dk_dv_loop_seqk_parallel_kernelI23Flash_bwd_kernel_traitsILi32ELi128ELi128ELi8ELi4ELi4ELi4ELb1ELb0EN7cutlass6half_tE19Flash_kernel_traitsILi32ELi128ELi128ELi8ES3_EELb1ELb1ELb0ELb1ELb0ELb0ELb0EEEvNS_16Flash_bwd_paramsE,"ax",@progbits
	.align	128
        .global         _ZN5flash44flash_bwd_dq_dk_dv_loop_seqk_parallel_kernelI23Flash_bwd_kernel_traitsILi32ELi128ELi128ELi8ELi4ELi4ELi4ELb1ELb0EN7cutlass6half_tE19Flash_kernel_traitsILi32ELi128ELi128ELi8ES3_EELb1ELb1ELb0ELb1ELb0ELb0ELb0EEEvNS_16Flash_bwd_paramsE
        .type           _ZN5flash44flash_bwd_dq_dk_dv_loop_seqk_parallel_kernelI23Flash_bwd_kernel_traitsILi32ELi128ELi128ELi8ELi4ELi4ELi4ELb1ELb0EN7cutlass6half_tE19Flash_kernel_traitsILi32ELi128ELi128ELi8ES3_EELb1ELb1ELb0ELb1ELb0ELb0ELb0EEEvNS_16Flash_bwd_paramsE,@function
        .size           _ZN5flash44flash_bwd_dq_dk_dv_loop_seqk_parallel_kernelI23Flash_bwd_kernel_traitsILi32ELi128ELi128ELi8ELi4ELi4ELi4ELb1ELb0EN7cutlass6half_tE19Flash_kernel_traitsILi32ELi128ELi128ELi8ES3_EELb1ELb1ELb0ELb1ELb0ELb0ELb0EEEvNS_16Flash_bwd_paramsE,(.L_x_823 - _ZN5flash44flash_bwd_dq_dk_dv_loop_seqk_parallel_kernelI23Flash_bwd_kernel_traitsILi32ELi128ELi128ELi8ELi4ELi4ELi4ELb1ELb0EN7cutlass6half_tE19Flash_kernel_traitsILi32ELi128ELi128ELi8ES3_EELb1ELb1ELb0ELb1ELb0ELb0ELb0EEEvNS_16Flash_bwd_paramsE)
        .other          _ZN5flash44flash_bwd_dq_dk_dv_loop_seqk_parallel_kernelI23Flash_bwd_kernel_traitsILi32ELi128ELi128ELi8ELi4ELi4ELi4ELb1ELb0EN7cutlass6half_tE19Flash_kernel_traitsILi32ELi128ELi128ELi8ES3_EELb1ELb1ELb0ELb1ELb0ELb0ELb0EEEvNS_16Flash_bwd_paramsE,@"STO_CUDA_ENTRY STV_DEFAULT"
_ZN5flash44flash_bwd_dq_dk_dv_loop_seqk_parallel_kernelI23Flash_bwd_kernel_traitsILi32ELi128ELi128ELi8ELi4ELi4ELi4ELb1ELb0EN7cutlass6half_tE19Flash_kernel_traitsILi32ELi128ELi128ELi8ES3_EELb1ELb1ELb0ELb1ELb0ELb0ELb0EEEvNS_16Flash_bwd_paramsE:
.text._ZN5flash44flash_bwd_dq_dk_dv_loop_seqk_parallel_kernelI23Flash_bwd_kernel_traitsILi32ELi128ELi128ELi8ELi4ELi4ELi4ELb1ELb0EN7cutlass6half_tE19Flash_kernel_traitsILi32ELi128ELi128ELi8ES3_EELb1ELb1ELb0ELb1ELb0ELb0ELb0EEEvNS_16Flash_bwd_paramsE:
        /* <DEDUP_REMOVED lines=13> */
[----:B------:R-:W3:Y:S01]  /*00d0*/  S2UR UR6, SR_CgaCtaId ;  /* 0x00000000000679c3 */ /* 0x000ee20000008800 */
[----:B------:R-:W4:Y:S01]  /*00e0*/  LDCU.U8 UR7, c[0x0][0x532] ;  /* 0x0000a640ff0777ac */ /* 0x000f220008000000 */
[----:B------:R-:W5:Y:S06]  /*00f0*/  LDCU.64 UR4, c[0x0][0x468] ;  /* 0x00008d00ff0477ac */ /* 0x000f6c0008000a00 */
[----:B------:R-:W3:Y:S01]  /*0100*/  S2UR UR25, SR_CTAID.Z ;  /* 0x00000000001979c3 */ /* 0x000ee20000002700 */
[----:B------:R-:W3:Y:S01]  /*0110*/  LDCU.64 UR36, c[0x0][0x358] ;  /* 0x00006b00ff2477ac */ /* 0x000ee20008000a00 */
[----:B------:R-:W3:Y:S06]  /*0120*/  LDCU.64 UR34, c[0x0][0x460] ;  /* 0x00008c00ff2277ac */ /* 0x000eec0008000a00 */
[----:B------:R-:W3:Y:S01]  /*0130*/  S2UR UR20, SR_CTAID.X ;  /* 0x00000000001479c3 */ /* 0x000ee20000002500 */
[----:B-1----:R-:W-:-:S02]  /*0140*/  ULEA UR10, UP1, UR39, UR8, 0x2 ;  /* 0x00000008270a7291 */ /* 0x002fc4000f8210ff */
[----:B--2---:R-:W-:Y:S02]  /*0150*/  UISETP.NE.U32.AND UP0, UPT, UR12, URZ, UPT ;  /* 0x000000ff0c00728c */ /* 0x004fe4000bf05070 */
[----:B------:R-:W-:Y:S02]  /*0160*/  ULEA.HI.X UR9, UR39, UR9, URZ, 0x2, UP1 ;  /* 0x0000000927097291 */ /* 0x000fe400088f14ff */
[----:B------:R-:W-:Y:S01]  /*0170*/  MOV R2, UR10 ;  /* 0x0000000a00027c02 */ /* 0x000fe20008000f00 */
[----:B------:R-:W-:Y:S01]  /*0180*/  UISETP.NE.U32.AND UP4, UPT, UR12, URZ, UPT ;  /* 0x000000ff0c00728c */ /* 0x000fe2000bf85070 */
[----:B------:R-:W1:Y:S01]  /*0190*/  S2UR UR19, SR_CTAID.Z ;  /* 0x00000000001379c3 */ /* 0x000e620000002700 */
[----:B----4-:R-:W-:Y:S01]  /*01a0*/  UISETP.NE.AND UP2, UPT, UR7, URZ, UPT ;  /* 0x000000ff0700728c */ /* 0x010fe2000bf45270 */
[----:B------:R-:W-:Y:S01]  /*01b0*/  MOV R3, UR9 ;  /* 0x0000000900037c02 */ /* 0x000fe20008000f00 */
[----:B------:R-:W-:Y:S02]  /*01c0*/  UISETP.NE.AND.EX UP5, UPT, UR13, URZ, UPT, UP0 ;  /* 0x000000ff0d00728c */ /* 0x000fe4000bfa5300 */
[----:B------:R-:W-:-:S02]  /*01d0*/  UISETP.NE.AND.EX UP4, UPT, UR13, URZ, UPT, UP4 ;  /* 0x000000ff0d00728c */ /* 0x000fc4000bf85340 */
[----:B------:R2:W-:Y:S01]  /*01e0*/  STL.64 [R1+0x28], R2 ;  /* 0x0000280201007387 */ /* 0x0005e20000100a00 */
[----:B------:R-:W4:Y:S01]  /*01f0*/  S2UR UR7, SR_CTAID.Y ;  /* 0x00000000000779c3 */ /* 0x000f220000002600 */
[----:B------:R-:W3:Y:S01]  /*0200*/  LDCU.64 UR12, c[0x0][0x470] ;  /* 0x00008e00ff0c77ac */ /* 0x000ee20008000a00 */
[----:B-----5:R-:W-:Y:S02]  /*0210*/  UISETP.NE.U32.AND UP0, UPT, UR4, URZ, UPT ;  /* 0x000000ff0400728c */ /* 0x020fe4000bf05070 */
[----:B------:R-:W-:Y:S02]  /*0220*/  UISETP.EQ.U32.AND UP1, UPT, UR4, URZ, UPT ;  /* 0x000000ff0400728c */ /* 0x000fe4000bf22070 */
[----:B------:R-:W-:Y:S02]  /*0230*/  UISETP.NE.AND.EX UP6, UPT, UR5, URZ, UPT, UP0 ;  /* 0x000000ff0500728c */ /* 0x000fe4000bfc5300 */
[----:B------:R-:W-:Y:S01]  /*0240*/  UISETP.EQ.OR.EX UP1, UPT, UR5, URZ, !UP2, UP1 ;  /* 0x000000ff0500728c */ /* 0x000fe2000d722710 */
[----:B------:R-:W-:Y:S01]  /*0250*/  UMOV UR4, 0x400 ;  /* 0x0000040000047882 */ /* 0x000fe20000000000 */
[----:B------:R-:W1:Y:S01]  /*0260*/  LDCU UR8, c[0x0][0x438] ;  /* 0x00008700ff0877ac */ /* 0x000e620008000800 */
[----:B------:R-:W-:-:S02]  /*0270*/  UP2UR UR32, UPR, URZ, 0x4 ;  /* 0x00000004ff207883 */ /* 0x000fc40008000000 */
[----:B---3--:R-:W-:Y:S01]  /*0280*/  UISETP.NE.U32.AND UP0, UPT, UR12, URZ, UPT ;  /* 0x000000ff0c00728c */ /* 0x008fe2000bf05070 */
[----:B------:R-:W3:Y:S01]  /*0290*/  LDCU UR18, c[0x0][0x438] ;  /* 0x00008700ff1277ac */ /* 0x000ee20008000800 */
[----:B------:R-:W1:Y:S01]  /*02a0*/  @!UP4 LDCU UR21, c[0x0][0x434] ;  /* 0x00008680ff15c7ac */ /* 0x000e620008000800 */
[----:B------:R-:W-:Y:S02]  /*02b0*/  UP2UR UR33, UPR, URZ, 0x2 ;  /* 0x00000002ff217883 */ /* 0x000fe40008000000 */
[----:B------:R-:W-:Y:S02]  /*02c0*/  ULEA UR6, UR6, UR4, 0x18 ;  /* 0x0000000406067291 */ /* 0x000fe4000f8ec0ff */
[----:B------:R-:W-:Y:S01]  /*02d0*/  UISETP.NE.AND.EX UP3, UPT, UR13, URZ, UPT, UP0 ;  /* 0x000000ff0d00728c */ /* 0x000fe2000bf65300 */
[----:B------:R-:W-:Y:S01]  /*02e0*/  UMOV UR22, 0xffffe000 ;  /* 0xffffe00000167882 */ /* 0x000fe20000000000 */
[----:B------:R-:W-:Y:S01]  /*02f0*/  UMOV UR23, URZ ;  /* 0x000000ff00177c82 */ /* 0x000fe20008000000 */
[----:B--2-4-:R-:W-:-:S08]  /*0300*/  UMOV UR24, URZ ;  /* 0x000000ff00187c82 */ /* 0x014fd00008000000 */
.L_x_417:
[----:B-12---:R-:W2:Y:S01]  /*0310*/  LDL.64 R8, [R1+0x28] ;  /* 0x0000280001087983 */ /* 0x006ea20000100a00 */
[----:B----4-:R-:W4:Y:S01]  /*0320*/  LDCU.64 UR4, c[0x0][0x478] ;  /* 0x00008f00ff0477ac */ /* 0x010f220008000a00 */
[----:B------:R-:W-:Y:S02]  /*0330*/  PLOP3.LUT P1, PT, PT, PT, UP3, 0x80, 0x8 ;  /* 0x000000000008781c */ /* 0x000fe40003f2f038 */
[----:B------:R-:W-:Y:S01]  /*0340*/  PLOP3.LUT P4, PT, PT, PT, UP5, 0x80, 0x8 ;  /* 0x000000000008781c */ /* 0x000fe20003f8f058 */
[----:B------:R-:W-:Y:S01]  /*0350*/  @UP3 ULEA UR10, UP0, UR39, UR12, 0x2 ;  /* 0x0000000c270a3291 */ /* 0x000fe2000f8010ff */
[----:B------:R-:W-:Y:S01]  /*0360*/  PLOP3.LUT P2, PT, PT, PT, UP4, 0x80, 0x8 ;  /* 0x000000000008781c */ /* 0x000fe20003f4f048 */
[----:B------:R-:W-:Y:S02]  /*0370*/  UISETP.NE.AND UP2, UPT, UR33, URZ, UPT ;  /* 0x000000ff2100728c */ /* 0x000fe4000bf45270 */
[----:B------:R-:W-:Y:S02]  /*0380*/  @UP3 ULEA.HI.X UR11, UR39, UR13, URZ, 0x2, UP0 ;  /* 0x0000000d270b3291 */ /* 0x000fe400080f14ff */
[----:B------:R-:W-:-:S02]  /*0390*/  IMAD.U32 R4, RZ, RZ, UR10 ;  /* 0x0000000aff047e24 */ /* 0x000fc4000f8e00ff */
[----:B------:R-:W-:Y:S02]  /*03a0*/  PLOP3.LUT P3, PT, PT, PT, UP2, 0x80, 0x8 ;  /* 0x000000000008781c */ /* 0x000fe40003f6f028 */
[----:B------:R-:W-:Y:S01]  /*03b0*/  IMAD.U32 R5, RZ, RZ, UR11 ;  /* 0x0000000bff057e24 */ /* 0x000fe2000f8e00ff */
[----:B------:R-:W-:Y:S02]  /*03c0*/  UIMAD.WIDE.U32 UR10, UR39, 0x4, UR34 ;  /* 0x00000004270a78a5 */ /* 0x000fe4000f8e0022 */
[----:B----4-:R-:W-:Y:S02]  /*03d0*/  UISETP.NE.U32.AND UP0, UPT, UR4, URZ, UPT ;  /* 0x000000ff0400728c */ /* 0x010fe4000bf05070 */
[----:B------:R-:W4:Y:S02]  /*03e0*/  @P1 LDG.E R6, desc[UR36][R4.64] ;  /* 0x0000002404061981 */ /* 0x000f24000c1e1900 */
[----:B------:R-:W-:-:S06]  /*03f0*/  UISETP.NE.AND.EX UP0, UPT, UR5, URZ, UPT, UP0 ;  /* 0x000000ff0500728c */ /* 0x000fcc000bf05300 */
[----:B------:R-:W-:-:S05]  /*0400*/  PLOP3.LUT P0, PT, PT, PT, UP0, 0x80, 0x8 ;  /* 0x000000000008781c */ /* 0x000fca0003f0f008 */
[----:B------:R-:W-:Y:S01]  /*0410*/  @UP0 ULEA UR14, UP1, UR39, UR4, 0x2 ;  /* 0x00000004270e0291 */ /* 0x000fe2000f8210ff */
[----:B------:R-:W5:Y:S03]  /*0420*/  @!UP0 LDCU UR9, c[0x0][0x43c] ;  /* 0x00008780ff0987ac */ /* 0x000f660008000800 */
[----:B------:R-:W-:Y:S02]  /*0430*/  @UP0 ULEA.HI.X UR15, UR39, UR5, URZ, 0x2, UP1 ;  /* 0x00000005270f0291 */ /* 0x000fe400088f14ff */
[----:B------:R-:W-:Y:S01]  /*0440*/  IMAD.U32 R2, RZ, RZ, UR14 ;  /* 0x0000000eff027e24 */ /* 0x000fe2000f8e00ff */
[----:B------:R-:W3:Y:S03]  /*0450*/  @!UP0 LDCU.64 UR4, c[0x0][0x488] ;  /* 0x00009100ff0487ac */ /* 0x000ee60008000a00 */
[----:B------:R-:W-:-:S05]  /*0460*/  IMAD.U32 R3, RZ, RZ, UR15 ;  /* 0x0000000fff037e24 */ /* 0x000fca000f8e00ff */
[----:B------:R1:W4:Y:S01]  /*0470*/  @P0 LDG.E R4, desc[UR36][R2.64] ;  /* 0x0000002402040981 */ /* 0x000322000c1e1900 */
[----:B------:R-:W-:Y:S01]  /*0480*/  UMOV UR29, URZ ;  /* 0x000000ff001d7c82 */ /* 0x000fe20008000000 */
[----:B------:R-:W-:Y:S01]  /*0490*/  UMOV UR16, 0xffffffff ;  /* 0xffffffff00107882 */ /* 0x000fe20000000000 */
[----:B------:R-:W-:Y:S01]  /*04a0*/  UMOV UR30, 0xffffffff ;  /* 0xffffffff001e7882 */ /* 0x000fe20000000000 */
[----:B---3--:R-:W-:-:S04]  /*04b0*/  @!UP0 UISETP.NE.U32.AND UP1, UPT, UR4, URZ, UPT ;  /* 0x000000ff0400828c */ /* 0x008fc8000bf25070 */
[----:B------:R-:W-:Y:S02]  /*04c0*/  @!UP0 UISETP.NE.AND.EX UP1, UPT, UR5, URZ, UPT, UP1 ;  /* 0x000000ff0500828c */ /* 0x000fe4000bf25310 */
[----:B------:R-:W-:Y:S02]  /*04d0*/  USHF.L.U32 UR38, UR31, 0x7, URZ ;  /* 0x000000071f267899 */ /* 0x000fe400080006ff */
[----:B-----5:R-:W-:Y:S01]  /*04e0*/  @!UP0 USEL UR5, UR9, URZ, UP1 ;  /* 0x000000ff09058287 */ /* 0x020fe20008800000 */
[----:B-1----:R-:W-:Y:S02]  /*04f0*/  IMAD.U32 R2, RZ, RZ, UR10 ;  /* 0x0000000aff027e24 */ /* 0x002fe4000f8e00ff */
[----:B------:R-:W-:-:S05]  /*0500*/  IMAD.U32 R3, RZ, RZ, UR11 ;  /* 0x0000000bff037e24 */ /* 0x000fca000f8e00ff */
[----:B------:R-:W3:Y:S04]  /*0510*/  @P4 LDG.E R5, desc[UR36][R2.64] ;  /* 0x0000002402054981 */ /* 0x000ee8000c1e1900 */
[----:B------:R-:W5:Y:S04]  /*0520*/  @P2 LDG.E R2, desc[UR36][R2.64+0x4] ;  /* 0x0000042402022981 */ /* 0x000f68000c1e1900 */
[----:B--2---:R-:W2:Y:S01]  /*0530*/  @!P3 LDG.E R0, desc[UR36][R8.64] ;  /* 0x000000240800b981 */ /* 0x004ea2000c1e1900 */
[----:B----4-:R-:W-:Y:S02]  /*0540*/  @P1 R2UR UR29, R6 ;  /* 0x00000000061d12ca */ /* 0x010fe400000e0000 */
[----:B------:R-:W-:-:S13]  /*0550*/  @P0 R2UR UR28, R4 ;  /* 0x00000000041c02ca */ /* 0x000fda00000e0000 */
[----:B------:R-:W-:Y:S01]  /*0560*/  @UP0 UIADD3 UR28, UPT, UPT, UR28, -UR29, URZ ;  /* 0x8000001d1c1c0290 */ /* 0x000fe2000fffe0ff */
[----:B---3--:R-:W-:Y:S02]  /*0570*/  @P4 R2UR UR16, R5 ;  /* 0x00000000051042ca */ /* 0x008fe400000e0000 */
[----:B-----5:R-:W-:Y:S02]  /*0580*/  @P2 R2UR UR4, R2 ;  /* 0x00000000020422ca */ /* 0x020fe400000e0000 */
[----:B--2---:R-:W-:Y:S01]  /*0590*/  @!P3 R2UR UR30, R0 ;  /* 0x00000000001eb2ca */ /* 0x004fe200000e0000 */
[----:B------:R-:W-:-:S14]  /*05a0*/  BRA.U !UP6, `(.L_x_362) ;  /* 0x000000010e1c7547 */ /* 0x000fdc000b800000 */
[----:B------:R-:W-:-:S06]  /*05b0*/  UISETP.NE.AND UP1, UPT, UR32, URZ, UPT ;  /* 0x000000ff2000728c */ /* 0x000fcc000bf25270 */
[----:B------:R-:W-:-:S13]  /*05c0*/  PLOP3.LUT P0, PT, PT, PT, UP1, 0x80, 0x8 ;  /* 0x000000000008781c */ /* 0x000fda0003f0f018 */
[----:B------:R-:W2:Y:S04]  /*05d0*/  @P0 LDG.E R0, desc[UR36][R8.64+0x4] ;  /* 0x0000042408000981 */ /* 0x000ea8000c1e1900 */
[----:B------:R-:W3:Y:S01]  /*05e0*/  @!P0 LDG.E R2, desc[UR36][R8.64] ;  /* 0x0000002408028981 */ /* 0x000ee2000c1e1900 */
[----:B--2---:R-:W-:-:S13]  /*05f0*/  @P0 R2UR UR8, R0 ;  /* 0x00000000000802ca */ /* 0x004fda00000e0000 */
[----:B------:R-:W-:-:S07]  /*0600*/  @UP1 UIADD3 UR8, UPT, UPT, UR8, -UR30, URZ ;  /* 0x8000001e08081290 */ /* 0x000fce000fffe0ff */
[----:B---3--:R-:W-:-:S15]  /*0610*/  @!P0 R2UR UR8, R2 ;  /* 0x00000000020882ca */ /* 0x008fde00000e0000 */
.L_x_362:
        /* <DEDUP_REMOVED lines=35> */
.L_x_364:
[----:B------:R-:W1:Y:S01]  /*0850*/  LDCU.64 UR14, c[0x0][0x3b8] ;  /* 0x00007700ff0e77ac */ /* 0x000e620008000a00 */
[----:B------:R-:W-:-:S04]  /*0860*/  UIADD3 UR4, UPT, UPT, UR29, UR30, URZ ;  /* 0x0000001e1d047290 */ /* 0x000fc8000fffe0ff */
[----:B-1----:R-:W-:Y:S02]  /*0870*/  UIMAD.WIDE.U32 UR8, UR4, UR14, URZ ;  /* 0x0000000e040872a5 */ /* 0x002fe4000f8e00ff */
[----:B------:R-:W-:-:S04]  /*0880*/  UIMAD UR4, UR4, UR15, URZ ;  /* 0x0000000f040472a4 */ /* 0x000fc8000f8e02ff */
[----:B------:R-:W-:Y:S01]  /*0890*/  UIADD3 UR4, UPT, UPT, UR9, UR4, URZ ;  /* 0x0000000409047290 */ /* 0x000fe2000fffe0ff */
[----:B------:R-:W-:-:S05]  /*08a0*/  UMOV UR46, UR8 ;  /* 0x00000008002e7c82 */ /* 0x000fca0008000000 */
[----:B------:R-:W-:Y:S02]  /*08b0*/  MOV R18, UR4 ;  /* 0x0000000400127c02 */ /* 0x000fe40008000f00 */
.L_x_365:
        /* <DEDUP_REMOVED lines=43> */
.L_x_366:
[----:B------:R-:W1:Y:S01]  /*0b70*/  LDCU.64 UR4, c[0x0][0x3c0] ;  /* 0x00007800ff0477ac */ /* 0x000e620008000a00 */
[----:B------:R-:W-:-:S04]  /*0b80*/  UIADD3 UR8, UPT, UPT, UR29, UR30, URZ ;  /* 0x0000001e1d087290 */ /* 0x000fc8000fffe0ff */
[----:B-1----:R-:W-:Y:S02]  /*0b90*/  UIMAD.WIDE.U32 UR50, UR8, UR4, URZ ;  /* 0x00000004083272a5 */ /* 0x002fe4000f8e00ff */
[----:B------:R-:W-:-:S04]  /*0ba0*/  UIMAD UR8, UR8, UR5, URZ ;  /* 0x00000005080872a4 */ /* 0x000fc8000f8e02ff */
[----:B------:R-:W-:-:S06]  /*0bb0*/  UIADD3 UR8, UPT, UPT, UR51, UR8, URZ ;  /* 0x0000000833087290 */ /* 0x000fcc000fffe0ff */
[----:B------:R-:W-:-:S07]  /*0bc0*/  MOV R16, UR8 ;  /* 0x0000000800107c02 */ /* 0x000fce0008000f00 */
.L_x_367:
        /* <DEDUP_REMOVED lines=28> */
.L_x_368:
[----:B------:R-:W-:Y:S02]  /*0d90*/  UIMAD.WIDE.U32 UR10, UR54, UR16, URZ ;  /* 0x00000010360a72a5 */ /* 0x000fe4000f8e00ff */
[----:B------:R-:W-:-:S04]  /*0da0*/  UIMAD UR8, UR55, UR16, URZ ;  /* 0x00000010370872a4 */ /* 0x000fc8000f8e02ff */
[----:B------:R-:W-:-:S12]  /*0db0*/  UIADD3 UR8, UPT, UPT, UR11, UR8, URZ ;  /* 0x000000080b087290 */ /* 0x000fd8000fffe0ff */
.L_x_369:
        /* <DEDUP_REMOVED lines=20> */
.L_x_370:
[----:B------:R-:W1:Y:S01]  /*0f00*/  LDCU UR55, c[0x0][0x434] ;  /* 0x00008680ff3777ac */ /* 0x000e620008000800 */
[----:B------:R-:W-:-:S04]  /*0f10*/  UIMAD UR9, UR39, UR41, UR25 ;  /* 0x00000029270972a4 */ /* 0x000fc8000f8e0219 */
[----:B-1----:R-:W-:Y:S02]  /*0f20*/  UIMAD UR55, UR9, UR55, URZ ;  /* 0x00000037093772a4 */ /* 0x002fe4000f8e02ff */
.L_x_371:
        /* <DEDUP_REMOVED lines=11> */
.L_x_372:
[----:B------:R-:W1:Y:S01]  /*0fe0*/  LDCU UR54, c[0x0][0x444] ;  /* 0x00008880ff3677ac */ /* 0x000e620008000800 */
[----:B------:R-:W-:-:S04]  /*0ff0*/  UIMAD UR9, UR39, UR41, UR25 ;  /* 0x00000029270972a4 */ /* 0x000fc8000f8e0219 */
[----:B-1----:R-:W-:-:S12]  /*1000*/  UIMAD UR54, UR9, UR54, URZ ;  /* 0x00000036093672a4 */ /* 0x002fd8000f8e02ff */
.L_x_373:
        /* <DEDUP_REMOVED lines=8> */
[----:B------:R-:W-:Y:S01]  /*1090*/  BSSY.RECONVERGENT B1, `(.L_x_363) ;  /* 0x0000912000017945 */ /* 0x000fe20003800200 */
[----:B------:R-:W-:Y:S02]  /*10a0*/  ULEA UR54, UR49, UR54, 0x7 ;  /* 0x0000003631367291 */ /* 0x000fe4000f8e38ff */
[----:B------:R-:W3:Y:S01]  /*10b0*/  LDCU UR9, c[0x0][0x508] ;  /* 0x0000a100ff0977ac */ /* 0x000ee20008000800 */
[----:B------:R-:W4:Y:S01]  /*10c0*/  LDC.64 R8, c[0x0][0x5f8] ;  /* 0x00017e00ff087b82 */ /* 0x000f220000000a00 */
[----:B------:R-:W-:Y:S01]  /*10d0*/  ULEA UR55, UR49, UR55, 0x7 ;  /* 0x0000003731377291 */ /* 0x000fe2000f8e38ff */
[----:B--2---:R-:W-:Y:S01]  /*10e0*/  IMAD R6, R12, UR48, RZ ;  /* 0x000000300c067c24 */ /* 0x004fe2000f8e02ff */
[----:B---3--:R-:W-:-:S04]  /*10f0*/  UIADD3 UR9, UPT, UPT, UR44, -UR9, -UR28 ;  /* 0x800000092c097290 */ /* 0x008fc8000fffe81c */
[----:B------:R-:W-:Y:S01]  /*1100*/  USHF.R.S32.HI UR8, URZ, 0x1f, UR9 ;  /* 0x0000001fff087899 */ /* 0x000fe20008011409 */
[C---:B-1----:R-:W-:Y:S01]  /*1110*/  IMAD.SHL.U32 R21, R22.reuse, 0x8, RZ ;  /* 0x0000000816157824 */ /* 0x042fe200078e00ff */
[--C-:B------:R-:W-:Y:S02]  /*1120*/  SHF.R.U32.HI R19, RZ, 0x2, R22.reuse ;  /* 0x00000002ff137819 */ /* 0x100fe40000011616 */
[----:B------:R-:W-:Y:S01]  /*1130*/  ULEA.HI UR8, UR8, UR9, URZ, 0x7 ;  /* 0x0000000908087291 */ /* 0x000fe2000f8f38ff */
[----:B------:R-:W-:Y:S02]  /*1140*/  LOP3.LUT R29, R22, 0x1f, RZ, 0xc0, !PT ;  /* 0x0000001f161d7812 */ /* 0x000fe400078ec0ff */
[----:B------:R-:W-:Y:S01]  /*1150*/  LOP3.LUT R10, R21, 0x18, RZ, 0xc0, !PT ;  /* 0x00000018150a7812 */ /* 0x000fe200078ec0ff */
[----:B------:R-:W-:Y:S01]  /*1160*/  USHF.R.S32.HI UR42, URZ, 0x7, UR8 ;  /* 0x00000007ff2a7899 */ /* 0x000fe20008011408 */
[----:B------:R-:W-:Y:S02]  /*1170*/  SHF.R.U32.HI R226, RZ, 0x5, R22 ;  /* 0x00000005ffe27819 */ /* 0x000fe40000011616 */
[----:B------:R-:W-:Y:S01]  /*1180*/  IADD3 R2, P0, PT, R10, UR58, RZ ;  /* 0x0000003a0a027c10 */ /* 0x000fe2000ff1e0ff */
[----:B------:R-:W-:Y:S01]  /*1190*/  IMAD.WIDE.U32 R4, R12, UR47, R10 ;  /* 0x0000002f0c047c25 */ /* 0x000fe2000f8e000a */
[----:B------:R-:W-:Y:S01]  /*11a0*/  UISETP.LT.AND UP0, UPT, URZ, UR42, UPT ;  /* 0x0000002aff00728c */ /* 0x000fe2000bf01270 */
[----:B------:R-:W-:Y:S01]  /*11b0*/  IADD3 R20, PT, PT, R19, 0x40, RZ ;  /* 0x0000004013147810 */ /* 0x000fe20007ffe0ff */
[----:B------:R-:W1:Y:S01]  /*11c0*/  LDCU.128 UR8, c[0x0][0x590] ;  /* 0x0000b200ff0877ac */ /* 0x000e620008000c00 */
[----:B------:R-:W-:Y:S01]  /*11d0*/  IMAD.X R3, RZ, RZ, UR17, P0 ;  /* 0x00000011ff037e24 */ /* 0x000fe200080e06ff */
[----:B------:R-:W-:Y:S01]  /*11e0*/  USEL UR42, URZ, UR42, !UP0 ;  /* 0x0000002aff2a7287 */ /* 0x000fe2000c000000 */
[----:B------:R-:W2:Y:S03]  /*11f0*/  LDCU.64 UR58, c[0x0][0x5e8] ;  /* 0x0000bd00ff3a77ac */ /* 0x000ea60008000a00 */
[----:B------:R-:W-:-:S02]  /*1200*/  UISETP.GT.AND UP0, UPT, UR27, UR42, UPT ;  /* 0x0000002a1b00728c */ /* 0x000fc4000bf04270 */
[----:B-1----:R-:W-:Y:S01]  /*1210*/  UIMAD UR16, UR48, UR8, URZ ;  /* 0x00000008301072a4 */ /* 0x002fe2000f8e02ff */
[----:B------:R-:W-:Y:S01]  /*1220*/  IMAD.U32 R0, RZ, RZ, UR8 ;  /* 0x00000008ff007e24 */ /* 0x000fe2000f8e00ff */
[----:B------:R-:W-:Y:S02]  /*1230*/  UIMAD UR48, UR41, UR57, URZ ;  /* 0x00000039293072a4 */ /* 0x000fe4000f8e02ff */
[----:B------:R-:W-:Y:S01]  /*1240*/  UIMAD UR16, UR47, UR9, UR16 ;  /* 0x000000092f1072a4 */ /* 0x000fe2000f8e0210 */
[----:B------:R-:W-:Y:S01]  /*1250*/  IMAD.WIDE.U32 R2, R0, UR47, R2 ;  /* 0x0000002f00027c25 */ /* 0x000fe2000f8e0002 */
[----:B------:R-:W1:Y:S03]  /*1260*/  LDCU.64 UR56, c[0x0][0x420] ;  /* 0x00008400ff3877ac */ /* 0x000e660008000a00 */
[----:B------:R-:W-:Y:S01]  /*1270*/  IMAD.U32 R0, RZ, RZ, UR10 ;  /* 0x0000000aff007e24 */ /* 0x000fe2000f8e00ff */
[----:B------:R-:W-:-:S05]  /*1280*/  IADD3 R3, PT, PT, R3, UR16, RZ ;  /* 0x0000001003037c10 */ /* 0x000fca000fffe0ff */
[----:B------:R-:W3:Y:S01]  /*1290*/  LDCU.64 UR16, c[0x0][0x3c8] ;  /* 0x00007900ff1077ac */ /* 0x000ee20008000a00 */
[----:B------:R-:W-:-:S04]  /*12a0*/  IMAD.WIDE.U32 R2, R0, UR25, R2 ;  /* 0x0000001900027c25 */ /* 0x000fc8000f8e0002 */
[----:B------:R-:W-:Y:S01]  /*12b0*/  IMAD.U32 R0, RZ, RZ, UR11 ;  /* 0x0000000bff007e24 */ /* 0x000fe2000f8e00ff */
[----:B------:R-:W5:Y:S03]  /*12c0*/  LDCU.64 UR10, c[0x0][0x550] ;  /* 0x0000aa00ff0a77ac */ /* 0x000f660008000a00 */
[----:B------:R-:W-:Y:S02]  /*12d0*/  IMAD R3, R0, UR25, R3 ;  /* 0x0000001900037c24 */ /* 0x000fe4000f8e0203 */
[----:B------:R-:W-:Y:S01]  /*12e0*/  IMAD R0, R13, UR47, R6 ;  /* 0x0000002f0d007c24 */ /* 0x000fe2000f8e0206 */
[----:B------:R-:W-:Y:S01]  /*12f0*/  IADD3 R6, P0, PT, R4, UR52, RZ ;  /* 0x0000003404067c10 */ /* 0x000fe2000ff1e0ff */
[----:B------:R-:W-:Y:S01]  /*1300*/  IMAD.WIDE.U32 R2, R19, UR8, R2 ;  /* 0x0000000813027c25 */ /* 0x000fe2000f8e0002 */
[----:B------:R-:W-:Y:S02]  /*1310*/  USHF.L.U32 UR47, UR8, 0x6, URZ ;  /* 0x00000006082f7899 */ /* 0x000fe400080006ff */
[----:B------:R-:W-:Y:S01]  /*1320*/  IADD3.X R7, PT, PT, R5, UR43, R0, P0, !PT ;  /* 0x0000002b05077c10 */ /* 0x000fe200087fe400 */
[----:B------:R-:W-:Y:S01]  /*1330*/  IMAD R15, R19, UR9, R3 ;  /* 0x00000009130f7c24 */ /* 0x000fe2000f8e0203 */
[----:B------:R-:W-:Y:S01]  /*1340*/  USHF.L.U64.HI UR43, UR8, 0x6, UR9 ;  /* 0x00000006082b7899 */ /* 0x000fe20008010209 */
[----:B---3--:R-:W-:Y:S01]  /*1350*/  IMAD.U32 R0, RZ, RZ, UR16 ;  /* 0x00000010ff007e24 */ /* 0x008fe2000f8e00ff */
[----:B------:R-:W3:Y:S01]  /*1360*/  LDCU.64 UR8, c[0x0][0x380] ;  /* 0x00007000ff0877ac */ /* 0x000ee20008000a00 */
[----:B----4-:R-:W-:Y:S01]  /*1370*/  IMAD.WIDE.U32 R4, R8, UR20, RZ ;  /* 0x0000001408047c25 */ /* 0x010fe2000f8e00ff */
[----:B------:R-:W-:-:S03]  /*1380*/  USHF.L.U32 UR52, UR48, 0x7, URZ ;  /* 0x0000000730347899 */ /* 0x000fc600080006ff */
[----:B------:R-:W-:Y:S01]  /*1390*/  IMAD.U32 R3, RZ, RZ, UR17 ;  /* 0x00000011ff037e24 */ /* 0x000fe2000f8e00ff */
[----:B------:R-:W4:Y:S01]  /*13a0*/  LDCU.64 UR16, c[0x0][0x570] ;  /* 0x0000ae00ff1077ac */ /* 0x000f220008000a00 */
[----:B------:R-:W-:Y:S01]  /*13b0*/  IMAD.WIDE.U32 R6, R0, UR25, R6 ;  /* 0x0000001900067c25 */ /* 0x000fe2000f8e0006 */
[----:B------:R-:W-:Y:S02]  /*13c0*/  SEL R4, R4, RZ, P3 ;  /* 0x000000ff04047207 */ /* 0x000fe40001800000 */
[----:B-----5:R-:W-:Y:S01]  /*13d0*/  LEA R252, P2, R2, UR10, 0x1 ;  /* 0x0000000a02fc7c11 */ /* 0x020fe2000f8408ff */
[----:B------:R-:W-:Y:S02]  /*13e0*/  IMAD R0, R226, UR48, R29 ;  /* 0x00000030e2007c24 */ /* 0x000fe4000f8e021d */
[----:B------:R-:W-:Y:S01]  /*13f0*/  IMAD R8, R9, UR20, R5 ;  /* 0x0000001409087c24 */ /* 0x000fe2000f8e0205 */
[----:B------:R-:W-:Y:S01]  /*1400*/  LEA.HI.X R251, R2, UR11, R15, 0x1, P2 ;  /* 0x0000000b02fb7c11 */ /* 0x000fe200090f0c0f */
[----:B------:R-:W-:Y:S01]  /*1410*/  IMAD R3, R3, UR25, R7 ;  /* 0x0000001903037c24 */ /* 0x000fe2000f8e0207 */
[----:B------:R-:W-:Y:S01]  /*1420*/  IADD3 R9, P1, P0, R0, UR53, R4 ;  /* 0x0000003500097c10 */ /* 0x000fe2000f83e004 */
[----:B------:R-:W-:Y:S01]  /*1430*/  IMAD.U32 R4, RZ, RZ, UR52 ;  /* 0x00000034ff047e24 */ /* 0x000fe2000f8e00ff */
[----:B------:R-:W-:Y:S01]  /*1440*/  SHF.R.S32.HI R5, RZ, 0x1f, R0 ;  /* 0x0000001fff057819 */ /* 0x000fe20000011400 */
[----:B--2---:R-:W-:Y:S01]  /*1450*/  UIMAD.WIDE UR10, UR54, 0x4, UR58 ;  /* 0x00000004360a78a5 */ /* 0x004fe2000f8e023a */
[----:B------:R-:W-:-:S02]  /*1460*/  SEL R0, R8, RZ, P3 ;  /* 0x000000ff08007207 */ /* 0x000fc40001800000 */
[----:B------:R-:W-:Y:S02]  /*1470*/  MOV R2, R6 ;  /* 0x0000000600027202 */ /* 0x000fe40000000f00 */
[----:B------:R-:W-:Y:S02]  /*1480*/  IADD3.X R5, PT, PT, R5, UR51, R0, P1, P0 ;  /* 0x0000003305057c10 */ /* 0x000fe40008fe0400 */
[----:B------:R-:W-:Y:S01]  /*1490*/  IADD3 R0, P0, PT, R9, UR52, RZ ;  /* 0x0000003409007c10 */ /* 0x000fe2000ff1e0ff */
[C---:B------:R-:W-:Y:S01]  /*14a0*/  IMAD.WIDE.U32 R2, R19.reuse, R12, R2 ;  /* 0x0000000c13027225 */ /* 0x040fe200078e0002 */
[----:B------:R-:W-:Y:S02]  /*14b0*/  SHF.L.U64.HI R9, R12, 0x6, R13 ;  /* 0x000000060c097819 */ /* 0x000fe4000001020d */
[----:B------:R-:W-:Y:S01]  /*14c0*/  LEA.HI.X.SX32 R4, R4, R5, 0x1, P0 ;  /* 0x0000000504047211 */ /* 0x000fe200000f0eff */
[----:B------:R-:W-:Y:S01]  /*14d0*/  IMAD R3, R19, R13, R3 ;  /* 0x0000000d13037224 */ /* 0x000fe200078e0203 */
[----:B----4-:R-:W-:Y:S01]  /*14e0*/  LEA R224, P0, R0, UR16, 0x2 ;  /* 0x0000001000e07c11 */ /* 0x010fe2000f8010ff */
[----:B------:R-:W-:Y:S01]  /*14f0*/  IMAD.SHL.U32 R12, R12, 0x40, RZ ;  /* 0x000000400c0c7824 */ /* 0x000fe200078e00ff */
[----:B---3--:R-:W-:-:S02]  /*1500*/  LEA R250, P1, R2, UR8, 0x1 ;  /* 0x0000000802fa7c11 */ /* 0x008fc4000f8208ff */
[----:B------:R-:W-:Y:S01]  /*1510*/  LEA.HI.X R225, R0, UR17, R4, 0x2, P0 ;  /* 0x0000001100e17c11 */ /* 0x000fe200080f1404 */
[----:B-1----:R-:W-:Y:S01]  /*1520*/  UIMAD.WIDE UR16, UR55, 0x4, UR56 ;  /* 0x00000004371078a5 */ /* 0x002fe2000f8e0238 */
[----:B------:R-:W-:Y:S02]  /*1530*/  IADD3 R13, P0, PT, R19, 0x40, RZ ;  /* 0x00000040130d7810 */ /* 0x000fe40007f1e0ff */
[----:B------:R-:W-:-:S03]  /*1540*/  LEA.HI.X R249, R2, UR9, R3, 0x1, P1 ;  /* 0x0000000902f97c11 */ /* 0x000fc600088f0c03 */
[----:B------:R-:W-:Y:S01]  /*1550*/  IMAD.X R15, RZ, RZ, RZ, P0 ;  /* 0x000000ffff0f7224 */ /* 0x000fe200000e06ff */
        /* <DEDUP_REMOVED lines=14> */
.L_x_375:
[----:B------:R-:W1:Y:S01]  /*1640*/  LDCU.64 UR8, c[0x0][0x5c0] ;  /* 0x0000b800ff0877ac */ /* 0x000e620008000a00 */
[----:B------:R-:W-:-:S04]  /*1650*/  UIADD3 UR4, UPT, UPT, UR29, UR30, URZ ;  /* 0x0000001e1d047290 */ /* 0x000fc8000fffe0ff */
[----:B-1----:R-:W-:Y:S02]  /*1660*/  UIMAD.WIDE.U32 UR14, UR4, UR8, URZ ;  /* 0x00000008040e72a5 */ /* 0x002fe4000f8e00ff */
[----:B------:R-:W-:-:S04]  /*1670*/  UIMAD UR4, UR4, UR9, URZ ;  /* 0x00000009040472a4 */ /* 0x000fc8000f8e02ff */
[----:B------:R-:W-:-:S06]  /*1680*/  UIADD3 UR4, UPT, UPT, UR15, UR4, URZ ;  /* 0x000000040f047290 */ /* 0x000fcc000fffe0ff */
[----:B------:R-:W-:Y:S02]  /*1690*/  MOV R0, UR4 ;  /* 0x0000000400007c02 */ /* 0x000fe40008000f00 */
.L_x_376:
        /* <DEDUP_REMOVED lines=12> */
.L_x_377:
[----:B------:R-:W1:Y:S01]  /*1760*/  LDCU.64 UR4, c[0x0][0x5c8] ;  /* 0x0000b900ff0477ac */ /* 0x000e620008000a00 */
[----:B------:R-:W-:-:S04]  /*1770*/  UIADD3 UR29, UPT, UPT, UR29, UR30, URZ ;  /* 0x0000001e1d1d7290 */ /* 0x000fc8000fffe0ff */
[----:B-1----:R-:W-:Y:S02]  /*1780*/  UIMAD.WIDE.U32 UR16, UR29, UR4, URZ ;  /* 0x000000041d1072a5 */ /* 0x002fe4000f8e00ff */
[----:B------:R-:W-:-:S04]  /*1790*/  UIMAD UR29, UR29, UR5, URZ ;  /* 0x000000051d1d72a4 */ /* 0x000fc8000f8e02ff */
[----:B------:R-:W-:-:S06]  /*17a0*/  UIADD3 UR29, UPT, UPT, UR17, UR29, URZ ;  /* 0x0000001d111d7290 */ /* 0x000fcc000fffe0ff */
[----:B------:R-:W-:Y:S02]  /*17b0*/  MOV R12, UR29 ;  /* 0x0000001d000c7c02 */ /* 0x000fe40008000f00 */
.L_x_378:
        /* <DEDUP_REMOVED lines=34> */
.L_x_380:
[----:B------:R-:W-:Y:S05]  /*19e0*/  BSYNC.RECONVERGENT B0 ;  /* 0x0000000000007941 */ /* 0x000fea0003800200 */
.L_x_379:
        /* <DEDUP_REMOVED lines=29> */
.L_x_374:
[----:B------:R-:W-:Y:S01]  /*1bc0*/  IMAD.U32 R2, RZ, RZ, UR4 ;  /* 0x00000004ff027e24 */ /* 0x000fe2000f8e00ff */
[----:B------:R-:W-:Y:S01]  /*1bd0*/  UIMAD UR51, UR45, UR4, URZ ;  /* 0x000000042d3372a4 */ /* 0x000fe2000f8e02ff */
[----:B------:R-:W-:Y:S01]  /*1be0*/  LOP3.LUT R4, R21, 0xd8, RZ, 0xc0, !PT ;  /* 0x000000d815047812 */ /* 0x000fe200078ec0ff */
[----:B------:R-:W1:Y:S01]  /*1bf0*/  LDCU.64 UR8, c[0x0][0x3d8] ;  /* 0x00007b00ff0877ac */ /* 0x000e620008000a00 */
[----:B------:R-:W-:Y:S01]  /*1c00*/  IMAD.WIDE.U32 R2, R2, UR38, R10 ;  /* 0x0000002602027c25 */ /* 0x000fe2000f8e000a */
[----:B------:R-:W-:Y:S01]  /*1c10*/  BSSY.RECONVERGENT B0, `(.L_x_382) ;  /* 0x0000024000007945 */ /* 0x000fe20003800200 */
[----:B------:R-:W-:Y:S01]  /*1c20*/  LOP3.LUT R4, R4, 0x18, R22, 0x78, !PT ;  /* 0x0000001804047812 */ /* 0x000fe200078e7816 */
[----:B------:R-:W-:Y:S01]  /*1c30*/  UIMAD UR51, UR38, UR5, UR51 ;  /* 0x00000005263372a4 */ /* 0x000fe2000f8e0233 */
[----:B------:R-:W-:Y:S01]  /*1c40*/  @P3 BAR.SYNC.DEFER_BLOCKING 0x0 ;  /* 0x0000000000003b1d */ /* 0x000fe20000010000 */
[----:B------:R-:W-:Y:S01]  /*1c50*/  IADD3 R2, P0, PT, R2, UR50, RZ ;  /* 0x0000003202027c10 */ /* 0x000fe2000ff1e0ff */
[----:B------:R-:W-:Y:S01]  /*1c60*/  ULOP3.LUT UR50, UR49, 0x80000001, URZ, 0xc0, !UPT ;  /* 0x8000000131327892 */ /* 0x000fe2000f8ec0ff */
[----:B------:R-:W-:-:S02]  /*1c70*/  LOP3.LUT R4, R4, 0x1f20, R21, 0xf8, !PT ;  /* 0x00001f2004047812 */ /* 0x000fc400078ef815 */
[----:B------:R-:W-:Y:S01]  /*1c80*/  IADD3.X R3, PT, PT, R16, UR51, R3, P0, !PT ;  /* 0x0000003310037c10 */ /* 0x000fe200087fe403 */
[----:B------:R-:W-:Y:S01]  /*1c90*/  UIADD3 UR51, UPT, UPT, -UR38, UR28, URZ ;  /* 0x0000001c26337290 */ /* 0x000fe2000fffe1ff */
[----:B------:R-:W-:Y:S01]  /*1ca0*/  LEA R8, R4, UR6, 0x1 ;  /* 0x0000000604087c11 */ /* 0x000fe2000f8e08ff */
[----:B------:R-:W-:-:S04]  /*1cb0*/  UISETP.NE.AND UP0, UPT, UR50, 0x1, UPT ;  /* 0x000000013200788c */ /* 0x000fc8000bf05270 */
[----:B------:R-:W-:Y:S01]  /*1cc0*/  ISETP.GE.AND P6, PT, R19, UR51, PT ;  /* 0x0000003313007c0c */ /* 0x000fe2000bfc6270 */
[----:B-1----:R-:W-:Y:S01]  /*1cd0*/  IMAD R0, R17, UR8, RZ ;  /* 0x0000000811007c24 */ /* 0x002fe2000f8e02ff */
[----:B------:R-:W-:Y:S01]  /*1ce0*/  USEL UR50, URZ, 0x2000, UP0 ;  /* 0x00002000ff327887 */ /* 0x000fe20008000000 */
[----:B------:R-:W-:-:S04]  /*1cf0*/  IMAD.WIDE.U32 R2, R14, UR8, R2 ;  /* 0x000000080e027c25 */ /* 0x000fc8000f8e0002 */
[----:B------:R-:W-:-:S04]  /*1d00*/  IMAD R0, R14, UR9, R0 ;  /* 0x000000090e007c24 */ /* 0x000fc8000f8e0200 */
[----:B------:R-:W-:Y:S02]  /*1d10*/  IMAD.IADD R0, R3, 0x1, R0 ;  /* 0x0000000103007824 */ /* 0x000fe400078e0200 */
[----:B------:R-:W-:Y:S05]  /*1d20*/  @P6 BRA `(.L_x_383) ;  /* 0x0000000000446947 */ /* 0x000fea0003800000 */
        /* <DEDUP_REMOVED lines=15> */
.L_x_384:
[----:B------:R2:W-:Y:S01]  /*1e20*/  STS.128 [R8+0x8000], RZ ;  /* 0x008000ff08007388 */ /* 0x0005e20000000c00 */
[----:B------:R-:W-:Y:S05]  /*1e30*/  BRA `(.L_x_385) ;  /* 0x0000000000047947 */ /* 0x000fea0003800000 */
.L_x_383:
[----:B------:R3:W-:Y:S02]  /*1e40*/  STS.128 [R8+0x8000], RZ ;  /* 0x008000ff08007388 */ /* 0x0007e40000000c00 */
.L_x_385:
[----:B------:R-:W-:Y:S05]  /*1e50*/  BSYNC.RECONVERGENT B0 ;  /* 0x0000000000007941 */ /* 0x000fea0003800200 */
.L_x_382:
        /* <DEDUP_REMOVED lines=20> */
.L_x_387:
[----:B------:R-:W-:Y:S05]  /*1fa0*/  BSYNC.RECONVERGENT B0 ;  /* 0x0000000000007941 */ /* 0x000fea0003800200 */
.L_x_386:
        /* <DEDUP_REMOVED lines=15> */
.L_x_390:
[----:B------:R1:W-:Y:S01]  /*20a0*/  STS.128 [R8+0x4000], RZ ;  /* 0x004000ff08007388 */ /* 0x0003e20000000c00 */
[----:B------:R-:W-:Y:S05]  /*20b0*/  BRA `(.L_x_391) ;  /* 0x0000000000047947 */ /* 0x000fea0003800000 */
.L_x_389:
[----:B------:R1:W-:Y:S02]  /*20c0*/  STS.128 [R8+0x4000], RZ ;  /* 0x004000ff08007388 */ /* 0x0003e40000000c00 */
.L_x_391:
[----:B------:R-:W-:Y:S05]  /*20d0*/  BSYNC.RECONVERGENT B0 ;  /* 0x0000000000007941 */ /* 0x000fea0003800200 */
.L_x_388:
        /* <DEDUP_REMOVED lines=17> */
.L_x_393:
[----:B------:R-:W-:Y:S05]  /*21f0*/  BSYNC.RECONVERGENT B0 ;  /* 0x0000000000007941 */ /* 0x000fea0003800200 */
.L_x_392:
        /* <DEDUP_REMOVED lines=13> */
.L_x_396:
[----:B------:R1:W-:Y:S01]  /*22d0*/  STS.128 [R223], RZ ;  /* 0x000000ffdf007388 */ /* 0x0003e20000000c00 */
[----:B------:R-:W-:Y:S05]  /*22e0*/  BRA `(.L_x_397) ;  /* 0x0000000000047947 */ /* 0x000fea0003800000 */
.L_x_395:
[----:B------:R1:W-:Y:S02]  /*22f0*/  STS.128 [R223], RZ ;  /* 0x000000ffdf007388 */ /* 0x0003e40000000c00 */
.L_x_397:
[----:B------:R-:W-:Y:S05]  /*2300*/  BSYNC.RECONVERGENT B0 ;  /* 0x0000000000007941 */ /* 0x000fea0003800200 */
.L_x_394:
[----:B------:R-:W-:Y:S01]  /*2310*/  SHF.R.U32.HI R16, RZ, 0x1, R22 ;  /* 0x00000001ff107819 */ /* 0x000fe20000011616 */
[----:B------:R-:W-:Y:S02]  /*2320*/  IMAD.MOV.U32 R4, RZ, RZ, 0x7f800000 ;  /* 0x7f800000ff047424 */ /* 0x000fe400078e00ff */
[----:B------:R-:W-:Y:S01]  /*2330*/  IMAD.MOV.U32 R5, RZ, RZ, 0x7f800000 ;  /* 0x7f800000ff057424 */ /* 0x000fe200078e00ff */
[----:B------:R-:W-:Y:S01]  /*2340*/  LOP3.LUT R227, R16, 0x30, RZ, 0xc0, !PT ;  /* 0x0000003010e37812 */ /* 0x000fe200078ec0ff */
[----:B-1----:R-:W-:Y:S02]  /*2350*/  IMAD.MOV.U32 R6, RZ, RZ, 0x7f800000 ;  /* 0x7f800000ff067424 */ /* 0x002fe400078e00ff */
        /* <DEDUP_REMOVED lines=11> */
[----:B------:R-:W5:Y:S04]  /*2410*/  @!P3 LDG.E R7, desc[UR36][R2.64] ;  /* 0x000000240207b981 */ /* 0x000f68000c1e1900 */
[----:B------:R-:W2:Y:S04]  /*2420*/  @!P0 LDG.E R4, desc[UR36][R2.64+0x120] ;  /* 0x0001202402048981 */ /* 0x000ea8000c1e1900 */
[----:B------:R-:W3:Y:S04]  /*2430*/  @!P1 LDG.E R5, desc[UR36][R2.64+0x100] ;  /* 0x0001002402059981 */ /* 0x000ee8000c1e1900 */
[----:B------:R-:W4:Y:S04]  /*2440*/  @!P2 LDG.E R6, desc[UR36][R2.64+0x20] ;  /* 0x000020240206a981 */ /* 0x000f28000c1e1900 */
[----:B------:R1:W-:Y:S01]  /*2450*/  @P4 STS.128 [R223+0x1000], RZ ;  /* 0x001000ffdf004388 */ /* 0x0003e20000000c00 */
[----:B------:R-:W-:Y:S03]  /*2460*/  BSSY.RECONVERGENT B0, `(.L_x_398) ;  /* 0x0000010000007945 */ /* 0x000fe60003800200 */
[----:B--2---:R1:W-:Y:S04]  /*2470*/  STL [R1], R4 ;  /* 0x0000000401007387 */ /* 0x0043e80000100800 */
[----:B---3--:R1:W-:Y:S04]  /*2480*/  STL [R1+0x4], R5 ;  /* 0x0000040501007387 */ /* 0x0083e80000100800 */
[----:B----4-:R1:W-:Y:S04]  /*2490*/  STL [R1+0x8], R6 ;  /* 0x0000080601007387 */ /* 0x0103e80000100800 */
        /* <DEDUP_REMOVED lines=12> */
.L_x_399:
[----:B------:R-:W-:Y:S05]  /*2560*/  BSYNC.RECONVERGENT B0 ;  /* 0x0000000000007941 */ /* 0x000fea0003800200 */
.L_x_398:
        /* <DEDUP_REMOVED lines=9> */
[----:B------:R-:W-:-:S04]  /*2600*/  IMAD.WIDE.U32 R2, R14, UR4, R2 ;  /* 0x000000040e027c25 */ /* 0x000fc8000f8e0002 */
[----:B------:R-:W-:-:S05]  /*2610*/  IMAD R0, R14, UR5, R0 ;  /* 0x000000050e007c24 */ /* 0x000fca000f8e0200 */
[----:B------:R-:W-:Y:S01]  /*2620*/  IADD3 R0, PT, PT, R3, R0, RZ ;  /* 0x0000000003007210 */ /* 0x000fe20007ffe0ff */
[----:B------:R-:W-:Y:S06]  /*2630*/  @P6 BRA `(.L_x_401) ;  /* 0x0000000000446947 */ /* 0x000fec0003800000 */
[----:B------:R-:W3:Y:S02]  /*2640*/  LDCU UR4, c[0x0][0x440] ;  /* 0x00008800ff0477ac */ /* 0x000ee40008000800 */
[----:B---3--:R-:W-:-:S13]  /*2650*/  ISETP.GE.AND P0, PT, R10, UR4, PT ;  /* 0x000000040a007c0c */ /* 0x008fda000bf06270 */
[----:B------:R-:W-:Y:S05]  /*2660*/  @P0 BRA `(.L_x_402) ;  /* 0x0000000000300947 */ /* 0x000fea0003800000 */
[----:B------:R-:W3:Y:S01]  /*2670*/  LDCU.64 UR4, c[0x0][0x388] ;  /* 0x00007100ff0477ac */ /* 0x000ee20008000a00 */
[----:B-1----:R-:W-:Y:S02]  /*2680*/  MOV R4, R2 ;  /* 0x0000000200047202 */ /* 0x002fe40000000f00 */
[----:B------:R-:W-:-:S03]  /*2690*/  MOV R5, R0 ;  /* 0x0000000000057202 */ /* 0x000fc60000000f00 */
[----:B------:R-:W-:-:S04]  /*26a0*/  IMAD.WIDE.U32 R4, R19, UR14, R4 ;  /* 0x0000000e13047c25 */ /* 0x000fc8000f8e0004 */
[----:B------:R-:W-:Y:S01]  /*26b0*/  IMAD R5, R19, UR15, R5 ;  /* 0x0000000f13057c24 */ /* 0x000fe2000f8e0205 */
[----:B---3--:R-:W-:-:S04]  /*26c0*/  LEA R6, P0, R4, UR4, 0x1 ;  /* 0x0000000404067c11 */ /* 0x008fc8000f8008ff */
[----:B------:R-:W-:-:S05]  /*26d0*/  LEA.HI.X R7, R4, UR5, R5, 0x1, P0 ;  /* 0x0000000504077c11 */ /* 0x000fca00080f0c05 */
[----:B------:R-:W-:Y:S01]  /*26e0*/  @!PT LDS RZ, [RZ] ;  /* 0x00000000fffff984 */ /* 0x000fe20000000800 */
[----:B------:R-:W-:Y:S01]  /*26f0*/  @!PT LDS RZ, [RZ] ;  /* 0x00000000fffff984 */ /* 0x000fe20000000800 */
[----:B------:R-:W-:Y:S01]  /*2700*/  @!PT LDS RZ, [RZ] ;  /* 0x00000000fffff984 */ /* 0x000fe20000000800 */
[----:B------:R4:W-:Y:S01]  /*2710*/  LDGSTS.E.BYPASS.LTC128B.128 [R8+0x6000], desc[UR36][R6.64] ;  /* 0x0600000006087fae */ /* 0x0009e2000b981a24 */
[----:B------:R-:W-:Y:S05]  /*2720*/  BRA `(.L_x_403) ;  /* 0x00000000000c7947 */ /* 0x000fea0003800000 */
.L_x_402:
[----:B------:R3:W-:Y:S01]  /*2730*/  STS.128 [R8+0x6000], RZ ;  /* 0x006000ff08007388 */ /* 0x0007e20000000c00 */
[----:B------:R-:W-:Y:S05]  /*2740*/  BRA `(.L_x_403) ;  /* 0x0000000000047947 */ /* 0x000fea0003800000 */
.L_x_401:
[----:B------:R3:W-:Y:S02]  /*2750*/  STS.128 [R8+0x6000], RZ ;  /* 0x006000ff08007388 */ /* 0x0007e40000000c00 */
.L_x_403:
[----:B------:R-:W-:Y:S05]  /*2760*/  BSYNC.RECONVERGENT B0 ;  /* 0x0000000000007941 */ /* 0x000fea0003800200 */
.L_x_400:
[----:B------:R1:W-:Y:S01]  /*2770*/  @P5 STS.128 [R8+0x7000], RZ ;  /* 0x007000ff08005388 */ /* 0x0003e20000000c00 */
[----:B------:R-:W-:Y:S04]  /*2780*/  BSSY.RECONVERGENT B0, `(.L_x_404) ;  /* 0x0000012000007945 */ /* 0x000fe80003800200 */
[----:B------:R-:W-:Y:S05]  /*2790*/  @P5 BRA `(.L_x_405) ;  /* 0x0000000000405947 */ /* 0x000fea0003800000 */
[----:B------:R-:W5:Y:S02]  /*27a0*/  LDCU UR4, c[0x0][0x440] ;  /* 0x00008800ff0477ac */ /* 0x000f640008000800 */
[----:B-----5:R-:W-:-:S13]  /*27b0*/  ISETP.GE.AND P0, PT, R10, UR4, PT ;  /* 0x000000040a007c0c */ /* 0x020fda000bf06270 */
[----:B------:R1:W-:Y:S01]  /*27c0*/  @P0 STS.128 [R8+0x7000], RZ ;  /* 0x007000ff08000388 */ /* 0x0003e20000000c00 */
[----:B------:R-:W-:Y:S05]  /*27d0*/  @P0 BRA `(.L_x_405) ;  /* 0x0000000000300947 */ /* 0x000fea0003800000 */
[----:B------:R-:W5:Y:S01]  /*27e0*/  LDCU.64 UR4, c[0x0][0x388] ;  /* 0x00007100ff0477ac */ /* 0x000f620008000a00 */
[----:B------:R-:W-:Y:S01]  /*27f0*/  MOV R3, R0 ;  /* 0x0000000000037202 */ /* 0x000fe20000000f00 */
[----:B-1--4-:R-:W-:Y:S02]  /*2800*/  IMAD R6, R15, UR14, RZ ;  /* 0x0000000e0f067c24 */ /* 0x012fe4000f8e02ff */
        /* <DEDUP_REMOVED lines=9> */
.L_x_405:
[----:B------:R-:W-:Y:S05]  /*28a0*/  BSYNC.RECONVERGENT B0 ;  /* 0x0000000000007941 */ /* 0x000fea0003800200 */
.L_x_404:
[----:B------:R-:W5:Y:S01]  /*28b0*/  LDCU.64 UR4, c[0x0][0x538] ;  /* 0x0000a700ff0477ac */ /* 0x000f620008000a00 */
[----:B------:R-:W0:Y:S01]  /*28c0*/  LDGDEPBAR ;  /* 0x00000000000079af */ /* 0x000e220000000000 */
[----:B-1----:R-:W-:Y:S01]  /*28d0*/  IMAD.U32 R2, RZ, RZ, UR25 ;  /* 0x00000019ff027e24 */ /* 0x002fe2000f8e00ff */
[----:B------:R-:W1:Y:S01]  /*28e0*/  LDC.64 R26, c[0x0][0x528] ;  /* 0x00014a00ff1a7b82 */ /* 0x000e620000000a00 */
[----:B------:R-:W2:Y:S01]  /*28f0*/  S2R R156, SR_TID.X ;  /* 0x00000000009c7919 */ /* 0x000ea20000002100 */
[----:B------:R-:W-:Y:S01]  /*2900*/  IMAD.SHL.U32 R12, R22, 0x20, RZ ;  /* 0x00000020160c7824 */ /* 0x000fe200078e00ff */
[----:B------:R-:W-:Y:S01]  /*2910*/  LOP3.LUT R226, R226, 0x3, RZ, 0xc0, !PT ;  /* 0x00000003e2e27812 */ /* 0x000fe200078ec0ff */
[----:B------:R-:W-:Y:S01]  /*2920*/  IMAD.U32 R0, RZ, RZ, UR27 ;  /* 0x0000001bff007e24 */ /* 0x000fe2000f8e00ff */
[----:B------:R-:W-:Y:S01]  /*2930*/  SHF.R.U32.HI R28, RZ, 0x6, R22 ;  /* 0x00000006ff1c7819 */ /* 0x000fe20000011616 */
[C---:B------:R-:W-:Y:S02]  /*2940*/  IMAD.SHL.U32 R13, R22.reuse, 0x4, RZ ;  /* 0x00000004160d7824 */ /* 0x040fe400078e00ff */
[----:B------:R-:W-:Y:S01]  /*2950*/  IMAD.SHL.U32 R9, R22, 0x2, RZ ;  /* 0x0000000216097824 */ /* 0x000fe200078e00ff */
[----:B------:R-:W-:Y:S01]  /*2960*/  UIMAD UR41, UR39, UR41, UR25 ;  /* 0x00000029272972a4 */ /* 0x000fe2000f8e0219 */
[----:B------:R-:W1:Y:S01]  /*2970*/  LDCU UR8, c[0x0][0x440] ;  /* 0x00008800ff0877ac */ /* 0x000e620008000800 */
[----:B-----5:R-:W-:Y:S01]  /*2980*/  ISETP.NE.U32.AND P1, PT, RZ, UR4, PT ;  /* 0x00000004ff007c0c */ /* 0x020fe2000bf25070 */
[----:B------:R-:W1:Y:S03]  /*2990*/  LDCU UR9, c[0x0][0x3e0] ;  /* 0x00007c00ff0977ac */ /* 0x000e660008000800 */
[----:B------:R-:W-:Y:S01]  /*29a0*/  ISETP.NE.AND.EX P1, PT, RZ, UR5, PT, P1 ;  /* 0x00000005ff007c0c */ /* 0x000fe2000bf25310 */
[----:B------:R-:W1:Y:S01]  /*29b0*/  LDCU UR14, c[0x0][0x45c] ;  /* 0x00008b80ff0e77ac */ /* 0x000e620008000800 */
[----:B------:R-:W-:-:S04]  /*29c0*/  DEPBAR.LE SB0, 0x1 ;  /* 0x000080400000791a */ /* 0x000fc80000000000 */
[----:B------:R-:W-:Y:S08]  /*29d0*/  BAR.SYNC.DEFER_BLOCKING 0x0 ;  /* 0x0000000000007b1d */ /* 0x000ff00000010000 */
[----:B------:R-:W5:Y:S01]  /*29e0*/  @P1 LDC.64 R4, c[0x0][0x540] ;  /* 0x00015000ff041b82 */ /* 0x000f620000000a00 */
[----:B------:R-:W-:Y:S01]  /*29f0*/  @P1 IMAD.MOV.U32 R3, RZ, RZ, RZ ;  /* 0x000000ffff031224 */ /* 0x000fe200078e00ff */
[----:B------:R-:W-:Y:S01]  /*2a00*/  LOP3.LUT R28, R28, 0xe, RZ, 0xc0, !PT ;  /* 0x0000000e1c1c7812 */ /* 0x000fe200078ec0ff */
[----:B------:R-:W-:Y:S01]  /*2a10*/  IMAD R226, R0, 0x8, R226 ;  /* 0x0000000800e27824 */ /* 0x000fe200078e02e2 */
[----:B------:R-:W2:Y:S04]  /*2a20*/  LDCU.U8 UR15, c[0x0][0x4f8] ;  /* 0x00009f00ff0f77ac */ /* 0x000ea80008000000 */
[----:B------:R-:W3:Y:S01]  /*2a30*/  @P1 LDC R11, c[0x0][0x458] ;  /* 0x00011600ff0b1b82 */ /* 0x000ee20000000800 */
[----:B-1----:R-:W3:Y:S01]  /*2a40*/  LDG.E.64 R20, desc[UR36][R26.64+0x8] ;  /* 0x000008241a147981 */ /* 0x002ee2000c1e1b00 */
[----:B-----5:R-:W-:-:S04]  /*2a50*/  @P1 IMAD.WIDE.U32 R2, R4, UR39, R2 ;  /* 0x0000002704021c25 */ /* 0x020fc8000f8e0002 */
[----:B------:R-:W-:Y:S01]  /*2a60*/  @P1 IMAD R5, R5, UR39, R3 ;  /* 0x0000002705051c24 */ /* 0x000fe2000f8e0203 */
[----:B------:R-:W-:-:S04]  /*2a70*/  @P1 LEA R4, P0, R2, UR4, 0x2 ;  /* 0x0000000402041c11 */ /* 0x000fc8000f8010ff */
[----:B------:R-:W-:-:S05]  /*2a80*/  @P1 LEA.HI.X R5, R2, UR5, R5, 0x2, P0 ;  /* 0x0000000502051c11 */ /* 0x000fca00080f1405 */
[----:B------:R1:W5:Y:S04]  /*2a90*/  @P1 LDG.E R10, desc[UR36][R4.64] ;  /* 0x00000024040a1981 */ /* 0x000368000c1e1900 */
[----:B------:R-:W5:Y:S01]  /*2aa0*/  LDG.E.64 R26, desc[UR36][R26.64] ;  /* 0x000000241a1a7981 */ /* 0x000f62000c1e1b00 */
[C---:B------:R-:W-:Y:S01]  /*2ab0*/  LOP3.LUT R2, R12.reuse, 0x20, RZ, 0xc0, !PT ;  /* 0x000000200c027812 */ /* 0x040fe200078ec0ff */
[----:B------:R-:W-:Y:S01]  /*2ac0*/  IMAD.U32 R0, RZ, RZ, UR26 ;  /* 0x0000001aff007e24 */ /* 0x000fe2000f8e00ff */
[----:B----4-:R-:W-:Y:S01]  /*2ad0*/  LOP3.LUT R6, R12, 0x120, RZ, 0xc0, !PT ;  /* 0x000001200c067812 */ /* 0x010fe200078ec0ff */
[----:B------:R-:W-:Y:S01]  /*2ae0*/  IMAD.U32 R3, RZ, RZ, UR31 ;  /* 0x0000001fff037e24 */ /* 0x000fe2000f8e00ff */
[----:B------:R-:W-:Y:S02]  /*2af0*/  LOP3.LUT R13, R13, 0x18, RZ, 0xc0, !PT ;  /* 0x000000180d0d7812 */ /* 0x000fe400078ec0ff */
[----:B------:R-:W-:Y:S01]  /*2b00*/  IADD3 R0, PT, PT, R0, UR28, R227 ;  /* 0x0000001c00007c10 */ /* 0x000fe2000fffe0e3 */
[----:B------:R-:W-:-:S02]  /*2b10*/  IMAD R28, R3, 0x4, R28 ;  /* 0x00000004031c7824 */ /* 0x000fc400078e021c */
[----:B-1----:R-:W-:Y:S02]  /*2b20*/  IMAD.SHL.U32 R5, R22, 0x10, RZ ;  /* 0x0000001016057824 */ /* 0x002fe400078e00ff */
[----:B------:R-:W-:-:S03]  /*2b30*/  IMAD.U32 R4, RZ, RZ, UR40 ;  /* 0x00000028ff047e24 */ /* 0x000fc6000f8e00ff */
[--C-:B------:R-:W-:Y:S02]  /*2b40*/  LOP3.LUT R2, R2, 0x3800, R5.reuse, 0xf8, !PT ;  /* 0x0000380002027812 */ /* 0x100fe400078ef805 */
[--C-:B------:R-:W-:Y:S02]  /*2b50*/  LOP3.LUT R6, R6, 0x600, R5.reuse, 0xf8, !PT ;  /* 0x0000060006067812 */ /* 0x100fe400078ef805 */
[----:B------:R-:W-:Y:S02]  /*2b60*/  LOP3.LUT R3, R2, 0x100, R5, 0xf8, !PT ;  /* 0x0000010002037812 */ /* 0x000fe400078ef805 */
[----:B------:R-:W-:Y:S01]  /*2b70*/  LOP3.LUT R5, R13, 0xc0, R12, 0xf8, !PT ;  /* 0x000000c00d057812 */ /* 0x000fe200078ef80c */
[----:B--2---:R-:W-:Y:S01]  /*2b80*/  IMAD.SHL.U32 R18, R156, 0x2, RZ ;  /* 0x000000029c127824 */ /* 0x004fe200078e00ff */
[----:B------:R-:W-:Y:S01]  /*2b90*/  IADD3 R222, PT, PT, R0, -0x3f, -R4 ;  /* 0xffffffc100de7810 */ /* 0x000fe20007ffe804 */
[C---:B------:R-:W-:Y:S01]  /*2ba0*/  IMAD.SHL.U32 R7, R156.reuse, 0x40, RZ ;  /* 0x000000409c077824 */ /* 0x040fe200078e00ff */
[--C-:B------:R-:W-:Y:S01]  /*2bb0*/  SHF.R.U32.HI R4, RZ, 0x4, R22.reuse ;  /* 0x00000004ff047819 */ /* 0x100fe20000011616 */
[----:B------:R-:W-:Y:S01]  /*2bc0*/  IMAD.SHL.U32 R2, R156, 0x20, RZ ;  /* 0x000000209c027824 */ /* 0x000fe200078e00ff */
[----:B------:R-:W-:-:S02]  /*2bd0*/  LOP3.LUT R0, R5, 0x8, R22, 0x78, !PT ;  /* 0x0000000805007812 */ /* 0x000fc400078e7816 */
[----:B------:R-:W-:Y:S01]  /*2be0*/  LOP3.LUT R5, R5, 0x8, R16, 0x78, !PT ;  /* 0x0000000805057812 */ /* 0x000fe200078e7810 */
[----:B------:R-:W-:Y:S01]  /*2bf0*/  IMAD.SHL.U32 R14, R156, 0x10, RZ ;  /* 0x000000109c0e7824 */ /* 0x000fe200078e00ff */
[----:B------:R-:W-:Y:S02]  /*2c00*/  LOP3.LUT R4, R4, 0x8, RZ, 0xc0, !PT ;  /* 0x0000000804047812 */ /* 0x000fe400078ec0ff */
[----:B------:R-:W-:Y:S02]  /*2c10*/  LOP3.LUT R7, R18, 0xe006, R7, 0xc8, !PT ;  /* 0x0000e00612077812 */ /* 0x000fe400078ec807 */
[----:B------:R-:W-:Y:S01]  /*2c20*/  LOP3.LUT R15, R2, 0x120, RZ, 0xc0, !PT ;  /* 0x00000120020f7812 */ /* 0x000fe200078ec0ff */
[----:B------:R-:W-:Y:S01]  /*2c30*/  IMAD.SHL.U32 R17, R156, 0x4, RZ ;  /* 0x000000049c117824 */ /* 0x000fe200078e00ff */
[----:B------:R-:W-:Y:S02]  /*2c40*/  LOP3.LUT R149, R6, R5, RZ, 0xfc, !PT ;  /* 0x0000000506957212 */ /* 0x000fe400078efcff */
[----:B------:R-:W-:Y:S01]  /*2c50*/  LOP3.LUT R4, R4, 0x10, R22, 0xf8, !PT ;  /* 0x0000001004047812 */ /* 0x000fe200078ef816 */
[----:B---3--:R1:W5:Y:S01]  /*2c60*/  @P1 MUFU.RCP R5, R11 ;  /* 0x0000000b00051308 */ /* 0x0083620000001000 */
[----:B------:R-:W-:-:S02]  /*2c70*/  LOP3.LUT R8, R2, 0xc0, RZ, 0xc0, !PT ;  /* 0x000000c002087812 */ /* 0x000fc400078ec0ff */
[----:B------:R-:W-:Y:S02]  /*2c80*/  LOP3.LUT R7, R7, 0xc00, R2, 0xf8, !PT ;  /* 0x00000c0007077812 */ /* 0x000fe400078ef802 */
[----:B------:R-:W-:Y:S02]  /*2c90*/  LOP3.LUT R2, R15, 0x600, R14, 0xf8, !PT ;  /* 0x000006000f027812 */ /* 0x000fe400078ef80e */
[----:B------:R-:W-:Y:S02]  /*2ca0*/  LOP3.LUT R14, R14, 0x1c0, RZ, 0xc0, !PT ;  /* 0x000001c00e0e7812 */ /* 0x000fe400078ec0ff */
[----:B------:R-:W-:Y:S02]  /*2cb0*/  LOP3.LUT R0, R3, R0, RZ, 0xfc, !PT ;  /* 0x0000000003007212 */ /* 0x000fe400078efcff */
[----:B------:R-:W-:Y:S02]  /*2cc0*/  LOP3.LUT P0, RZ, R22, 0x4, RZ, 0xc0, !PT ;  /* 0x0000000416ff7812 */ /* 0x000fe4000780c0ff */
[----:B------:R-:W-:-:S02]  /*2cd0*/  LOP3.LUT R9, R9, 0x6, RZ, 0xc0, !PT ;  /* 0x0000000609097812 */ /* 0x000fc400078ec0ff */
[----:B------:R-:W-:Y:S02]  /*2ce0*/  LOP3.LUT R8, R8, 0x18, R17, 0xf8, !PT ;  /* 0x0000001808087812 */ /* 0x000fe400078ef811 */
[----:B------:R-:W-:Y:S02]  /*2cf0*/  LOP3.LUT R4, R4, 0xc0, R12, 0xf8, !PT ;  /* 0x000000c004047812 */ /* 0x000fe400078ef80c */
[----:B------:R-:W-:Y:S02]  /*2d00*/  SHF.R.U32.HI R6, RZ, 0x1, R156 ;  /* 0x00000001ff067819 */ /* 0x000fe4000001169c */
[----:B------:R-:W-:Y:S02]  /*2d10*/  LOP3.LUT R3, R14, 0x38, R18, 0xf8, !PT ;  /* 0x000000380e037812 */ /* 0x000fe400078ef812 */
[----:B------:R-:W-:Y:S02]  /*2d20*/  LEA R150, R0, UR6, 0x1 ;  /* 0x0000000600967c11 */ /* 0x000fe4000f8e08ff */
[----:B------:R-:W-:-:S02]  /*2d30*/  LOP3.LUT R9, R9, 0x1c0, R16, 0xf8, !PT ;  /* 0x000001c009097812 */ /* 0x000fc400078ef810 */
[----:B------:R-:W-:Y:S01]  /*2d40*/  LOP3.LUT R4, R4, R13, RZ, 0x3c, !PT ;  /* 0x0000000d04047212 */ /* 0x000fe200078e3cff */
[----:B------:R-:W-:Y:S01]  /*2d50*/  USHF.L.U32 UR41, UR41, 0x5, URZ ;  /* 0x0000000529297899 */ /* 0x000fe200080006ff */
[----:B------:R-:W-:Y:S01]  /*2d60*/  LOP3.LUT R0, R8, 0x8, R6, 0x78, !PT ;  /* 0x0000000808007812 */ /* 0x000fe200078e7806 */
[----:B------:R-:W-:Y:S01]  /*2d70*/  IMAD.MOV.U32 R153, RZ, RZ, 0x20 ;  /* 0x00000020ff997424 */ /* 0x000fe200078e00ff */
[----:B------:R-:W-:Y:S01]  /*2d80*/  LOP3.LUT R3, R7, R3, RZ, 0xfc, !PT ;  /* 0x0000000307037212 */ /* 0x000fe200078efcff */
[----:B------:R-:W2:Y:S01]  /*2d90*/  LDSM.16.M88.4 R116, [R150+0x8000] ;  /* 0x008000009674783b */ /* 0x000ea20000000200 */
[----:B------:R-:W-:Y:S01]  /*2da0*/  LOP3.LUT R148, R4, 0x120, R12, 0xf8, !PT ;  /* 0x0000012004947812 */ /* 0x000fe200078ef80c */
[----:B------:R-:W-:Y:S01]  /*2db0*/  VIADD R4, R150, 0x8000 ;  /* 0x0000800096047836 */ /* 0x000fe20000000000 */
[----:B------:R-:W-:Y:S01]  /*2dc0*/  LOP3.LUT R154, R2, R0, RZ, 0xfc, !PT ;  /* 0x00000000029a7212 */ /* 0x000fe200078efcff */
[----:B------:R-:W-:Y:S01]  /*2dd0*/  VIADD R0, R9, UR38 ;  /* 0x0000002609007c36 */ /* 0x000fe20008000000 */
[----:B------:R3:W-:Y:S01]  /*2de0*/  STL [R1+0x20], R3 ;  /* 0x0000200301007387 */ /* 0x0007e20000100800 */
[----:B------:R-:W-:Y:S01]  /*2df0*/  VIADD R144, R150, 0x8020 ;  /* 0x0000802096907836 */ /* 0x000fe20000000000 */
[----:B------:R-:W-:Y:S01]  /*2e00*/  USHF.R.S32.HI UR4, URZ, 0x1f, UR41 ;  /* 0x0000001fff047899 */ /* 0x000fe20008011429 */
[----:B------:R-:W-:Y:S01]  /*2e10*/  @P0 VIADD R144, R4, 0xffffffe0 ;  /* 0xffffffe004900836 */ /* 0x000fe20000000000 */
[----:B------:R-:W-:Y:S01]  /*2e20*/  I2FP.F32.S32 R235, R0 ;  /* 0x0000000000eb7245 */ /* 0x000fe20000201400 */
[C---:B------:R-:W-:Y:S01]  /*2e30*/  VIADD R9, R0.reuse, 0x1 ;  /* 0x0000000100097836 */ /* 0x040fe20000000000 */
[----:B------:R-:W4:Y:S01]  /*2e40*/  LDSM.16.M88.4 R120, [R150+0x8400] ;  /* 0x008400009678783b */ /* 0x000f220000000200 */
[C---:B------:R-:W-:Y:S01]  /*2e50*/  VIADD R8, R0.reuse, 0x8 ;  /* 0x0000000800087836 */ /* 0x040fe20000000000 */
[----:B------:R-:W-:Y:S01]  /*2e60*/  SEL R153, R153, 0xffffffe0, !P0 ;  /* 0xffffffe099997807 */ /* 0x000fe20004000000 */
[C---:B------:R-:W-:Y:S01]  /*2e70*/  VIADD R7, R0.reuse, 0x9 ;  /* 0x0000000900077836 */ /* 0x040fe20000000000 */
[----:B------:R-:W2:Y:S01]  /*2e80*/  LDSM.16.M88.4 R124, [R150+0x8800] ;  /* 0x00880000967c783b */ /* 0x000ea20000000200 */
[C---:B------:R-:W-:Y:S01]  /*2e90*/  VIADD R6, R0.reuse, 0x10 ;  /* 0x0000001000067836 */ /* 0x040fe20000000000 */
[----:B------:R-:W4:Y:S01]  /*2ea0*/  LDCU UR38, c[0x0][0x590] ;  /* 0x0000b200ff2677ac */ /* 0x000f220008000800 */
[C---:B------:R-:W-:Y:S01]  /*2eb0*/  VIADD R4, R0.reuse, 0x18 ;  /* 0x0000001800047836 */ /* 0x040fe20000000000 */
[----:B------:R-:W2:Y:S01]  /*2ec0*/  LDSM.16.M88.4 R128, [R150+0x8c00] ;  /* 0x008c00009680783b */ /* 0x000ea20000000200 */
[----:B------:R-:W-:-:S02]  /*2ed0*/  VIADD R2, R0, 0x19 ;  /* 0x0000001900027836 */ /* 0x000fc40000000000 */
[C---:B-1----:R-:W-:Y:S02]  /*2ee0*/  VIADD R11, R0.reuse, 0x20 ;  /* 0x00000020000b7836 */ /* 0x042fe40000000000 */
[C---:B------:R-:W-:Y:S02]  /*2ef0*/  VIADD R13, R0.reuse, 0x21 ;  /* 0x00000021000d7836 */ /* 0x040fe40000000000 */
[C---:B------:R-:W-:Y:S02]  /*2f00*/  VIADD R15, R0.reuse, 0x28 ;  /* 0x00000028000f7836 */ /* 0x040fe40000000000 */
[C---:B------:R-:W-:Y:S02]  /*2f10*/  VIADD R18, R0.reuse, 0x29 ;  /* 0x0000002900127836 */ /* 0x040fe40000000000 */
[----:B---3--:R-:W-:Y:S02]  /*2f20*/  IMAD.MOV.U32 R3, RZ, RZ, RZ ;  /* 0x000000ffff037224 */ /* 0x008fe400078e00ff */
[----:B------:R-:W-:-:S02]  /*2f30*/  VIADD R22, R0, 0x30 ;  /* 0x0000003000167836 */ /* 0x000fc40000000000 */
[C---:B------:R-:W-:Y:S02]  /*2f40*/  VIADD R24, R0.reuse, 0x31 ;  /* 0x0000003100187836 */ /* 0x040fe40000000000 */
[----:B------:R-:W-:Y:S01]  /*2f50*/  VIADD R25, R0, 0x38 ;  /* 0x0000003800197836 */ /* 0x000fe20000000000 */
[----:B------:R-:W-:Y:S01]  /*2f60*/  I2FP.F32.S32 R23, R9 ;  /* 0x0000000900177245 */ /* 0x000fe20000201400 */
[----:B------:R-:W1:Y:S01]  /*2f70*/  LDSM.16.M88.4 R132, [R144] ;  /* 0x000000009084783b */ /* 0x000e620000000200 */
[----:B------:R-:W-:Y:S02]  /*2f80*/  I2FP.F32.S32 R9, R11 ;  /* 0x0000000b00097245 */ /* 0x000fe40000201400 */
[----:B------:R-:W-:Y:S01]  /*2f90*/  I2FP.F32.S32 R12, R4 ;  /* 0x00000004000c7245 */ /* 0x000fe20000201400 */
[----:B------:R-:W3:Y:S01]  /*2fa0*/  LDSM.16.M88.4 R136, [R144+0x400] ;  /* 0x000400009088783b */ /* 0x000ee20000000200 */
[----:B------:R-:W-:Y:S02]  /*2fb0*/  I2FP.F32.S32 R4, R24 ;  /* 0x0000001800047245 */ /* 0x000fe40000201400 */
[----:B------:R-:W-:Y:S01]  /*2fc0*/  I2FP.F32.S32 R19, R8 ;  /* 0x0000000800137245 */ /* 0x000fe20000201400 */
[----:B------:R-:W1:Y:S01]  /*2fd0*/  LDSM.16.M88.4 R140, [R144+0x800] ;  /* 0x00080000908c783b */ /* 0x000e620000000200 */
[----:B------:R-:W-:-:S02]  /*2fe0*/  I2FP.F32.S32 R17, R7 ;  /* 0x0000000700117245 */ /* 0x000fc40000201400 */
[----:B------:R-:W-:Y:S01]  /*2ff0*/  I2FP.F32.S32 R16, R6 ;  /* 0x0000000600107245 */ /* 0x000fe20000201400 */
[----:B------:R-:W1:Y:S01]  /*3000*/  LDSM.16.M88.4 R144, [R144+0xc00] ;  /* 0x000c00009090783b */ /* 0x000e620000000200 */
[----:B------:R-:W-:Y:S02]  /*3010*/  I2FP.F32.S32 R8, R13 ;  /* 0x0000000d00087245 */ /* 0x000fe40000201400 */
[----:B------:R-:W-:Y:S02]  /*3020*/  I2FP.F32.S32 R7, R15 ;  /* 0x0000000f00077245 */ /* 0x000fe40000201400 */
[----:B------:R-:W-:Y:S02]  /*3030*/  I2FP.F32.S32 R6, R18 ;  /* 0x0000001200067245 */ /* 0x000fe40000201400 */
[----:B------:R-:W-:Y:S01]  /*3040*/  LOP3.LUT P0, RZ, R156, 0x2, RZ, 0xc0, !PT ;  /* 0x000000029cff7812 */ /* 0x000fe2000780c0ff */
[----:B------:R-:W-:Y:S01]  /*3050*/  IMAD.MOV.U32 R152, RZ, RZ, 0x20 ;  /* 0x00000020ff987424 */ /* 0x000fe200078e00ff */
[----:B------:R-:W-:-:S02]  /*3060*/  LEA R149, R149, UR6, 0x1 ;  /* 0x0000000695957c11 */ /* 0x000fc4000f8e08ff */
[----:B------:R-:W-:Y:S01]  /*3070*/  LEA R148, R148, UR6, 0x1 ;  /* 0x0000000694947c11 */ /* 0x000fe2000f8e08ff */
[----:B------:R-:W-:Y:S01]  /*3080*/  IMAD.MOV.U32 R232, RZ, RZ, R223 ;  /* 0x000000ffffe87224 */ /* 0x000fe200078e00df */
        /* <DEDUP_REMOVED lines=15> */
[----:B------:R-:W-:Y:S01]  /*3180*/  CS2R R68, SRZ ;  /* 0x0000000000447805 */ /* 0x000fe2000001ff00 */
[----:B------:R-:W-:Y:S01]  /*3190*/  IMAD.SHL.U32 R155, R156, 0x8, RZ ;  /* 0x000000089c9b7824 */ /* 0x000fe200078e00ff */
[----:B------:R-:W-:Y:S01]  /*31a0*/  SEL R152, R152, 0xffffffe0, !P0 ;  /* 0xffffffe098987807 */ /* 0x000fe20004000000 */
[----:B------:R-:W-:-:S02]  /*31b0*/  VIADD R226, R226, 0xfffffff8 ;  /* 0xfffffff8e2e27836 */ /* 0x000fc40000000000 */
[----:B------:R-:W-:Y:S02]  /*31c0*/  VIADD R149, R149, UR50 ;  /* 0x0000003295957c36 */ /* 0x000fe40008000000 */
[----:B------:R-:W-:Y:S02]  /*31d0*/  VIADD R148, R148, UR50 ;  /* 0x0000003294947c36 */ /* 0x000fe40008000000 */
[----:B------:R-:W-:Y:S01]  /*31e0*/  IMAD.IADD R151, R150, 0x1, R153 ;  /* 0x0000000196977824 */ /* 0x000fe200078e0299 */
[----:B----4-:R-:W-:Y:S02]  /*31f0*/  USHF.L.U32 UR38, UR38, 0x7, URZ ;  /* 0x0000000726267899 */ /* 0x010fe400080006ff */
[----:B------:R-:W-:Y:S02]  /*3200*/  UIADD3 UR44, UPT, UPT, UR44, 0x80, -UR28 ;  /* 0x000000802c2c7890 */ /* 0x000fe4000fffe81c */
[----:B------:R-:W-:Y:S01]  /*3210*/  USHF.L.U32 UR48, UR48, 0x3, URZ ;  /* 0x0000000330307899 */ /* 0x000fe200080006ff */
[----:B-----5:R-:W-:Y:S01]  /*3220*/  @P1 FMUL.FTZ R3, R10, R5 ;  /* 0x000000050a031220 */ /* 0x020fe20000410000 */
[----:B------:R-:W-:-:S02]  /*3230*/  VIADD R5, R0, 0x11 ;  /* 0x0000001100057836 */ /* 0x000fc40000000000 */
[----:B------:R-:W-:Y:S01]  /*3240*/  VIADD R0, R0, 0x39 ;  /* 0x0000003900007836 */ /* 0x000fe20000000000 */
[----:B------:R-:W-:-:S04]  /*3250*/  IADD3 R11, P2, P1, R20, UR41, R29 ;  /* 0x00000029140b7c10 */ /* 0x000fc8000f95e01d */
[----:B------:R-:W-:-:S05]  /*3260*/  I2FP.F32.S32 R0, R0 ;  /* 0x0000000000007245 */ /* 0x000fca0000201400 */
[----:B------:R-:W-:Y:S01]  /*3270*/  FMUL.FTZ R233, R0, R3 ;  /* 0x0000000300e97220 */ /* 0x000fe20000410000 */
[----:B------:R-:W-:Y:S02]  /*3280*/  IADD3.X R0, PT, PT, R21, UR4, RZ, P2, P1 ;  /* 0x0000000415007c10 */ /* 0x000fe400097e24ff */
[----:B------:R-:W-:Y:S02]  /*3290*/  I2FP.F32.S32 R10, R2 ;  /* 0x00000002000a7245 */ /* 0x000fe40000201400 */
[----:B------:R-:W-:Y:S01]  /*32a0*/  R2UR UR53, R27 ;  /* 0x000000001b3572ca */ /* 0x000fe200000e0000 */
[----:B------:R4:W-:Y:S01]  /*32b0*/  STL [R1+0x1c], R0 ;  /* 0x00001c0001007387 */ /* 0x0009e20000100800 */
[----:B------:R-:W-:Y:S02]  /*32c0*/  I2FP.F32.S32 R2, R25 ;  /* 0x0000001900027245 */ /* 0x000fe40000201400 */
[----:B------:R-:W-:Y:S02]  /*32d0*/  LOP3.LUT P1, RZ, R156, 0x4, RZ, 0xc0, !PT ;  /* 0x000000049cff7812 */ /* 0x000fe4000782c0ff */
[----:B------:R-:W-:Y:S01]  /*32e0*/  I2FP.F32.S32 R14, R5 ;  /* 0x00000005000e7245 */ /* 0x000fe20000201400 */
[-C--:B------:R-:W-:Y:S01]  /*32f0*/  FMUL.FTZ R234, R2, R3.reuse ;  /* 0x0000000302ea7220 */ /* 0x080fe20000410000 */
[----:B------:R-:W-:Y:S01]  /*3300*/  I2FP.F32.S32 R5, R22 ;  /* 0x0000001600057245 */ /* 0x000fe20000201400 */
[----:B------:R-:W-:-:S04]  /*3310*/  FMUL.FTZ R236, R4, R3 ;  /* 0x0000000304ec7220 */ /* 0x000fc80000410000 */
[----:B------:R-:W-:Y:S01]  /*3320*/  FMUL.FTZ R237, R5, R3 ;  /* 0x0000000305ed7220 */ /* 0x000fe20000410000 */
[----:B------:R-:W-:-:S04]  /*3330*/  IMAD.WIDE.U32 R4, R11, -0x2daee0ad, RZ ;  /* 0xd2511f530b047825 */ /* 0x000fc800078e00ff */
[----:B----4-:R-:W-:-:S05]  /*3340*/  IMAD.MOV.U32 R0, RZ, RZ, 0x10 ;  /* 0x00000010ff007424 */ /* 0x010fca00078e00ff */
[----:B------:R-:W-:Y:S01]  /*3350*/  SEL R2, R0, 0xfffffff0, !P1 ;  /* 0xfffffff000027807 */ /* 0x000fe20004800000 */
[----:B------:R-:W-:Y:S02]  /*3360*/  VIADD R0, R28, 0x1 ;  /* 0x000000011c007836 */ /* 0x000fe40000000000 */
[----:B------:R-:W-:-:S03]  /*3370*/  FMUL.FTZ R248, R23, R3 ;  /* 0x0000000317f87220 */ /* 0x000fc60000410000 */
[----:B------:R-:W-:Y:S01]  /*3380*/  LOP3.LUT R0, R0, UR53, RZ, 0x3c, !PT ;  /* 0x0000003500007c12 */ /* 0x000fe2000f8e3cff */
[-C--:B------:R-:W-:Y:S01]  /*3390*/  FMUL.FTZ R247, R19, R3.reuse ;  /* 0x0000000313f77220 */ /* 0x080fe20000410000 */
        /* <DEDUP_REMOVED lines=10> */
[----:B------:R-:W-:Y:S01]  /*3440*/  LOP3.LUT R0, R5, R0, RZ, 0x3c, !PT ;  /* 0x0000000005007212 */ /* 0x000fe200078e3cff */
[----:B------:R-:W-:Y:S01]  /*3450*/  IMAD.MOV.U32 R3, RZ, RZ, 0x20 ;  /* 0x00000020ff037424 */ /* 0x000fe200078e00ff */
[----:B------:R-:W-:-:S03]  /*3460*/  R2P PR, R156, 0x18 ;  /* 0x000000189c007804 */ /* 0x000fc60000000000 */
[----:B------:R-:W-:Y:S02]  /*3470*/  IMAD.WIDE.U32 R228, R0, -0x326172a9, RZ ;  /* 0xcd9e8d5700e47825 */ /* 0x000fe400078e00ff */
[----:B------:R-:W-:Y:S01]  /*3480*/  SEL R0, R3, 0xffffffe0, !P3 ;  /* 0xffffffe003007807 */ /* 0x000fe20005800000 */
[----:B------:R4:W-:Y:S04]  /*3490*/  STL.64 [R1+0x10], R4 ;  /* 0x0000100401007387 */ /* 0x0009e80000100a00 */
[----:B------:R4:W-:Y:S01]  /*34a0*/  STL [R1+0x18], R0 ;  /* 0x0000180001007387 */ /* 0x0009e20000100800 */
[----:B------:R-:W-:Y:S02]  /*34b0*/  R2UR UR52, R26 ;  /* 0x000000001a3472ca */ /* 0x000fe400000e0000 */
[----:B------:R-:W-:-:S04]  /*34c0*/  LOP3.LUT R2, R28, UR53, RZ, 0x3c, !PT ;  /* 0x000000351c027c12 */ /* 0x000fc8000f8e3cff */
[----:B------:R-:W-:-:S05]  /*34d0*/  LOP3.LUT R2, R5, R2, RZ, 0x3c, !PT ;  /* 0x0000000205027212 */ /* 0x000fca00078e3cff */
[----:B-123--:R-:W-:-:S07]  /*34e0*/  IMAD.WIDE.U32 R230, R2, -0x326172a9, RZ ;  /* 0xcd9e8d5702e67825 */ /* 0x00efce00078e00ff */
.L_x_408:
[----:B------:R-:W4:Y:S01]  /*34f0*/  LDL R46, [R1+0x1c] ;  /* 0x00001c00012e7983 */ /* 0x000f220000100800 */
[----:B------:R-:W1:Y:S01]  /*3500*/  S2UR UR4, SR_CgaCtaId ;  /* 0x00000000000479c3 */ /* 0x000e620000008800 */
[----:B------:R-:W-:Y:S01]  /*3510*/  USHF.L.U32 UR41, UR31, 0x7, URZ ;  /* 0x000000071f297899 */ /* 0x000fe200080006ff */
[----:B------:R-:W-:Y:S01]  /*3520*/  IMAD.WIDE.U32 R44, R226, -0x326172a9, RZ ;  /* 0xcd9e8d57e22c7825 */ /* 0x000fe200078e00ff */
[----:B------:R-:W2:Y:S01]  /*3530*/  LDL R55, [R1+0x20] ;  /* 0x0000200001377983 */ /* 0x000ea20000100800 */
[----:B------:R-:W-:Y:S02]  /*3540*/  UIADD3 UR26, UPT, UPT, UR26, -0x80, URZ ;  /* 0xffffff801a1a7890 */ /* 0x000fe4000fffe0ff */
[----:B------:R-:W-:Y:S01]  /*3550*/  UIADD3 UR41, UPT, UPT, UR41, 0x80, URZ ;  /* 0x0000008029297890 */ /* 0x000fe2000fffe0ff */
[----:B------:R-:W3:Y:S01]  /*3560*/  LDL.64 R58, [R1+0x10] ;  /* 0x00001000013a7983 */ /* 0x000ee20000100a00 */
[----:B------:R-:W-:Y:S01]  /*3570*/  UISETP.GE.AND UP0, UPT, UR26, UR44, UPT ;  /* 0x0000002c1a00728c */ /* 0x000fe2000bf06270 */
[----:B------:R-:W-:Y:S01]  /*3580*/  IMAD.IADD R112, R149, 0x1, R153 ;  /* 0x0000000195707824 */ /* 0x000fe200078e0299 */
[----:B------:R-:W-:Y:S01]  /*3590*/  UMOV UR5, 0x400 ;  /* 0x0000040000057882 */ /* 0x000fe20000000000 */
[----:B------:R-:W-:Y:S01]  /*35a0*/  IMAD.SHL.U32 R164, R156, 0x2, RZ ;  /* 0x000000029ca47824 */ /* 0x000fe200078e00ff */
[----:B------:R-:W-:Y:S01]  /*35b0*/  UISETP.LT.AND UP0, UPT, UR41, UR28, UP0 ;  /* 0x0000001c2900728c */ /* 0x000fe20008701270 */
[----:B------:R-:W3:Y:S01]  /*35c0*/  LDL R165, [R1+0x4] ;  /* 0x0000040001a57983 */ /* 0x000ee20000100800 */
[----:B------:R-:W-:Y:S01]  /*35d0*/  UIADD3 UR41, UPT, UPT, UR52, -0x255992d5, URZ ;  /* 0xdaa66d2b34297890 */ /* 0x000fe2000fffe0ff */
[----:B------:R-:W-:Y:S01]  /*35e0*/  VIADD R2, R226, 0x4 ;  /* 0x00000004e2027836 */ /* 0x000fe20000000000 */
[----:B------:R-:W-:Y:S01]  /*35f0*/  UIADD3 UR45, UPT, UPT, UR52, -0x61c88647, URZ ;  /* 0x9e3779b9342d7890 */ /* 0x000fe2000fffe0ff */
[----:B------:R-:W3:Y:S01]  /*3600*/  LDL R167, [R1+0xc] ;  /* 0x00000c0001a77983 */ /* 0x000ee20000100800 */
[----:B------:R-:W-:Y:S01]  /*3610*/  PLOP3.LUT P0, PT, PT, PT, UP0, 0x80, 0x8 ;  /* 0x000000000008781c */ /* 0x000fe20003f0f008 */
[----:B------:R-:W-:Y:S01]  /*3620*/  UIADD3 UR39, UPT, UPT, UR53, -0x4498517b, URZ ;  /* 0xbb67ae8535277890 */ /* 0x000fe2000fffe0ff */
[----:B------:R-:W-:Y:S01]  /*3630*/  IMAD.WIDE.U32 R2, R2, -0x326172a9, RZ ;  /* 0xcd9e8d5702027825 */ /* 0x000fe200078e00ff */
[----:B------:R-:W3:Y:S01]  /*3640*/  LDL R166, [R1+0x8] ;  /* 0x0000080001a67983 */ /* 0x000ee20000100800 */
[----:B------:R-:W-:Y:S01]  /*3650*/  UIADD3 UR40, UPT, UPT, UR53, 0x76cf5d0a, URZ ;  /* 0x76cf5d0a35287890 */ /* 0x000fe2000fffe0ff */
[--C-:B------:R-:W-:Y:S01]  /*3660*/  LOP3.LUT R158, R44, UR45, R231.reuse, 0x96, !PT ;  /* 0x0000002d2c9e7c12 */ /* 0x100fe2000f8e96e7 */
[----:B------:R-:W-:Y:S01]  /*3670*/  UIADD3 UR27, UPT, UPT, UR27, -0x1, URZ ;  /* 0xffffffff1b1b7890 */ /* 0x000fe2000fffe0ff */
[C---:B------:R-:W-:Y:S01]  /*3680*/  LOP3.LUT R53, R2.reuse, UR45, R231, 0x96, !PT ;  /* 0x0000002d02357c12 */ /* 0x040fe2000f8e96e7 */
[----:B------:R-:W0:Y:S01]  /*3690*/  LDGDEPBAR ;  /* 0x00000000000079af */ /* 0x000e220000000000 */
[----:B------:R-:W-:Y:S01]  /*36a0*/  LOP3.LUT R52, R2, UR45, R229, 0x96, !PT ;  /* 0x0000002d02347c12 */ /* 0x000fe2000f8e96e5 */
[----:B------:R-:W-:Y:S01]  /*36b0*/  IMAD.WIDE.U32 R158, R158, -0x2daee0ad, RZ ;  /* 0xd2511f539e9e7825 */ /* 0x000fe200078e00ff */
[----:B------:R-:W-:Y:S03]  /*36c0*/  UISETP.GT.AND UP0, UPT, UR27, UR42, UPT ;  /* 0x0000002a1b00728c */ /* 0x000fe6000bf04270 */
[----:B------:R-:W-:Y:S04]  /*36d0*/  IMAD.WIDE.U32 R176, R53, -0x2daee0ad, RZ ;  /* 0xd2511f5335b07825 */ /* 0x000fe800078e00ff */
[----:B------:R-:W-:Y:S01]  /*36e0*/  IMAD.WIDE.U32 R178, R52, -0x2daee0ad, RZ ;  /* 0xd2511f5334b27825 */ /* 0x000fe200078e00ff */
[C---:B----4-:R-:W-:Y:S01]  /*36f0*/  LOP3.LUT R0, R46.reuse, UR52, R45, 0x96, !PT ;  /* 0x000000342e007c12 */ /* 0x050fe2000f8e962d */
[----:B-1----:R-:W-:Y:S01]  /*3700*/  ULEA UR4, UR4, UR5, 0x18 ;  /* 0x0000000504047291 */ /* 0x002fe2000f8ec0ff */
[----:B------:R-:W-:Y:S01]  /*3710*/  LOP3.LUT R54, R46, UR52, R3, 0x96, !PT ;  /* 0x000000342e367c12 */ /* 0x000fe2000f8e9603 */
[----:B------:R-:W-:Y:S04]  /*3720*/  DEPBAR.LE SB0, 0x0 ;  /* 0x000080000000791a */ /* 0x000fe80000000000 */
[----:B--2---:R-:W-:Y:S01]  /*3730*/  LEA R171, R55, UR4, 0x1 ;  /* 0x0000000437ab7c11 */ /* 0x004fe2000f8e08ff */
[----:B------:R-:W-:Y:S01]  /*3740*/  IMAD.WIDE.U32 R56, R0, -0x2daee0ad, RZ ;  /* 0xd2511f5300387825 */ /* 0x000fe200078e00ff */
[----:B------:R-:W-:Y:S03]  /*3750*/  BAR.SYNC.DEFER_BLOCKING 0x0 ;  /* 0x0000000000007b1d */ /* 0x000fe60000010000 */
[C---:B------:R-:W-:Y:S01]  /*3760*/  VIADD R0, R171.reuse, 0x10000 ;  /* 0x00010000ab007836 */ /* 0x040fe20000000000 */
[----:B---3--:R-:W-:Y:S01]  /*3770*/  LOP3.LUT R160, R58, UR39, R57, 0x96, !PT ;  /* 0x000000273aa07c12 */ /* 0x008fe2000f8e9639 */
[----:B------:R-:W-:Y:S01]  /*3780*/  VIADD R170, R171, 0x10040 ;  /* 0x00010040abaa7836 */ /* 0x000fe20000000000 */
[----:B------:R-:W-:Y:S01]  /*3790*/  FSETP.NEU.FTZ.AND P3, PT, R165, -INF , PT ;  /* 0xff800000a500780b */ /* 0x000fe20003f7d000 */
[----:B------:R-:W-:Y:S01]  /*37a0*/  @P4 VIADD R170, R0, 0xffffffc0 ;  /* 0xffffffc000aa4836 */ /* 0x000fe20000000000 */
[----:B------:R-:W-:Y:S02]  /*37b0*/  @!P0 LOP3.LUT R0, R164, 0x6, RZ, 0xc0, !PT ;  /* 0x00000006a4008812 */ /* 0x000fe400078ec0ff */
[----:B------:R-:W-:Y:S02]  /*37c0*/  SHF.R.U32.HI R164, RZ, 0x1, R156 ;  /* 0x00000001ffa47819 */ /* 0x000fe4000001169c */
[----:B------:R-:W-:Y:S02]  /*37d0*/  LOP3.LUT R159, R56, UR40, R159, 0x96, !PT ;  /* 0x00000028389f7c12 */ /* 0x000fe4000f8e969f */
[----:B------:R-:W-:Y:S02]  /*37e0*/  FSETP.NEU.FTZ.AND P5, PT, R166, -INF , PT ;  /* 0xff800000a600780b */ /* 0x000fe40003fbd000 */
[----:B------:R-:W-:Y:S01]  /*37f0*/  @!P0 LOP3.LUT R0, R0, 0x1c0, R164, 0xf8, !PT ;  /* 0x000001c000008812 */ /* 0x000fe200078ef8a4 */
[----:B------:R-:W-:Y:S01]  /*3800*/  IMAD.WIDE.U32 R182, R159, -0x326172a9, RZ ;  /* 0xcd9e8d579fb67825 */ /* 0x000fe200078e00ff */
[----:B------:R-:W-:Y:S01]  /*3810*/  FSETP.NEU.FTZ.AND P6, PT, R167, -INF , PT ;  /* 0xff800000a700780b */ /* 0x000fe20003fdd000 */
[----:B------:R-:W-:Y:S08]  /*3820*/  LDSM.16.M88.4 R64, [R149] ;  /* 0x000000009540783b */ /* 0x000ff00000000200 */
[----:B------:R-:W2:Y:S04]  /*3830*/  LDL R164, [R1] ;  /* 0x0000000001a47983 */ /* 0x000ea80000100800 */
[----:B------:R-:W1:Y:S08]  /*3840*/  LDSM.16.M88.4 R16, [R150+0x6000] ;  /* 0x006000009610783b */ /* 0x000e700000000200 */
[----:B------:R-:W3:Y:S08]  /*3850*/  LDSM.16.M88.4 R60, [R149+0x1000] ;  /* 0x00100000953c783b */ /* 0x000ef00000000200 */
[----:B------:R-:W4:Y:S08]  /*3860*/  LDSM.16.M88.4 R32, [R150+0x6400] ;  /* 0x006400009620783b */ /* 0x000f300000000200 */
[----:B------:R-:W4:Y:S08]  /*3870*/  LDSM.16.M88.4 R48, [R150+0x6800] ;  /* 0x006800009630783b */ /* 0x000f300000000200 */
[----:B------:R-:W4:Y:S01]  /*3880*/  LDSM.16.M88.4 R100, [R150+0x6c00] ;  /* 0x006c00009664783b */ /* 0x000f220000000200 */
[-C--:B-1----:R-:W-:Y:S07]  /*3890*/  HMMA.16816.F32 R4, R64, R16.reuse, RZ ;  /* 0x000000104004723c */ /* 0x082fee00000018ff */
[----:B------:R-:W-:Y:S01]  /*38a0*/  LDSM.16.M88.4 R104, [R112] ;  /* 0x000000007068783b */ /* 0x000fe20000000200 */
[C---:B---3--:R-:W-:Y:S07]  /*38b0*/  HMMA.16816.F32 R8, R60.reuse, R16, RZ ;  /* 0x000000103c08723c */ /* 0x048fee00000018ff */
[----:B------:R-:W1:Y:S01]  /*38c0*/  LDSM.16.M88.4 R108, [R151+0x6000] ;  /* 0x00600000976c783b */ /* 0x000e620000000200 */
[-C--:B------:R-:W-:Y:S07]  /*38d0*/  HMMA.16816.F32 R12, R60, R18.reuse, RZ ;  /* 0x000000123c0c723c */ /* 0x080fee00000018ff */
[----:B------:R-:W3:Y:S01]  /*38e0*/  LDSM.16.M88.4 R112, [R112+0x1000] ;  /* 0x001000007070783b */ /* 0x000ee20000000200 */
[C---:B------:R-:W-:Y:S08]  /*38f0*/  HMMA.16816.F32 R16, R64.reuse, R18, RZ ;  /* 0x000000124010723c */ /* 0x040ff000000018ff */
[-C--:B----4-:R-:W-:Y:S08]  /*3900*/  HMMA.16816.F32 R20, R64, R32.reuse, RZ ;  /* 0x000000204014723c */ /* 0x090ff000000018ff */
[C---:B------:R-:W-:Y:S08]  /*3910*/  HMMA.16816.F32 R24, R60.reuse, R32, RZ ;  /* 0x000000203c18723c */ /* 0x040ff000000018ff */
[-C--:B------:R-:W-:Y:S08]  /*3920*/  HMMA.16816.F32 R28, R60, R34.reuse, RZ ;  /* 0x000000223c1c723c */ /* 0x080ff000000018ff */
[C---:B------:R-:W-:Y:S08]  /*3930*/  HMMA.16816.F32 R32, R64.reuse, R34, RZ ;  /* 0x000000224020723c */ /* 0x040ff000000018ff */
[-C--:B------:R-:W-:Y:S08]  /*3940*/  HMMA.16816.F32 R36, R64, R48.reuse, RZ ;  /* 0x000000304024723c */ /* 0x080ff000000018ff */
[C---:B------:R-:W-:Y:S02]  /*3950*/  HMMA.16816.F32 R40, R60.reuse, R48, RZ ;  /* 0x000000303c28723c */ /* 0x040fe400000018ff */
[----:B------:R-:W-:Y:S01]  /*3960*/  LOP3.LUT R48, R44, UR45, R229, 0x96, !PT ;  /* 0x0000002d2c307c12 */ /* 0x000fe2000f8e96e5 */
[----:B------:R-:W-:Y:S04]  /*3970*/  UIADD3 UR45, UPT, UPT, UR52, 0x3c6ef372, URZ ;  /* 0x3c6ef372342d7890 */ /* 0x000fe8000fffe0ff */
[----:B------:R-:W-:Y:S01]  /*3980*/  IMAD.WIDE.U32 R2, R48, -0x2daee0ad, RZ ;  /* 0xd2511f5330027825 */ /* 0x000fe200078e00ff */
[-C--:B------:R-:W-:Y:S04]  /*3990*/  HMMA.16816.F32 R44, R60, R50.reuse, RZ ;  /* 0x000000323c2c723c */ /* 0x080fe800000018ff */
[----:B------:R-:W-:Y:S01]  /*39a0*/  LOP3.LUT R157, R56, UR40, R3, 0x96, !PT ;  /* 0x00000028389d7c12 */ /* 0x000fe2000f8e9603 */
[----:B------:R-:W-:Y:S03]  /*39b0*/  IMAD.WIDE.U32 R56, R54, -0x2daee0ad, RZ ;  /* 0xd2511f5336387825 */ /* 0x000fe600078e00ff */
[C---:B------:R-:W-:Y:S01]  /*39c0*/  HMMA.16816.F32 R48, R64.reuse, R50, RZ ;  /* 0x000000324030723c */ /* 0x040fe200000018ff */
[----:B------:R-:W-:Y:S01]  /*39d0*/  IMAD.U32 R3, RZ, RZ, UR31 ;  /* 0x0000001fff037e24 */ /* 0x000fe2000f8e00ff */
[----:B------:R-:W-:Y:S01]  /*39e0*/  LOP3.LUT R163, R58, UR39, R57, 0x96, !PT ;  /* 0x000000273aa37c12 */ /* 0x000fe2000f8e9639 */
[----:B------:R-:W-:Y:S01]  /*39f0*/  IMAD.WIDE.U32 R186, R157, -0x326172a9, RZ ;  /* 0xcd9e8d579dba7825 */ /* 0x000fe200078e00ff */
[C---:B------:R-:W-:Y:S01]  /*3a00*/  LOP3.LUT R162, R56.reuse, UR40, R177, 0x96, !PT ;  /* 0x0000002838a27c12 */ /* 0x040fe2000f8e96b1 */
[----:B------:R-:W-:Y:S01]  /*3a10*/  UIADD3 UR39, UPT, UPT, UR53, -0x126145ec, URZ ;  /* 0xed9eba1435277890 */ /* 0x000fe2000fffe0ff */
[----:B------:R-:W-:Y:S01]  /*3a20*/  LOP3.LUT R161, R56, UR40, R179, 0x96, !PT ;  /* 0x0000002838a17c12 */ /* 0x000fe2000f8e96b3 */
[----:B------:R-:W-:Y:S01]  /*3a30*/  UIADD3 UR40, UPT, UPT, UR53, 0x32370b8f, URZ ;  /* 0x32370b8f35287890 */ /* 0x000fe2000fffe0ff */
[-C--:B------:R-:W-:Y:S01]  /*3a40*/  HMMA.16816.F32 R52, R64, R100.reuse, RZ ;  /* 0x000000644034723c */ /* 0x080fe200000018ff */
[----:B------:R-:W-:Y:S04]  /*3a50*/  IMAD.WIDE.U32 R172, R162, -0x326172a9, RZ ;  /* 0xcd9e8d57a2ac7825 */ /* 0x000fe800078e00ff */
[----:B------:R-:W-:Y:S03]  /*3a60*/  IMAD.WIDE.U32 R174, R161, -0x326172a9, RZ ;  /* 0xcd9e8d57a1ae7825 */ /* 0x000fe600078e00ff */
[C---:B------:R-:W-:Y:S02]  /*3a70*/  HMMA.16816.F32 R56, R60.reuse, R100, RZ ;  /* 0x000000643c38723c */ /* 0x040fe400000018ff */
[----:B------:R-:W-:Y:S04]  /*3a80*/  IMAD.WIDE.U32 R100, R160, -0x326172a9, RZ ;  /* 0xcd9e8d57a0647825 */ /* 0x000fe800078e00ff */
[----:B------:R-:W-:Y:S01]  /*3a90*/  @!P0 IMAD R0, R3, 0x80, R0 ;  /* 0x0000008003008824 */ /* 0x000fe200078e0200 */
[----:B------:R-:W-:Y:S01]  /*3aa0*/  LOP3.LUT R159, R230, UR45, R101, 0x96, !PT ;  /* 0x0000002de69f7c12 */ /* 0x000fe2000f8e9665 */
[-C--:B------:R-:W-:Y:S01]  /*3ab0*/  HMMA.16816.F32 R60, R60, R102.reuse, RZ ;  /* 0x000000663c3c723c */ /* 0x080fe200000018ff */
[----:B------:R-:W-:Y:S02]  /*3ac0*/  LOP3.LUT R157, R100, UR41, R183, 0x96, !PT ;  /* 0x00000029649d7c12 */ /* 0x000fe4000f8e96b7 */
[----:B------:R-:W-:Y:S02]  /*3ad0*/  LOP3.LUT R101, R228, UR45, R101, 0x96, !PT ;  /* 0x0000002de4657c12 */ /* 0x000fe4000f8e9665 */
[----:B------:R-:W-:Y:S01]  /*3ae0*/  LOP3.LUT R100, R100, UR41, R187, 0x96, !PT ;  /* 0x0000002964647c12 */ /* 0x000fe2000f8e96bb */
[----:B------:R-:W-:Y:S01]  /*3af0*/  IMAD.WIDE.U32 R180, R157, -0x2daee0ad, RZ ;  /* 0xd2511f539db47825 */ /* 0x000fe200078e00ff */
[----:B------:R-:W-:Y:S01]  /*3b00*/  @!P0 VIMNMX R3, PT, PT, R222, UR28, PT ;  /* 0x0000001cde038c48 */ /* 0x000fe2000bfe0100 */
[----:B------:R-:W-:Y:S02]  /*3b10*/  HMMA.16816.F32 R64, R64, R102, RZ ;  /* 0x000000664040723c */ /* 0x000fe400000018ff */
[----:B------:R-:W-:Y:S04]  /*3b20*/  IMAD.WIDE.U32 R102, R163, -0x326172a9, RZ ;  /* 0xcd9e8d57a3667825 */ /* 0x000fe800078e00ff */
[----:B------:R-:W-:Y:S01]  /*3b30*/  IMAD.WIDE.U32 R162, R159, -0x2daee0ad, RZ ;  /* 0xd2511f539fa27825 */ /* 0x000fe200078e00ff */
[----:B------:R-:W-:Y:S01]  /*3b40*/  LOP3.LUT R169, R102, UR41, R173, 0x96, !PT ;  /* 0x0000002966a97c12 */ /* 0x000fe2000f8e96ad */
[-C--:B-1----:R-:W-:Y:S05]  /*3b50*/  HMMA.16816.F32 R4, R104, R108.reuse, R4 ;  /* 0x0000006c6804723c */ /* 0x082fea0000001804 */
[--C-:B------:R-:W-:Y:S01]  /*3b60*/  LOP3.LUT R177, R230, UR45, R103.reuse, 0x96, !PT ;  /* 0x0000002de6b17c12 */ /* 0x100fe2000f8e9667 */
[----:B------:R-:W-:Y:S01]  /*3b70*/  IMAD.WIDE.U32 R160, R101, -0x2daee0ad, RZ ;  /* 0xd2511f5365a07825 */ /* 0x000fe200078e00ff */
[----:B------:R-:W-:Y:S01]  /*3b80*/  LOP3.LUT R173, R228, UR45, R103, 0x96, !PT ;  /* 0x0000002de4ad7c12 */ /* 0x000fe2000f8e9667 */
[C---:B---3--:R-:W-:Y:S04]  /*3b90*/  HMMA.16816.F32 R8, R112.reuse, R108, R8 ;  /* 0x0000006c7008723c */ /* 0x048fe80000001808 */
[----:B------:R-:W-:Y:S01]  /*3ba0*/  LOP3.LUT R175, R102, UR41, R175, 0x96, !PT ;  /* 0x0000002966af7c12 */ /* 0x000fe2000f8e96af */
[----:B------:R-:W-:Y:S01]  /*3bb0*/  IMAD.WIDE.U32 R184, R100, -0x2daee0ad, RZ ;  /* 0xd2511f5364b87825 */ /* 0x000fe200078e00ff */
[----:B------:R-:W-:Y:S01]  /*3bc0*/  LOP3.LUT R183, R158, UR40, R163, 0x96, !PT ;  /* 0x000000289eb77c12 */ /* 0x000fe2000f8e96a3 */
[----:B------:R-:W1:Y:S01]  /*3bd0*/  LDSM.16.M88.4 R100, [R151+0x6400] ;  /* 0x006400009764783b */ /* 0x000e620000000200 */
[----:B------:R-:W-:Y:S01]  /*3be0*/  LOP3.LUT R179, R162, UR39, R181, 0x96, !PT ;  /* 0x00000027a2b37c12 */ /* 0x000fe2000f8e96b5 */
[-C--:B------:R-:W-:Y:S01]  /*3bf0*/  HMMA.16816.F32 R12, R112, R110.reuse, R12 ;  /* 0x0000006e700c723c */ /* 0x080fe2000000180c */
[----:B------:R-:W-:Y:S02]  /*3c00*/  UIADD3 UR41, UPT, UPT, UR52, 0x78dde6e4, URZ ;  /* 0x78dde6e434297890 */ /* 0x000fe4000fffe0ff */
[----:B------:R-:W-:Y:S01]  /*3c10*/  LOP3.LUT R185, R160, UR39, R185, 0x96, !PT ;  /* 0x00000027a0b97c12 */ /* 0x000fe2000f8e96b9 */
[----:B------:R-:W-:Y:S01]  /*3c20*/  FADD.FTZ R163, R235, R6 ;  /* 0x00000006eba37221 */ /* 0x000fe20000010000 */
[----:B------:R-:W-:Y:S01]  /*3c30*/  LOP3.LUT R181, R2, UR40, R161, 0x96, !PT ;  /* 0x0000002802b57c12 */ /* 0x000fe2000f8e96a1 */
[----:B------:R-:W-:Y:S01]  /*3c40*/  FMUL.FTZ R160, R167, 1.4426950216293334961 ;  /* 0x3fb8aa3ba7a07820 */ /* 0x000fe20000410000 */
[C---:B------:R-:W-:Y:S01]  /*3c50*/  FADD.FTZ R162, R235.reuse, R4 ;  /* 0x00000004eba27221 */ /* 0x040fe20000010000 */
[----:B------:R-:W-:Y:S01]  /*3c60*/  @!P0 VIADD R4, R0, 0x9 ;  /* 0x0000000900048836 */ /* 0x000fe20000000000 */
[C---:B------:R-:W-:Y:S04]  /*3c70*/  HMMA.16816.F32 R16, R104.reuse, R110, R16 ;  /* 0x0000006e6810723c */ /* 0x040fe80000001810 */
[----:B------:R-:W-:Y:S01]  /*3c80*/  FSEL R160, R160, RZ, P6 ;  /* 0x000000ffa0a07208 */ /* 0x000fe20003000000 */
[----:B------:R-:W-:Y:S01]  /*3c90*/  FADD.FTZ R168, R235, R10 ;  /* 0x0000000aeba87221 */ /* 0x000fe20000010000 */
[----:B------:R-:W-:Y:S01]  /*3ca0*/  FADD.FTZ R167, R248, R11 ;  /* 0x0000000bf8a77221 */ /* 0x000fe20000010000 */
[----:B------:R-:W-:Y:S02]  /*3cb0*/  @!P0 VIADD R161, R0, 0x1 ;  /* 0x0000000100a18836 */ /* 0x000fe40000000000 */
[----:B------:R-:W-:Y:S01]  /*3cc0*/  FMUL.FTZ R158, R165, 1.4426950216293334961 ;  /* 0x3fb8aa3ba59e7820 */ /* 0x000fe20000410000 */
[----:B------:R-:W-:Y:S02]  /*3cd0*/  IMAD.MOV.U32 R165, RZ, RZ, 0x40 ;  /* 0x00000040ffa57424 */ /* 0x000fe400078e00ff */
[----:B------:R-:W-:Y:S01]  /*3ce0*/  FMUL.FTZ R159, R166, 1.4426950216293334961 ;  /* 0x3fb8aa3ba69f7820 */ /* 0x000fe20000410000 */
[----:B------:R-:W-:Y:S01]  /*3cf0*/  FADD.FTZ R166, R235, R8 ;  /* 0x00000008eba67221 */ /* 0x000fe20000010000 */
[----:B------:R-:W-:Y:S01]  /*3d00*/  @!P0 ISETP.GE.AND P6, PT, R161, R3, PT ;  /* 0x00000003a100820c */ /* 0x000fe20003fc6270 */
[----:B------:R-:W-:Y:S01]  /*3d10*/  FADD.FTZ R110, R247, R12 ;  /* 0x0000000cf76e7221 */ /* 0x000fe20000010000 */
[----:B------:R-:W-:Y:S01]  /*3d20*/  @!P0 VIADDMNMX R109, R222, -R165, UR28, PT ;  /* 0x0000001cde6d8e46 */ /* 0x000fe2000b8009a5 */
[----:B------:R-:W-:Y:S01]  /*3d30*/  FADD.FTZ R165, R248, R9 ;  /* 0x00000009f8a57221 */ /* 0x000fe20000010000 */
[----:B------:R-:W-:Y:S01]  /*3d40*/  FSEL R159, R159, RZ, P5 ;  /* 0x000000ff9f9f7208 */ /* 0x000fe20002800000 */
[C---:B------:R-:W-:Y:S01]  /*3d50*/  @!P0 VIADD R9, R0.reuse, 0x10 ;  /* 0x0000001000098836 */ /* 0x040fe20000000000 */
[CC--:B------:R-:W-:Y:S01]  /*3d60*/  @!P0 ISETP.GE.AND P5, PT, R0.reuse, R109.reuse, PT ;  /* 0x0000006d0000820c */ /* 0x0c0fe20003fa6270 */
[----:B------:R-:W-:Y:S01]  /*3d70*/  @!P0 VIADD R8, R0, 0x11 ;  /* 0x0000001100088836 */ /* 0x000fe20000000000 */
[----:B------:R-:W-:Y:S01]  /*3d80*/  FSEL R158, R158, RZ, P3 ;  /* 0x000000ff9e9e7208 */ /* 0x000fe20001800000 */
[----:B------:R-:W-:Y:S01]  /*3d90*/  FADD.FTZ R13, R246, R13 ;  /* 0x0000000df60d7221 */ /* 0x000fe20000010000 */
[----:B------:R-:W-:Y:S01]  /*3da0*/  @!P0 ISETP.GE.AND P3, PT, R161, R109, PT ;  /* 0x0000006da100820c */ /* 0x000fe20003f66270 */
[----:B------:R-:W-:Y:S01]  /*3db0*/  FADD.FTZ R14, R247, R14 ;  /* 0x0000000ef70e7221 */ /* 0x000fe20000010000 */
[----:B------:R-:W-:Y:S01]  /*3dc0*/  @!P0 FSEL R162, R162, -INF , !P5 ;  /* 0xff800000a2a28808 */ /* 0x000fe20006800000 */
[----:B------:R-:W-:Y:S01]  /*3dd0*/  FADD.FTZ R15, R246, R15 ;  /* 0x0000000ff60f7221 */ /* 0x000fe20000010000 */
[----:B------:R-:W-:Y:S01]  /*3de0*/  @!P0 FSEL R165, R165, -INF , !P6 ;  /* 0xff800000a5a58808 */ /* 0x000fe20007000000 */
[----:B------:R-:W-:Y:S01]  /*3df0*/  @!P0 VIADD R12, R0, 0x21 ;  /* 0x00000021000c8836 */ /* 0x000fe20000000000 */
[-C--:B------:R-:W-:Y:S01]  /*3e00*/  @!P0 ISETP.GE.AND P6, PT, R4, R3.reuse, PT ;  /* 0x000000030400820c */ /* 0x080fe20003fc6270 */
[-C--:B-1----:R-:W-:Y:S03]  /*3e10*/  HMMA.16816.F32 R20, R104, R100.reuse, R20 ;  /* 0x000000646814723c */ /* 0x082fe60000001814 */
[----:B------:R-:W-:Y:S01]  /*3e20*/  @!P0 FSEL R13, R13, -INF , !P6 ;  /* 0xff8000000d0d8808 */ /* 0x000fe20007000000 */
[----:B------:R-:W-:Y:S01]  /*3e30*/  FFMA.FTZ R162, R162, UR14, -R160 ;  /* 0x0000000ea2a27c23 */ /* 0x000fe200080108a0 */
[----:B------:R-:W-:Y:S01]  /*3e40*/  FFMA.FTZ R165, R165, UR14, -R158 ;  /* 0x0000000ea5a57c23 */ /* 0x000fe2000801089e */
[----:B------:R-:W-:Y:S01]  /*3e50*/  FADD.FTZ R16, R247, R16 ;  /* 0x00000010f7107221 */ /* 0x000fe20000010000 */
[C---:B------:R-:W-:Y:S01]  /*3e60*/  FADD.FTZ R17, R246.reuse, R17 ;  /* 0x00000011f6117221 */ /* 0x040fe20000010000 */
[----:B------:R-:W-:Y:S01]  /*3e70*/  FFMA.FTZ R13, R13, UR14, -R158 ;  /* 0x0000000e0d0d7c23 */ /* 0x000fe2000801089e */
[C---:B------:R-:W-:Y:S01]  /*3e80*/  HMMA.16816.F32 R24, R112.reuse, R100, R24 ;  /* 0x000000647018723c */ /* 0x040fe20000001818 */
[----:B------:R-:W-:Y:S03]  /*3e90*/  MUFU.EX2 R204, R162 ;  /* 0x000000a200cc7308 */ /* 0x000fe60000000800 */
[----:B------:R-:W-:Y:S01]  /*3ea0*/  FADD.FTZ R18, R247, R18 ;  /* 0x00000012f7127221 */ /* 0x000fe20000010000 */
[----:B------:R-:W-:Y:S03]  /*3eb0*/  FADD.FTZ R19, R246, R19 ;  /* 0x00000013f6137221 */ /* 0x000fe60000010000 */
[-C--:B------:R-:W-:Y:S03]  /*3ec0*/  HMMA.16816.F32 R28, R112, R102.reuse, R28 ;  /* 0x00000066701c723c */ /* 0x080fe6000000181c */
[----:B------:R-:W-:Y:S01]  /*3ed0*/  MUFU.EX2 R216, R165 ;  /* 0x000000a500d87308 */ /* 0x000fe20000000800 */
[C---:B------:R-:W-:Y:S01]  /*3ee0*/  FADD.FTZ R20, R245.reuse, R20 ;  /* 0x00000014f5147221 */ /* 0x040fe20000010000 */
[C---:B------:R-:W-:Y:S01]  /*3ef0*/  FADD.FTZ R21, R244.reuse, R21 ;  /* 0x00000015f4157221 */ /* 0x040fe20000010000 */
[C---:B------:R-:W-:Y:S01]  /*3f00*/  FADD.FTZ R22, R245.reuse, R22 ;  /* 0x00000016f5167221 */ /* 0x040fe20000010000 */
[C---:B------:R-:W-:Y:S01]  /*3f10*/  FADD.FTZ R23, R244.reuse, R23 ;  /* 0x00000017f4177221 */ /* 0x040fe20000010000 */
[C---:B------:R-:W-:Y:S05]  /*3f20*/  HMMA.16816.F32 R32, R104.reuse, R102, R32 ;  /* 0x000000666820723c */ /* 0x040fea0000001820 */
[----:B------:R-:W-:Y:S01]  /*3f30*/  MUFU.EX2 R214, R13 ;  /* 0x0000000d00d67308 */ /* 0x000fe20000000800 */
[C---:B------:R-:W-:Y:S01]  /*3f40*/  FADD.FTZ R111, R244.reuse, R27 ;  /* 0x0000001bf46f7221 */ /* 0x040fe20000010000 */
[C---:B------:R-:W-:Y:S01]  /*3f50*/  FADD.FTZ R100, R245.reuse, R26 ;  /* 0x0000001af5647221 */ /* 0x040fe20000010000 */
[----:B------:R-:W-:Y:S01]  /*3f60*/  FADD.FTZ R24, R245, R24 ;  /* 0x00000018f5187221 */ /* 0x000fe20000010000 */
[----:B------:R-:W-:Y:S04]  /*3f70*/  IMAD.WIDE.U32 R26, R175, -0x2daee0ad, RZ ;  /* 0xd2511f53af1a7825 */ /* 0x000fe800078e00ff */
[----:B------:R-:W-:Y:S01]  /*3f80*/  FADD.FTZ R25, R244, R25 ;  /* 0x00000019f4197221 */ /* 0x000fe20000010000 */
[----:B------:R-:W-:Y:S01]  /*3f90*/  FADD.FTZ R101, R243, R28 ;  /* 0x0000001cf3657221 */ /* 0x000fe20000010000 */
[C---:B------:R-:W-:Y:S01]  /*3fa0*/  FADD.FTZ R102, R242.reuse, R29 ;  /* 0x0000001df2667221 */ /* 0x040fe20000010000 */
[----:B------:R-:W-:Y:S04]  /*3fb0*/  IMAD.WIDE.U32 R28, R185, -0x326172a9, RZ ;  /* 0xcd9e8d57b91c7825 */ /* 0x000fe800078e00ff */
[C---:B------:R-:W-:Y:S01]  /*3fc0*/  FADD.FTZ R30, R243.reuse, R30 ;  /* 0x0000001ef31e7221 */ /* 0x040fe20000010000 */
[C---:B------:R-:W-:Y:S01]  /*3fd0*/  FADD.FTZ R31, R242.reuse, R31 ;  /* 0x0000001ff21f7221 */ /* 0x040fe20000010000 */
[C---:B------:R-:W-:Y:S01]  /*3fe0*/  FADD.FTZ R32, R243.reuse, R32 ;  /* 0x00000020f3207221 */ /* 0x040fe20000010000 */
[C---:B------:R-:W-:Y:S01]  /*3ff0*/  FADD.FTZ R33, R242.reuse, R33 ;  /* 0x00000021f2217221 */ /* 0x040fe20000010000 */
[----:B------:R-:W-:Y:S01]  /*4000*/  FADD.FTZ R34, R243, R34 ;  /* 0x00000022f3227221 */ /* 0x000fe20000010000 */
[----:B------:R-:W-:Y:S01]  /*4010*/  FADD.FTZ R35, R242, R35 ;  /* 0x00000023f2237221 */ /* 0x000fe20000010000 */
[C---:B--2---:R-:W-:Y:S01]  /*4020*/  FSETP.NEU.FTZ.AND P2, PT, R164.reuse, -INF , PT ;  /* 0xff800000a400780b */ /* 0x044fe20003f5d000 */
[----:B------:R-:W-:Y:S01]  /*4030*/  FMUL.FTZ R157, R164, 1.4426950216293334961 ;  /* 0x3fb8aa3ba49d7820 */ /* 0x000fe20000410000 */
[----:B------:R-:W-:Y:S04]  /*4040*/  IMAD.MOV.U32 R164, RZ, RZ, 0x38 ;  /* 0x00000038ffa47424 */ /* 0x000fe800078e00ff */
[----:B------:R-:W-:Y:S02]  /*4050*/  FSEL R157, R157, RZ, P2 ;  /* 0x000000ff9d9d7208 */ /* 0x000fe40001000000 */
[C---:B------:R-:W-:Y:S01]  /*4060*/  @!P0 VIADDMNMX R108, R222.reuse, -R164, UR28, PT ;  /* 0x0000001cde6c8e46 */ /* 0x040fe2000b8009a4 */
[----:B------:R-:W-:Y:S03]  /*4070*/  IMAD.MOV.U32 R164, RZ, RZ, 0x8 ;  /* 0x00000008ffa47424 */ /* 0x000fe600078e00ff */
[C---:B------:R-:W-:Y:S02]  /*4080*/  @!P0 ISETP.GE.AND P2, PT, R161.reuse, R108, PT ;  /* 0x0000006ca100820c */ /* 0x040fe40003f46270 */
[----:B------:R-:W-:Y:S01]  /*4090*/  @!P0 VIADDMNMX R2, R222, R164, UR28, PT ;  /* 0x0000001cde028e46 */ /* 0x000fe2000b8001a4 */
[C---:B------:R-:W-:Y:S03]  /*40a0*/  FADD.FTZ R164, R248.reuse, R7 ;  /* 0x00000007f8a47221 */ /* 0x040fe60000010000 */
[-C--:B------:R-:W-:Y:S01]  /*40b0*/  @!P0 ISETP.GE.AND P5, PT, R161, R2.reuse, PT ;  /* 0x00000002a100820c */ /* 0x080fe20003fa6270 */
[----:B------:R-:W-:Y:S01]  /*40c0*/  FADD.FTZ R161, R248, R5 ;  /* 0x00000005f8a17221 */ /* 0x000fe20000010000 */
[----:B------:R-:W-:Y:S01]  /*40d0*/  @!P0 FSEL R164, R164, -INF , !P2 ;  /* 0xff800000a4a48808 */ /* 0x000fe20005000000 */
[C---:B------:R-:W-:Y:S01]  /*40e0*/  @!P0 VIADD R5, R0.reuse, 0x8 ;  /* 0x0000000800058836 */ /* 0x040fe20000000000 */
[----:B------:R-:W-:Y:S02]  /*40f0*/  @!P0 ISETP.GE.AND P2, PT, R0, R2, PT ;  /* 0x000000020000820c */ /* 0x000fe40003f46270 */
[----:B------:R-:W-:Y:S01]  /*4100*/  @!P0 FSEL R161, R161, -INF , !P3 ;  /* 0xff800000a1a18808 */ /* 0x000fe20005800000 */
[----:B------:R-:W-:Y:S01]  /*4110*/  FFMA.FTZ R164, R164, UR14, -R159 ;  /* 0x0000000ea4a47c23 */ /* 0x000fe2000801089f */
[----:B------:R-:W-:Y:S02]  /*4120*/  @!P0 FSEL R168, R168, -INF , !P2 ;  /* 0xff800000a8a88808 */ /* 0x000fe40005000000 */
[----:B------:R-:W-:Y:S01]  /*4130*/  @!P0 ISETP.GE.AND P3, PT, R0, R108, PT ;  /* 0x0000006c0000820c */ /* 0x000fe20003f66270 */
[----:B------:R-:W-:Y:S01]  /*4140*/  FFMA.FTZ R161, R161, UR14, -R160 ;  /* 0x0000000ea1a17c23 */ /* 0x000fe200080108a0 */
[----:B------:R-:W-:Y:S01]  /*4150*/  @!P0 FSEL R167, R167, -INF , !P5 ;  /* 0xff800000a7a78808 */ /* 0x000fe20006800000 */
[--C-:B------:R-:W-:Y:S01]  /*4160*/  FFMA.FTZ R168, R168, UR14, -R157.reuse ;  /* 0x0000000ea8a87c23 */ /* 0x100fe2000801089d */
[----:B------:R-:W-:Y:S01]  /*4170*/  @!P0 FSEL R163, R163, -INF , !P3 ;  /* 0xff800000a3a38808 */ /* 0x000fe20005800000 */
[----:B------:R-:W1:Y:S01]  /*4180*/  MUFU.EX2 R205, R161 ;  /* 0x000000a100cd7308 */ /* 0x000e620000000800 */
[-C--:B------:R-:W-:Y:S01]  /*4190*/  @!P0 ISETP.GE.AND P3, PT, R0, R3.reuse, PT ;  /* 0x000000030000820c */ /* 0x080fe20003f66270 */
[----:B------:R-:W-:Y:S01]  /*41a0*/  FFMA.FTZ R167, R167, UR14, -R157 ;  /* 0x0000000ea7a77c23 */ /* 0x000fe2000801089d */
[-C--:B------:R-:W-:Y:S01]  /*41b0*/  @!P0 ISETP.GE.AND P2, PT, R5, R2.reuse, PT ;  /* 0x000000020500820c */ /* 0x080fe20003f46270 */
[----:B------:R-:W-:Y:S01]  /*41c0*/  FFMA.FTZ R163, R163, UR14, -R159 ;  /* 0x0000000ea3a37c23 */ /* 0x000fe2000801089f */
[----:B------:R-:W-:Y:S02]  /*41d0*/  @!P0 FSEL R166, R166, -INF , !P3 ;  /* 0xff800000a6a68808 */ /* 0x000fe40005800000 */
[----:B------:R-:W-:Y:S03]  /*41e0*/  @!P0 ISETP.GE.AND P3, PT, R5, R3, PT ;  /* 0x000000030500820c */ /* 0x000fe60003f66270 */
[----:B------:R-:W-:Y:S01]  /*41f0*/  MUFU.EX2 R213, R163 ;  /* 0x000000a300d57308 */ /* 0x000fe20000000800 */
[----:B------:R-:W-:Y:S01]  /*4200*/  @!P0 ISETP.GE.AND P5, PT, R4, R2, PT ;  /* 0x000000020400820c */ /* 0x000fe20003fa6270 */
[--C-:B------:R-:W-:Y:S01]  /*4210*/  FFMA.FTZ R166, R166, UR14, -R158.reuse ;  /* 0x0000000ea6a67c23 */ /* 0x100fe2000801089e */
[----:B------:R-:W-:Y:S02]  /*4220*/  @!P0 FSEL R110, R110, -INF , !P3 ;  /* 0xff8000006e6e8808 */ /* 0x000fe40005800000 */
[----:B------:R-:W-:Y:S02]  /*4230*/  @!P0 FSEL R14, R14, -INF , !P2 ;  /* 0xff8000000e0e8808 */ /* 0x000fe40005000000 */
[----:B------:R-:W-:Y:S01]  /*4240*/  @!P0 FSEL R15, R15, -INF , !P5 ;  /* 0xff8000000f0f8808 */ /* 0x000fe20006800000 */
[----:B------:R-:W-:Y:S01]  /*4250*/  FFMA.FTZ R110, R110, UR14, -R158 ;  /* 0x0000000e6e6e7c23 */ /* 0x000fe2000801089e */
[CC--:B------:R-:W-:Y:S01]  /*4260*/  @!P0 ISETP.GE.AND P3, PT, R5.reuse, R109.reuse, PT ;  /* 0x0000006d0500820c */ /* 0x0c0fe20003f66270 */
[----:B------:R-:W-:Y:S01]  /*4270*/  FFMA.FTZ R14, R14, UR14, -R157 ;  /* 0x0000000e0e0e7c23 */ /* 0x000fe2000801089d */
[-C--:B------:R-:W-:Y:S01]  /*4280*/  @!P0 ISETP.GE.AND P6, PT, R5, R108.reuse, PT ;  /* 0x0000006c0500820c */ /* 0x080fe20003fc6270 */
[----:B------:R-:W-:Y:S01]  /*4290*/  MUFU.EX2 R221, R168 ;  /* 0x000000a800dd7308 */ /* 0x000fe20000000800 */
[----:B------:R-:W-:Y:S02]  /*42a0*/  @!P0 FSEL R16, R16, -INF , !P3 ;  /* 0xff80000010108808 */ /* 0x000fe40005800000 */
[-C--:B------:R-:W-:Y:S02]  /*42b0*/  @!P0 ISETP.GE.AND P2, PT, R4, R109.reuse, PT ;  /* 0x0000006d0400820c */ /* 0x080fe40003f46270 */
[----:B------:R-:W-:Y:S02]  /*42c0*/  @!P0 FSEL R18, R18, -INF , !P6 ;  /* 0xff80000012128808 */ /* 0x000fe40007000000 */
[-C--:B------:R-:W-:Y:S03]  /*42d0*/  @!P0 ISETP.GE.AND P5, PT, R4, R108.reuse, PT ;  /* 0x0000006c0400820c */ /* 0x080fe60003fa6270 */
[----:B------:R-:W-:Y:S01]  /*42e0*/  MUFU.EX2 R219, R14 ;  /* 0x0000000e00db7308 */ /* 0x000fe20000000800 */
[----:B------:R-:W-:Y:S01]  /*42f0*/  @!P0 FSEL R17, R17, -INF , !P2 ;  /* 0xff80000011118808 */ /* 0x000fe20005000000 */
[----:B------:R-:W2:Y:S01]  /*4300*/  LDSM.16.M88.4 R4, [R151+0x6800] ;  /* 0x006800009704783b */ /* 0x000ea20000000200 */
[----:B------:R-:W-:Y:S02]  /*4310*/  @!P0 FSEL R19, R19, -INF , !P5 ;  /* 0xff80000013138808 */ /* 0x000fe40006800000 */
[CC--:B------:R-:W-:Y:S02]  /*4320*/  @!P0 ISETP.GE.AND P3, PT, R9.reuse, R109.reuse, PT ;  /* 0x0000006d0900820c */ /* 0x0c0fe40003f66270 */
[----:B------:R-:W-:Y:S03]  /*4330*/  @!P0 ISETP.GE.AND P2, PT, R8, R109, PT ;  /* 0x0000006d0800820c */ /* 0x000fe60003f46270 */
[----:B------:R-:W-:Y:S01]  /*4340*/  MUFU.EX2 R215, R110 ;  /* 0x0000006e00d77308 */ /* 0x000fe20000000800 */
[----:B------:R-:W-:Y:S02]  /*4350*/  @!P0 FSEL R20, R20, -INF , !P3 ;  /* 0xff80000014148808 */ /* 0x000fe40005800000 */
[-C--:B------:R-:W-:Y:S02]  /*4360*/  @!P0 ISETP.GE.AND P6, PT, R9, R108.reuse, PT ;  /* 0x0000006c0900820c */ /* 0x080fe40003fc6270 */
[----:B------:R-:W-:Y:S02]  /*4370*/  @!P0 FSEL R21, R21, -INF , !P2 ;  /* 0xff80000015158808 */ /* 0x000fe40005000000 */
[----:B------:R-:W-:Y:S03]  /*4380*/  @!P0 ISETP.GE.AND P5, PT, R8, R108, PT ;  /* 0x0000006c0800820c */ /* 0x000fe60003fa6270 */
[----:B------:R-:W3:Y:S01]  /*4390*/  MUFU.EX2 R217, R166 ;  /* 0x000000a600d97308 */ /* 0x000ee20000000800 */
[----:B------:R-:W-:Y:S02]  /*43a0*/  @!P0 FSEL R22, R22, -INF , !P6 ;  /* 0xff80000016168808 */ /* 0x000fe40007000000 */
[----:B------:R-:W-:Y:S02]  /*43b0*/  @!P0 FSEL R23, R23, -INF , !P5 ;  /* 0xff80000017178808 */ /* 0x000fe40006800000 */
[CC--:B------:R-:W-:Y:S02]  /*43c0*/  @!P0 ISETP.GE.AND P3, PT, R9.reuse, R3.reuse, PT ;  /* 0x000000030900820c */ /* 0x0c0fe40003f66270 */
[-C--:B------:R-:W-:Y:S01]  /*43d0*/  @!P0 ISETP.GE.AND P2, PT, R9, R2.reuse, PT ;  /* 0x000000020900820c */ /* 0x080fe20003f46270 */
[----:B------:R-:W-:Y:S01]  /*43e0*/  @!P0 VIADD R9, R0, 0x18 ;  /* 0x0000001800098836 */ /* 0x000fe20000000000 */
[CC--:B------:R-:W-:Y:S01]  /*43f0*/  @!P0 ISETP.GE.AND P6, PT, R8.reuse, R3.reuse, PT ;  /* 0x000000030800820c */ /* 0x0c0fe20003fc6270 */
[----:B------:R-:W-:Y:S01]  /*4400*/  MUFU.EX2 R220, R167 ;  /* 0x000000a700dc7308 */ /* 0x000fe20000000800 */
[-C--:B------:R-:W-:Y:S01]  /*4410*/  @!P0 ISETP.GE.AND P5, PT, R8, R2.reuse, PT ;  /* 0x000000020800820c */ /* 0x080fe20003fa6270 */
[----:B------:R-:W-:Y:S01]  /*4420*/  @!P0 VIADD R8, R0, 0x19 ;  /* 0x0000001900088836 */ /* 0x000fe20000000000 */
[----:B------:R-:W-:Y:S02]  /*4430*/  @!P0 FSEL R100, R100, -INF , !P2 ;  /* 0xff80000064648808 */ /* 0x000fe40005000000 */
[----:B------:R-:W-:Y:S02]  /*4440*/  @!P0 FSEL R111, R111, -INF , !P5 ;  /* 0xff8000006f6f8808 */ /* 0x000fe40006800000 */
[----:B------:R-:W-:Y:S03]  /*4450*/  @!P0 FSEL R24, R24, -INF , !P3 ;  /* 0xff80000018188808 */ /* 0x000fe60005800000 */
[----:B------:R-:W4:Y:S01]  /*4460*/  MUFU.EX2 R211, R164 ;  /* 0x000000a400d37308 */ /* 0x000f220000000800 */
[----:B------:R-:W-:Y:S02]  /*4470*/  @!P0 FSEL R25, R25, -INF , !P6 ;  /* 0xff80000019198808 */ /* 0x000fe40007000000 */
[CC--:B------:R-:W-:Y:S02]  /*4480*/  @!P0 ISETP.GE.AND P2, PT, R9.reuse, R2.reuse, PT ;  /* 0x000000020900820c */ /* 0x0c0fe40003f46270 */
[----:B------:R-:W-:Y:S02]  /*4490*/  @!P0 ISETP.GE.AND P5, PT, R8, R2, PT ;  /* 0x000000020800820c */ /* 0x000fe40003fa6270 */
[----:B------:R-:W-:Y:S01]  /*44a0*/  @!P0 FSEL R30, R30, -INF , !P2 ;  /* 0xff8000001e1e8808 */ /* 0x000fe20005000000 */
[-C--:B--2---:R-:W-:Y:S03]  /*44b0*/  HMMA.16816.F32 R36, R104, R4.reuse, R36 ;  /* 0x000000046824723c */ /* 0x084fe60000001824 */
[-C--:B------:R-:W-:Y:S02]  /*44c0*/  @!P0 ISETP.GE.AND P3, PT, R9, R3.reuse, PT ;  /* 0x000000030900820c */ /* 0x080fe40003f66270 */
[----:B------:R-:W-:Y:S02]  /*44d0*/  @!P0 FSEL R31, R31, -INF , !P5 ;  /* 0xff8000001f1f8808 */ /* 0x000fe40006800000 */
[C---:B------:R-:W-:Y:S01]  /*44e0*/  @!P0 ISETP.GE.AND P6, PT, R8.reuse, R3, PT ;  /* 0x000000030800820c */ /* 0x040fe20003fc6270 */
[C---:B------:R-:W-:Y:S04]  /*44f0*/  HMMA.16816.F32 R40, R112.reuse, R4, R40 ;  /* 0x000000047028723c */ /* 0x040fe80000001828 */
[-C--:B------:R-:W-:Y:S01]  /*4500*/  @!P0 ISETP.GE.AND P2, PT, R8, R109.reuse, PT ;  /* 0x0000006d0800820c */ /* 0x080fe20003f46270 */
[C---:B------:R-:W-:Y:S01]  /*4510*/  @!P0 VIADD R4, R0.reuse, 0x28 ;  /* 0x0000002800048836 */ /* 0x040fe20000000000 */
[----:B------:R-:W-:Y:S01]  /*4520*/  @!P0 FSEL R101, R101, -INF , !P3 ;  /* 0xff80000065658808 */ /* 0x000fe20005800000 */
[----:B------:R-:W-:Y:S01]  /*4530*/  @!P0 VIADD R5, R0, 0x31 ;  /* 0x0000003100058836 */ /* 0x000fe20000000000 */
[-C--:B------:R-:W-:Y:S01]  /*4540*/  @!P0 ISETP.GE.AND P5, PT, R8, R108.reuse, PT ;  /* 0x0000006c0800820c */ /* 0x080fe20003fa6270 */
[----:B------:R-:W-:Y:S01]  /*4550*/  @!P0 VIADD R8, R0, 0x20 ;  /* 0x0000002000088836 */ /* 0x000fe20000000000 */
[----:B------:R-:W-:Y:S01]  /*4560*/  @!P0 FSEL R102, R102, -INF , !P6 ;  /* 0xff80000066668808 */ /* 0x000fe20007000000 */
[-C--:B------:R-:W-:Y:S03]  /*4570*/  HMMA.16816.F32 R44, R112, R6.reuse, R44 ;  /* 0x00000006702c723c */ /* 0x080fe6000000182c */
[-C--:B------:R-:W-:Y:S01]  /*4580*/  @!P0 ISETP.GE.AND P3, PT, R9, R109.reuse, PT ;  /* 0x0000006d0900820c */ /* 0x080fe20003f66270 */
[----:B------:R-:W-:Y:S01]  /*4590*/  FADD.FTZ R36, R241, R36 ;  /* 0x00000024f1247221 */ /* 0x000fe20000010000 */
[-C--:B------:R-:W-:Y:S01]  /*45a0*/  @!P0 ISETP.GE.AND P6, PT, R9, R108.reuse, PT ;  /* 0x0000006c0900820c */ /* 0x080fe20003fc6270 */
[----:B------:R-:W-:Y:S01]  /*45b0*/  FADD.FTZ R38, R241, R38 ;  /* 0x00000026f1267221 */ /* 0x000fe20000010000 */
[----:B------:R-:W-:Y:S01]  /*45c0*/  @!P0 FSEL R32, R32, -INF , !P3 ;  /* 0xff80000020208808 */ /* 0x000fe20005800000 */
[C---:B------:R-:W-:Y:S04]  /*45d0*/  HMMA.16816.F32 R48, R104.reuse, R6, R48 ;  /* 0x000000066830723c */ /* 0x040fe80000001830 */
[----:B------:R-:W-:Y:S01]  /*45e0*/  @!P0 FSEL R33, R33, -INF , !P2 ;  /* 0xff80000021218808 */ /* 0x000fe20005000000 */
[----:B------:R-:W-:Y:S01]  /*45f0*/  FADD.FTZ R37, R240, R37 ;  /* 0x00000025f0257221 */ /* 0x000fe20000010000 */
[----:B------:R-:W-:Y:S01]  /*4600*/  @!P0 FSEL R34, R34, -INF , !P6 ;  /* 0xff80000022228808 */ /* 0x000fe20007000000 */
[----:B------:R-:W-:Y:S01]  /*4610*/  FADD.FTZ R39, R240, R39 ;  /* 0x00000027f0277221 */ /* 0x000fe20000010000 */
[----:B------:R-:W-:Y:S01]  /*4620*/  @!P0 FSEL R35, R35, -INF , !P5 ;  /* 0xff80000023238808 */ /* 0x000fe20006800000 */
[C---:B------:R-:W-:Y:S01]  /*4630*/  FADD.FTZ R40, R241.reuse, R40 ;  /* 0x00000028f1287221 */ /* 0x040fe20000010000 */
[----:B------:R-:W-:Y:S01]  /*4640*/  @!P0 ISETP.GE.AND P3, PT, R8, R109, PT ;  /* 0x0000006d0800820c */ /* 0x000fe20003f66270 */
[----:B------:R-:W-:Y:S01]  /*4650*/  FADD.FTZ R41, R240, R41 ;  /* 0x00000029f0297221 */ /* 0x000fe20000010000 */
[----:B------:R-:W-:Y:S01]  /*4660*/  @!P0 ISETP.GE.AND P2, PT, R8, R108, PT ;  /* 0x0000006c0800820c */ /* 0x000fe20003f46270 */
[----:B------:R-:W-:Y:S01]  /*4670*/  FADD.FTZ R42, R241, R42 ;  /* 0x0000002af12a7221 */ /* 0x000fe20000010000 */
[----:B------:R-:W-:Y:S01]  /*4680*/  @!P0 FSEL R36, R36, -INF , !P3 ;  /* 0xff80000024248808 */ /* 0x000fe20005800000 */
[----:B------:R-:W-:Y:S01]  /*4690*/  FADD.FTZ R43, R240, R43 ;  /* 0x0000002bf02b7221 */ /* 0x000fe20000010000 */
[----:B------:R-:W-:Y:S01]  /*46a0*/  @!P0 ISETP.GE.AND P6, PT, R8, R3, PT ;  /* 0x000000030800820c */ /* 0x000fe20003fc6270 */
[C---:B------:R-:W-:Y:S01]  /*46b0*/  FADD.FTZ R44, R239.reuse, R44 ;  /* 0x0000002cef2c7221 */ /* 0x040fe20000010000 */
[----:B------:R-:W-:Y:S01]  /*46c0*/  @!P0 ISETP.GE.AND P3, PT, R12, R109, PT ;  /* 0x0000006d0c00820c */ /* 0x000fe20003f66270 */
[----:B------:R-:W-:Y:S01]  /*46d0*/  FADD.FTZ R50, R239, R50 ;  /* 0x00000032ef327221 */ /* 0x000fe20000010000 */
[----:B------:R-:W-:Y:S01]  /*46e0*/  @!P0 ISETP.GE.AND P5, PT, R8, R2, PT ;  /* 0x000000020800820c */ /* 0x000fe20003fa6270 */
[----:B------:R-:W-:Y:S01]  /*46f0*/  FADD.FTZ R45, R238, R45 ;  /* 0x0000002dee2d7221 */ /* 0x000fe20000010000 */
[----:B------:R-:W-:Y:S01]  /*4700*/  @!P0 FSEL R37, R37, -INF , !P3 ;  /* 0xff80000025258808 */ /* 0x000fe20005800000 */
[----:B------:R-:W2:Y:S01]  /*4710*/  LDSM.16.M88.4 R8, [R151+0x6c00] ;  /* 0x006c00009708783b */ /* 0x000ea20000000200 */
[----:B------:R-:W-:Y:S01]  /*4720*/  @!P0 FSEL R38, R38, -INF , !P2 ;  /* 0xff80000026268808 */ /* 0x000fe20005000000 */
[----:B------:R-:W-:Y:S01]  /*4730*/  FADD.FTZ R51, R238, R51 ;  /* 0x00000033ee337221 */ /* 0x000fe20000010000 */
[C---:B------:R-:W-:Y:S01]  /*4740*/  @!P0 ISETP.GE.AND P3, PT, R12.reuse, R108, PT ;  /* 0x0000006c0c00820c */ /* 0x040fe20003f66270 */
[C---:B------:R-:W-:Y:S01]  /*4750*/  FADD.FTZ R46, R239.reuse, R46 ;  /* 0x0000002eef2e7221 */ /* 0x040fe20000010000 */
[-C--:B------:R-:W-:Y:S01]  /*4760*/  @!P0 ISETP.GE.AND P2, PT, R12, R3.reuse, PT ;  /* 0x000000030c00820c */ /* 0x080fe20003f46270 */
[----:B------:R-:W-:Y:S01]  /*4770*/  FADD.FTZ R47, R238, R47 ;  /* 0x0000002fee2f7221 */ /* 0x000fe20000010000 */
[----:B------:R-:W-:Y:S01]  /*4780*/  @!P0 FSEL R40, R40, -INF , !P6 ;  /* 0xff80000028288808 */ /* 0x000fe20007000000 */
[----:B------:R-:W-:Y:S01]  /*4790*/  FADD.FTZ R48, R239, R48 ;  /* 0x00000030ef307221 */ /* 0x000fe20000010000 */
[----:B------:R-:W-:Y:S01]  /*47a0*/  @!P0 FSEL R39, R39, -INF , !P3 ;  /* 0xff80000027278808 */ /* 0x000fe20005800000 */
[----:B------:R-:W-:Y:S01]  /*47b0*/  FADD.FTZ R49, R238, R49 ;  /* 0x00000031ee317221 */ /* 0x000fe20000010000 */
[-C--:B------:R-:W-:Y:S02]  /*47c0*/  @!P0 ISETP.GE.AND P3, PT, R12, R2.reuse, PT ;  /* 0x000000020c00820c */ /* 0x080fe40003f66270 */
[----:B------:R-:W-:Y:S02]  /*47d0*/  @!P0 ISETP.GE.AND P6, PT, R4, R3, PT ;  /* 0x000000030400820c */ /* 0x000fe40003fc6270 */
[----:B------:R-:W-:Y:S02]  /*47e0*/  @!P0 FSEL R41, R41, -INF , !P2 ;  /* 0xff80000029298808 */ /* 0x000fe40005000000 */
[----:B------:R-:W-:Y:S02]  /*47f0*/  @!P0 FSEL R42, R42, -INF , !P5 ;  /* 0xff8000002a2a8808 */ /* 0x000fe40006800000 */
[----:B------:R-:W-:Y:S02]  /*4800*/  @!P0 FSEL R43, R43, -INF , !P3 ;  /* 0xff8000002b2b8808 */ /* 0x000fe40005800000 */
[C---:B------:R-:W-:Y:S02]  /*4810*/  @!P0 ISETP.GE.AND P2, PT, R4.reuse, R2, PT ;  /* 0x000000020400820c */ /* 0x040fe40003f46270 */
[C---:B------:R-:W-:Y:S02]  /*4820*/  @!P0 ISETP.GE.AND P5, PT, R4.reuse, R109, PT ;  /* 0x0000006d0400820c */ /* 0x040fe40003fa6270 */
[----:B------:R-:W-:Y:S01]  /*4830*/  @!P0 ISETP.GE.AND P3, PT, R4, R108, PT ;  /* 0x0000006c0400820c */ /* 0x000fe20003f66270 */
[----:B------:R-:W-:Y:S01]  /*4840*/  @!P0 VIADD R4, R0, 0x29 ;  /* 0x0000002900048836 */ /* 0x000fe20000000000 */
[----:B------:R-:W-:Y:S02]  /*4850*/  @!P0 FSEL R44, R44, -INF , !P6 ;  /* 0xff8000002c2c8808 */ /* 0x000fe40007000000 */
[----:B------:R-:W-:Y:S02]  /*4860*/  @!P0 FSEL R50, R50, -INF , !P3 ;  /* 0xff80000032328808 */ /* 0x000fe40005800000 */
[----:B------:R-:W-:Y:S02]  /*4870*/  @!P0 FSEL R46, R46, -INF , !P2 ;  /* 0xff8000002e2e8808 */ /* 0x000fe40005000000 */
[C---:B------:R-:W-:Y:S02]  /*4880*/  @!P0 ISETP.GE.AND P6, PT, R4.reuse, R3, PT ;  /* 0x000000030400820c */ /* 0x040fe40003fc6270 */
[C---:B------:R-:W-:Y:S02]  /*4890*/  @!P0 ISETP.GE.AND P2, PT, R4.reuse, R109, PT ;  /* 0x0000006d0400820c */ /* 0x040fe40003f46270 */
[----:B------:R-:W-:Y:S02]  /*48a0*/  @!P0 FSEL R45, R45, -INF , !P6 ;  /* 0xff8000002d2d8808 */ /* 0x000fe40007000000 */
[C---:B------:R-:W-:Y:S01]  /*48b0*/  @!P0 ISETP.GE.AND P6, PT, R4.reuse, R2, PT ;  /* 0x000000020400820c */ /* 0x040fe20003fc6270 */
[-C--:B--2---:R-:W-:Y:S03]  /*48c0*/  HMMA.16816.F32 R52, R104, R8.reuse, R52 ;  /* 0x000000086834723c */ /* 0x084fe60000001834 */
[----:B------:R-:W-:Y:S02]  /*48d0*/  @!P0 FSEL R47, R47, -INF , !P6 ;  /* 0xff8000002f2f8808 */ /* 0x000fe40007000000 */
[----:B------:R-:W-:Y:S01]  /*48e0*/  @!P0 ISETP.GE.AND P6, PT, R4, R108, PT ;  /* 0x0000006c0400820c */ /* 0x000fe20003fc6270 */
[----:B------:R-:W-:Y:S01]  /*48f0*/  @!P0 VIADD R4, R0, 0x30 ;  /* 0x0000003000048836 */ /* 0x000fe20000000000 */
[----:B------:R-:W-:Y:S01]  /*4900*/  @!P0 FSEL R48, R48, -INF , !P5 ;  /* 0xff80000030308808 */ /* 0x000fe20006800000 */
[C---:B------:R-:W-:Y:S04]  /*4910*/  HMMA.16816.F32 R56, R112.reuse, R8, R56 ;  /* 0x000000087038723c */ /* 0x040fe80000001838 */
[----:B------:R-:W-:Y:S01]  /*4920*/  @!P0 FSEL R51, R51, -INF , !P6 ;  /* 0xff80000033338808 */ /* 0x000fe20007000000 */
[----:B------:R-:W-:Y:S01]  /*4930*/  IMAD.WIDE.U32 R8, R173, -0x2daee0ad, RZ ;  /* 0xd2511f53ad087825 */ /* 0x000fe200078e00ff */
[----:B------:R-:W-:Y:S02]  /*4940*/  @!P0 FSEL R49, R49, -INF , !P2 ;  /* 0xff80000031318808 */ /* 0x000fe40005000000 */
[C---:B------:R-:W-:Y:S01]  /*4950*/  @!P0 ISETP.GE.AND P3, PT, R4.reuse, R3, PT ;  /* 0x000000030400820c */ /* 0x040fe20003f66270 */
[-C--:B------:R-:W-:Y:S01]  /*4960*/  HMMA.16816.F32 R60, R112, R10.reuse, R60 ;  /* 0x0000000a703c723c */ /* 0x080fe2000000183c */
[----:B------:R-:W-:Y:S02]  /*4970*/  IMAD.MOV.U32 R112, RZ, RZ, 0x10 ;  /* 0x00000010ff707424 */ /* 0x000fe400078e00ff */
[CC--:B------:R-:W-:Y:S01]  /*4980*/  @!P0 ISETP.GE.AND P5, PT, R4.reuse, R109.reuse, PT ;  /* 0x0000006d0400820c */ /* 0x0c0fe20003fa6270 */
[C---:B------:R-:W-:Y:S01]  /*4990*/  FADD.FTZ R54, R237.reuse, R54 ;  /* 0x00000036ed367221 */ /* 0x040fe20000010000 */
[C---:B------:R-:W-:Y:S01]  /*49a0*/  @!P0 ISETP.GE.AND P6, PT, R4.reuse, R2, PT ;  /* 0x000000020400820c */ /* 0x040fe20003fc6270 */
[----:B------:R-:W-:Y:S01]  /*49b0*/  FADD.FTZ R52, R237, R52 ;  /* 0x00000034ed347221 */ /* 0x000fe20000010000 */
[-C--:B------:R-:W-:Y:S01]  /*49c0*/  @!P0 ISETP.GE.AND P2, PT, R4, R108.reuse, PT ;  /* 0x0000006c0400820c */ /* 0x080fe20003f46270 */
[----:B------:R-:W-:Y:S01]  /*49d0*/  FFMA.FTZ R4, R15, UR14, -R157 ;  /* 0x0000000e0f047c23 */ /* 0x000fe2000801089d */
[----:B------:R-:W-:Y:S01]  /*49e0*/  LOP3.LUT R7, R178, UR40, R9, 0x96, !PT ;  /* 0x00000028b2077c12 */ /* 0x000fe2000f8e9609 */
[----:B------:R-:W-:Y:S02]  /*49f0*/  HMMA.16816.F32 R64, R104, R10, R64 ;  /* 0x0000000a6840723c */ /* 0x000fe40000001840 */
[----:B------:R2:W-:Y:S02]  /*4a00*/  MUFU.EX2 R218, R4 ;  /* 0x0000000400da7308 */ /* 0x0005e40000000800 */
[----:B------:R-:W-:Y:S01]  /*4a10*/  @!P0 FSEL R52, R52, -INF , !P5 ;  /* 0xff80000034348808 */ /* 0x000fe20006800000 */
[----:B------:R-:W-:Y:S01]  /*4a20*/  FADD.FTZ R53, R236, R53 ;  /* 0x00000035ec357221 */ /* 0x000fe20000010000 */
[----:B------:R-:W-:Y:S01]  /*4a30*/  @!P0 FSEL R54, R54, -INF , !P2 ;  /* 0xff80000036368808 */ /* 0x000fe20005000000 */
[----:B------:R-:W-:Y:S01]  /*4a40*/  FADD.FTZ R55, R236, R55 ;  /* 0x00000037ec377221 */ /* 0x000fe20000010000 */
[----:B------:R-:W-:Y:S01]  /*4a50*/  @!P0 ISETP.GE.AND P5, PT, R5, R109, PT ;  /* 0x0000006d0500820c */ /* 0x000fe20003fa6270 */
[----:B------:R-:W-:Y:S01]  /*4a60*/  FADD.FTZ R61, R233, R61 ;  /* 0x0000003de93d7221 */ /* 0x000fe20000010000 */
[-C--:B------:R-:W-:Y:S01]  /*4a70*/  @!P0 ISETP.GE.AND P2, PT, R5, R3.reuse, PT ;  /* 0x000000030500820c */ /* 0x080fe20003f46270 */
[----:B------:R-:W-:Y:S01]  /*4a80*/  FADD.FTZ R63, R233, R63 ;  /* 0x0000003fe93f7221 */ /* 0x000fe20000010000 */
[----:B------:R-:W-:Y:S01]  /*4a90*/  @!P0 FSEL R53, R53, -INF , !P5 ;  /* 0xff80000035358808 */ /* 0x000fe20006800000 */
[----:B------:R-:W-:Y:S01]  /*4aa0*/  FADD.FTZ R60, R234, R60 ;  /* 0x0000003cea3c7221 */ /* 0x000fe20000010000 */
[----:B------:R-:W-:Y:S01]  /*4ab0*/  LOP3.LUT R8, R8, UR39, R27, 0x96, !PT ;  /* 0x0000002708087c12 */ /* 0x000fe2000f8e961b */
[----:B------:R-:W-:Y:S01]  /*4ac0*/  FADD.FTZ R62, R234, R62 ;  /* 0x0000003eea3e7221 */ /* 0x000fe20000010000 */
[----:B------:R-:W-:Y:S01]  /*4ad0*/  @!P0 ISETP.GE.AND P5, PT, R5, R108, PT ;  /* 0x0000006c0500820c */ /* 0x000fe20003fa6270 */
[----:B------:R-:W-:Y:S01]  /*4ae0*/  FADD.FTZ R57, R236, R57 ;  /* 0x00000039ec397221 */ /* 0x000fe20000010000 */
[----:B------:R-:W-:Y:S01]  /*4af0*/  SEL R112, R112, 0xfffffff0, !P1 ;  /* 0xfffffff070707807 */ /* 0x000fe20004800000 */
[----:B------:R-:W-:Y:S01]  /*4b00*/  FADD.FTZ R65, R233, R65 ;  /* 0x00000041e9417221 */ /* 0x000fe20000010000 */
[----:B------:R-:W-:Y:S01]  /*4b10*/  @!P0 FSEL R55, R55, -INF , !P5 ;  /* 0xff80000037378808 */ /* 0x000fe20006800000 */
[----:B--2---:R-:W-:Y:S01]  /*4b20*/  @!P0 VIADD R4, R0, 0x38 ;  /* 0x0000003800048836 */ /* 0x004fe20000000000 */
[----:B------:R-:W-:Y:S01]  /*4b30*/  @!P0 FSEL R57, R57, -INF , !P2 ;  /* 0xff80000039398808 */ /* 0x000fe20005000000 */
[----:B------:R-:W-:Y:S01]  /*4b40*/  FADD.FTZ R59, R236, R59 ;  /* 0x0000003bec3b7221 */ /* 0x000fe20000010000 */
[-C--:B------:R-:W-:Y:S01]  /*4b50*/  @!P0 ISETP.GE.AND P5, PT, R5, R2.reuse, PT ;  /* 0x000000020500820c */ /* 0x080fe20003fa6270 */
[----:B------:R-:W-:Y:S02]  /*4b60*/  @!P0 VIADD R0, R0, 0x39 ;  /* 0x0000003900008836 */ /* 0x000fe40000000000 */
[----:B------:R-:W-:Y:S01]  /*4b70*/  FFMA.FTZ R5, R16, UR14, -R160 ;  /* 0x0000000e10057c23 */ /* 0x000fe200080108a0 */
[----:B------:R-:W-:Y:S01]  /*4b80*/  IMAD.IADD R114, R112, 0x1, R171 ;  /* 0x0000000170727824 */ /* 0x000fe200078e02ab */
[----:B------:R-:W-:Y:S01]  /*4b90*/  @!P0 FSEL R59, R59, -INF , !P5 ;  /* 0xff8000003b3b8808 */ /* 0x000fe20006800000 */
[----:B------:R-:W-:Y:S01]  /*4ba0*/  FADD.FTZ R67, R233, R67 ;  /* 0x00000043e9437221 */ /* 0x000fe20000010000 */
[C---:B------:R-:W-:Y:S01]  /*4bb0*/  @!P0 ISETP.GE.AND P2, PT, R0.reuse, R3, PT ;  /* 0x000000030000820c */ /* 0x040fe20003f46270 */
[----:B------:R2:W-:Y:S01]  /*4bc0*/  MUFU.EX2 R192, R5 ;  /* 0x0000000500c07308 */ /* 0x0005e20000000800 */
[----:B------:R-:W-:Y:S01]  /*4bd0*/  @!P0 ISETP.GE.AND P5, PT, R0, R2, PT ;  /* 0x000000020000820c */ /* 0x000fe20003fa6270 */
[C---:B------:R-:W-:Y:S01]  /*4be0*/  FADD.FTZ R64, R234.reuse, R64 ;  /* 0x00000040ea407221 */ /* 0x040fe20000010000 */
[----:B------:R-:W-:Y:S01]  /*4bf0*/  @!P0 FSEL R61, R61, -INF , !P2 ;  /* 0xff8000003d3d8808 */ /* 0x000fe20005000000 */
[----:B------:R-:W-:Y:S01]  /*4c00*/  FADD.FTZ R66, R234, R66 ;  /* 0x00000042ea427221 */ /* 0x000fe20000010000 */
[C---:B------:R-:W-:Y:S01]  /*4c10*/  @!P0 ISETP.GE.AND P2, PT, R0.reuse, R109, PT ;  /* 0x0000006d0000820c */ /* 0x040fe20003f46270 */
[----:B------:R-:W-:Y:S01]  /*4c20*/  FADD.FTZ R58, R237, R58 ;  /* 0x0000003aed3a7221 */ /* 0x000fe20000010000 */
[----:B------:R-:W-:Y:S01]  /*4c30*/  @!P0 FSEL R63, R63, -INF , !P5 ;  /* 0xff8000003f3f8808 */ /* 0x000fe20006800000 */
[----:B------:R-:W-:Y:S01]  /*4c40*/  IMAD.WIDE.U32 R14, R169, -0x2daee0ad, RZ ;  /* 0xd2511f53a90e7825 */ /* 0x000fe200078e00ff */
[----:B------:R-:W-:Y:S02]  /*4c50*/  @!P0 ISETP.GE.AND P5, PT, R0, R108, PT ;  /* 0x0000006c0000820c */ /* 0x000fe40003fa6270 */
[----:B------:R-:W-:Y:S01]  /*4c60*/  @!P0 FSEL R65, R65, -INF , !P2 ;  /* 0xff80000041418808 */ /* 0x000fe20005000000 */
[----:B------:R-:W-:Y:S01]  /*4c70*/  FFMA.FTZ R0, R21, UR14, -R160 ;  /* 0x0000000e15007c23 */ /* 0x000fe200080108a0 */
[----:B------:R-:W-:Y:S01]  /*4c80*/  @!P0 FSEL R58, R58, -INF , !P6 ;  /* 0xff8000003a3a8808 */ /* 0x000fe20007000000 */
[----:B------:R-:W-:Y:S01]  /*4c90*/  FADD.FTZ R56, R237, R56 ;  /* 0x00000038ed387221 */ /* 0x000fe20000010000 */
[----:B------:R-:W-:Y:S01]  /*4ca0*/  @!P0 ISETP.GE.AND P6, PT, R4, R2, PT ;  /* 0x000000020400820c */ /* 0x000fe20003fc6270 */
[----:B------:R1:W-:Y:S01]  /*4cb0*/  MUFU.EX2 R190, R0 ;  /* 0x0000000000be7308 */ /* 0x0003e20000000800 */
[----:B------:R-:W-:Y:S01]  /*4cc0*/  @!P0 FSEL R67, R67, -INF , !P5 ;  /* 0xff80000043438808 */ /* 0x000fe20006800000 */
[--C-:B------:R-:W-:Y:S01]  /*4cd0*/  FFMA.FTZ R2, R18, UR14, -R159.reuse ;  /* 0x0000000e12027c23 */ /* 0x100fe2000801089f */
[----:B------:R-:W-:Y:S02]  /*4ce0*/  @!P0 FSEL R56, R56, -INF , !P3 ;  /* 0xff80000038388808 */ /* 0x000fe40005800000 */
[----:B------:R-:W-:Y:S01]  /*4cf0*/  @!P0 ISETP.GE.AND P3, PT, R4, R3, PT ;  /* 0x000000030400820c */ /* 0x000fe20003f66270 */
[--C-:B------:R-:W-:Y:S01]  /*4d00*/  FFMA.FTZ R3, R17, UR14, -R160.reuse ;  /* 0x0000000e11037c23 */ /* 0x100fe200080108a0 */
[----:B------:R-:W-:Y:S03]  /*4d10*/  @!P0 FSEL R62, R62, -INF , !P6 ;  /* 0xff8000003e3e8808 */ /* 0x000fe60007000000 */
[----:B------:R3:W-:Y:S01]  /*4d20*/  MUFU.EX2 R202, R2 ;  /* 0x0000000200ca7308 */ /* 0x0007e20000000800 */
[----:B------:R-:W-:Y:S01]  /*4d30*/  @!P0 ISETP.GE.AND P6, PT, R4, R108, PT ;  /* 0x0000006c0400820c */ /* 0x000fe20003fc6270 */
[----:B------:R-:W-:Y:S01]  /*4d40*/  IMAD.WIDE.U32 R16, R179, -0x326172a9, RZ ;  /* 0xcd9e8d57b3107825 */ /* 0x000fe200078e00ff */
[----:B------:R-:W-:Y:S02]  /*4d50*/  @!P0 FSEL R60, R60, -INF , !P3 ;  /* 0xff8000003c3c8808 */ /* 0x000fe40005800000 */
[----:B------:R-:W-:Y:S01]  /*4d60*/  @!P0 ISETP.GE.AND P3, PT, R4, R109, PT ;  /* 0x0000006d0400820c */ /* 0x000fe20003f66270 */
[----:B--2---:R-:W-:Y:S01]  /*4d70*/  IMAD.WIDE.U32 R4, R181, -0x326172a9, RZ ;  /* 0xcd9e8d57b5047825 */ /* 0x004fe200078e00ff */
[----:B------:R-:W-:Y:S03]  /*4d80*/  @!P0 FSEL R66, R66, -INF , !P6 ;  /* 0xff80000042428808 */ /* 0x000fe60007000000 */
[----:B------:R-:W2:Y:S01]  /*4d90*/  MUFU.EX2 R193, R3 ;  /* 0x0000000300c17308 */ /* 0x000ea20000000800 */
[----:B------:R-:W-:Y:S01]  /*4da0*/  @!P0 FSEL R64, R64, -INF , !P3 ;  /* 0xff80000040408808 */ /* 0x000fe20005800000 */
[----:B-1----:R-:W-:Y:S01]  /*4db0*/  FFMA.FTZ R0, R22, UR14, -R159 ;  /* 0x0000000e16007c23 */ /* 0x002fe2000801089f */
[----:B------:R-:W-:Y:S01]  /*4dc0*/  LOP3.LUT R13, R186, UR41, R5, 0x96, !PT ;  /* 0x00000029ba0d7c12 */ /* 0x000fe2000f8e9605 */
[--C-:B------:R-:W-:Y:S02]  /*4dd0*/  FFMA.FTZ R66, R66, UR14, -R159.reuse ;  /* 0x0000000e42427c23 */ /* 0x100fe4000801089f */
[--C-:B------:R-:W-:Y:S04]  /*4de0*/  FFMA.FTZ R64, R64, UR14, -R160.reuse ;  /* 0x0000000e40407c23 */ /* 0x100fe800080108a0 */
[----:B------:R1:W-:Y:S01]  /*4df0*/  MUFU.EX2 R199, R0 ;  /* 0x0000000000c77308 */ /* 0x0003e20000000800 */
[----:B---3--:R-:W-:Y:S01]  /*4e00*/  FFMA.FTZ R2, R19, UR14, -R159 ;  /* 0x0000000e13027c23 */ /* 0x008fe2000801089f */
[----:B------:R-:W-:Y:S03]  /*4e10*/  IMAD.WIDE.U32 R18, R177, -0x2daee0ad, RZ ;  /* 0xd2511f53b1127825 */ /* 0x000fe600078e00ff */
[----:B------:R-:W-:Y:S05]  /*4e20*/  LOP3.LUT R18, R18, UR39, R15, 0x96, !PT ;  /* 0x0000002712127c12 */ /* 0x000fea000f8e960f */
[----:B------:R3:W2:Y:S01]  /*4e30*/  MUFU.EX2 R201, R2 ;  /* 0x0000000200c97308 */ /* 0x0006a20000000800 */
[----:B------:R-:W-:Y:S01]  /*4e40*/  LOP3.LUT R6, R176, UR40, R19, 0x96, !PT ;  /* 0x00000028b0067c12 */ /* 0x000fe2000f8e9613 */
[----:B------:R-:W-:Y:S01]  /*4e50*/  UIADD3 UR40, UPT, UPT, UR52, 0x1715609d, URZ ;  /* 0x1715609d34287890 */ /* 0x000fe2000fffe0ff */
[----:B------:R-:W-:Y:S01]  /*4e60*/  IMAD.WIDE.U32 R18, R18, -0x326172a9, RZ ;  /* 0xcd9e8d5712127825 */ /* 0x000fe200078e00ff */
[----:B------:R-:W-:Y:S04]  /*4e70*/  UIADD3 UR39, UPT, UPT, UR53, -0x56f99767, URZ ;  /* 0xa906689935277890 */ /* 0x000fe8000fffe0ff */
[----:B------:R-:W-:Y:S01]  /*4e80*/  LOP3.LUT R15, R4, UR40, R29, 0x96, !PT ;  /* 0x00000028040f7c12 */ /* 0x000fe2000f8e961d */
[----:B-1----:R-:W-:Y:S01]  /*4e90*/  FFMA.FTZ R0, R23, UR14, -R159 ;  /* 0x0000000e17007c23 */ /* 0x002fe2000801089f */
[----:B------:R-:W-:Y:S01]  /*4ea0*/  IMAD.WIDE.U32 R22, R8, -0x326172a9, RZ ;  /* 0xcd9e8d5708167825 */ /* 0x000fe200078e00ff */
[----:B------:R-:W-:Y:S03]  /*4eb0*/  MUFU.EX2 R163, R64 ;  /* 0x0000004000a37308 */ /* 0x000fe60000000800 */
[----:B---3--:R-:W-:Y:S07]  /*4ec0*/  FFMA.FTZ R2, R20, UR14, -R160 ;  /* 0x0000000e14027c23 */ /* 0x008fee00080108a0 */
[----:B------:R1:W-:Y:S10]  /*4ed0*/  MUFU.EX2 R198, R0 ;  /* 0x0000000000c67308 */ /* 0x0003f40000000800 */
[----:B------:R3:W2:Y:S10]  /*4ee0*/  MUFU.EX2 R191, R2 ;  /* 0x0000000200bf7308 */ /* 0x0006b40000000800 */
[----:B------:R-:W-:Y:S01]  /*4ef0*/  MUFU.EX2 R161, R66 ;  /* 0x0000004200a17308 */ /* 0x000fe20000000800 */
[--C-:B-1----:R-:W-:Y:S09]  /*4f00*/  FFMA.FTZ R0, R24, UR14, -R158.reuse ;  /* 0x0000000e18007c23 */ /* 0x102ff2000801089e */
[----:B------:R1:W-:Y:S01]  /*4f10*/  MUFU.EX2 R206, R0 ;  /* 0x0000000000ce7308 */ /* 0x0003e20000000800 */
[----:B---3--:R-:W-:Y:S05]  /*4f20*/  IMAD.WIDE.U32 R2, R183, -0x326172a9, RZ ;  /* 0xcd9e8d57b7027825 */ /* 0x008fea00078e00ff */
[----:B------:R-:W-:Y:S02]  /*4f30*/  LOP3.LUT R9, R182, UR41, R3, 0x96, !PT ;  /* 0x00000029b6097c12 */ /* 0x000fe4000f8e9603 */
[----:B------:R-:W-:Y:S01]  /*4f40*/  LOP3.LUT R12, R2, UR40, R17, 0x96, !PT ;  /* 0x00000028020c7c12 */ /* 0x000fe2000f8e9611 */
[----:B------:R-:W-:Y:S04]  /*4f50*/  IMAD.WIDE.U32 R2, R6, -0x326172a9, RZ ;  /* 0xcd9e8d5706027825 */ /* 0x000fe800078e00ff */
[----:B------:R-:W-:Y:S01]  /*4f60*/  IMAD.WIDE.U32 R6, R7, -0x326172a9, RZ ;  /* 0xcd9e8d5707067825 */ /* 0x000fe200078e00ff */
[----:B------:R-:W-:Y:S02]  /*4f70*/  LOP3.LUT R20, R172, UR41, R3, 0x96, !PT ;  /* 0x00000029ac147c12 */ /* 0x000fe4000f8e9603 */
[----:B------:R-:W-:Y:S01]  /*4f80*/  LOP3.LUT R17, R2, UR40, R19, 0x96, !PT ;  /* 0x0000002802117c12 */ /* 0x000fe2000f8e9613 */
[----:B-1----:R-:W-:Y:S01]  /*4f90*/  FFMA.FTZ R0, R25, UR14, -R158 ;  /* 0x0000000e19007c23 */ /* 0x002fe2000801089e */
[----:B------:R-:W-:Y:S01]  /*4fa0*/  LOP3.LUT R103, R6, UR40, R23, 0x96, !PT ;  /* 0x0000002806677c12 */ /* 0x000fe2000f8e9617 */
[----:B------:R-:W-:Y:S01]  /*4fb0*/  IMAD.WIDE.U32 R2, R15, -0x2daee0ad, RZ ;  /* 0xd2511f530f027825 */ /* 0x000fe200078e00ff */
[----:B------:R-:W-:Y:S01]  /*4fc0*/  LOP3.LUT R174, R174, UR41, R7, 0x96, !PT ;  /* 0x00000029aeae7c12 */ /* 0x000fe2000f8e9607 */
[----:B------:R1:W-:Y:S01]  /*4fd0*/  MUFU.EX2 R207, R0 ;  /* 0x0000000000cf7308 */ /* 0x0003e20000000800 */
[----:B------:R-:W-:Y:S01]  /*4fe0*/  UIADD3 UR41, UPT, UPT, UR53, 0x646e171e, URZ ;  /* 0x646e171e35297890 */ /* 0x000fe2000fffe0ff */
[----:B------:R-:W-:Y:S01]  /*4ff0*/  IMAD.WIDE.U32 R4, R12, -0x2daee0ad, RZ ;  /* 0xd2511f530c047825 */ /* 0x000fe200078e00ff */
[C---:B------:R-:W-:Y:S01]  /*5000*/  PRMT R110, R2.reuse, 0x7773, RZ ;  /* 0x00007773026e7816 */ /* 0x040fe200000000ff */
[----:B------:R-:W-:Y:S01]  /*5010*/  UIADD3 UR40, UPT, UPT, UR52, -0x4ab325aa, URZ ;  /* 0xb54cda5634287890 */ /* 0x000fe2000fffe0ff */
[----:B------:R-:W-:Y:S01]  /*5020*/  PRMT R109, R2, 0x7771, RZ ;  /* 0x00007771026d7816 */ /* 0x000fe200000000ff */
[----:B------:R-:W-:Y:S01]  /*5030*/  IMAD.WIDE.U32 R8, R9, -0x2daee0ad, RZ ;  /* 0xd2511f5309087825 */ /* 0x000fe200078e00ff */
[C---:B------:R-:W-:Y:S02]  /*5040*/  PRMT R24, R4.reuse, 0x7770, RZ ;  /* 0x0000777004187816 */ /* 0x040fe400000000ff */
[----:B------:R-:W-:Y:S01]  /*5050*/  PRMT R25, R4, 0x7771, RZ ;  /* 0x0000777104197816 */ /* 0x000fe200000000ff */
[----:B------:R-:W-:Y:S01]  /*5060*/  IMAD.WIDE.U32 R6, R17, -0x2daee0ad, RZ ;  /* 0xd2511f5311067825 */ /* 0x000fe200078e00ff */
[----:B------:R-:W-:Y:S02]  /*5070*/  LOP3.LUT R8, R8, UR41, R5, 0x96, !PT ;  /* 0x0000002908087c12 */ /* 0x000fe4000f8e9605 */
[----:B------:R-:W-:Y:S01]  /*5080*/  PRMT R27, R4, 0x7772, RZ ;  /* 0x00007772041b7816 */ /* 0x000fe200000000ff */
[----:B------:R-:W-:Y:S01]  /*5090*/  IMAD.WIDE.U32 R12, R13, -0x2daee0ad, RZ ;  /* 0xd2511f530d0c7825 */ /* 0x000fe200078e00ff */
[----:B------:R-:W-:Y:S02]  /*50a0*/  LOP3.LUT R19, R180, UR39, R9, 0x96, !PT ;  /* 0x00000027b4137c12 */ /* 0x000fe4000f8e9609 */
[----:B------:R-:W-:Y:S01]  /*50b0*/  PRMT R29, R4, 0x7773, RZ ;  /* 0x00007773041d7816 */ /* 0x000fe200000000ff */
[----:B-1----:R-:W-:Y:S01]  /*50c0*/  FFMA.FTZ R0, R100, UR14, -R157 ;  /* 0x0000000e64007c23 */ /* 0x002fe2000801089d */
[----:B------:R-:W-:Y:S01]  /*50d0*/  PRMT R100, R2, 0x7770, RZ ;  /* 0x0000777002647816 */ /* 0x000fe200000000ff */
[----:B------:R-:W-:Y:S01]  /*50e0*/  IMAD.WIDE.U32 R4, R20, -0x2daee0ad, RZ ;  /* 0xd2511f5314047825 */ /* 0x000fe200078e00ff */
[----:B------:R-:W-:Y:S01]  /*50f0*/  PRMT R108, R2, 0x7772, RZ ;  /* 0x00007772026c7816 */ /* 0x000fe200000000ff */
[----:B------:R1:W-:Y:S01]  /*5100*/  MUFU.EX2 R212, R0 ;  /* 0x0000000000d47308 */ /* 0x0003e20000000800 */
[----:B------:R-:W-:Y:S02]  /*5110*/  LOP3.LUT R185, R184, UR39, R13, 0x96, !PT ;  /* 0x00000027b8b97c12 */ /* 0x000fe4000f8e960d */
[----:B------:R-:W-:Y:S02]  /*5120*/  LOP3.LUT R2, R14, UR39, R5, 0x96, !PT ;  /* 0x000000270e027c12 */ /* 0x000fe4000f8e9605 */
[----:B------:R-:W-:Y:S01]  /*5130*/  LOP3.LUT R7, R4, UR41, R7, 0x96, !PT ;  /* 0x0000002904077c12 */ /* 0x000fe2000f8e9607 */
[----:B------:R-:W-:Y:S01]  /*5140*/  IMAD.WIDE.U32 R4, R19, -0x326172a9, RZ ;  /* 0xcd9e8d5713047825 */ /* 0x000fe200078e00ff */
[----:B------:R-:W-:Y:S02]  /*5150*/  LOP3.LUT R9, R12, UR41, R3, 0x96, !PT ;  /* 0x000000290c097c12 */ /* 0x000fe4000f8e9603 */
[----:B------:R-:W-:Y:S01]  /*5160*/  PRMT R19, R6, 0x7770, RZ ;  /* 0x0000777006137816 */ /* 0x000fe200000000ff */
[----:B------:R-:W-:Y:S01]  /*5170*/  IMAD.WIDE.U32 R2, R2, -0x326172a9, RZ ;  /* 0xcd9e8d5702027825 */ /* 0x000fe200078e00ff */
[----:B------:R-:W-:Y:S02]  /*5180*/  LOP3.LUT R5, R16, UR40, R5, 0x96, !PT ;  /* 0x0000002810057c12 */ /* 0x000fe4000f8e9605 */
[----:B------:R-:W-:Y:S02]  /*5190*/  PRMT R20, R6, 0x7771, RZ ;  /* 0x0000777106147816 */ /* 0x000fe400000000ff */
[----:B------:R-:W-:Y:S02]  /*51a0*/  PRMT R16, R4, 0x7772, RZ ;  /* 0x0000777204107816 */ /* 0x000fe400000000ff */
[----:B------:R-:W-:Y:S01]  /*51b0*/  PRMT R13, R2, 0x7770, RZ ;  /* 0x00007770020d7816 */ /* 0x000fe200000000ff */
[--C-:B-1----:R-:W-:Y:S01]  /*51c0*/  FFMA.FTZ R0, R111, UR14, -R157.reuse ;  /* 0x0000000e6f007c23 */ /* 0x102fe2000801089d */
[----:B------:R-:W-:Y:S01]  /*51d0*/  PRMT R17, R4, 0x7773, RZ ;  /* 0x0000777304117816 */ /* 0x000fe200000000ff */
[----:B------:R-:W3:Y:S01]  /*51e0*/  LDL R111, [R1+0x18] ;  /* 0x00001800016f7983 */ /* 0x000ee20000100800 */
[C---:B------:R-:W-:Y:S01]  /*51f0*/  PRMT R12, R2.reuse, 0x7771, RZ ;  /* 0x00007771020c7816 */ /* 0x040fe200000000ff */
[----:B------:R1:W-:Y:S01]  /*5200*/  MUFU.EX2 R210, R0 ;  /* 0x0000000000d27308 */ /* 0x0003e20000000800 */
[C---:B------:R-:W-:Y:S02]  /*5210*/  PRMT R11, R2.reuse, 0x7772, RZ ;  /* 0x00007772020b7816 */ /* 0x040fe400000000ff */
[----:B------:R-:W-:Y:S02]  /*5220*/  PRMT R10, R2, 0x7773, RZ ;  /* 0x00007773020a7816 */ /* 0x000fe400000000ff */
[----:B------:R-:W-:Y:S02]  /*5230*/  LOP3.LUT R2, R5, 0xffff, RZ, 0xc0, !PT ;  /* 0x0000ffff05027812 */ /* 0x000fe400078ec0ff */
[C---:B------:R-:W-:Y:S02]  /*5240*/  PRMT R23, R6.reuse, 0x7772, RZ ;  /* 0x0000777206177816 */ /* 0x040fe400000000ff */
[----:B------:R-:W-:Y:S02]  /*5250*/  SHF.R.U32.HI R2, RZ, 0x8, R2 ;  /* 0x00000008ff027819 */ /* 0x000fe40000011602 */
[----:B------:R-:W-:Y:S02]  /*5260*/  PRMT R21, R6, 0x7773, RZ ;  /* 0x0000777306157816 */ /* 0x000fe400000000ff */
[----:B------:R-:W-:Y:S02]  /*5270*/  LOP3.LUT R2, R2, 0xffff, RZ, 0xc0, !PT ;  /* 0x0000ffff02027812 */ /* 0x000fe400078ec0ff */
[----:B------:R-:W-:Y:S02]  /*5280*/  PRMT R15, R4, 0x7771, RZ ;  /* 0x00007771040f7816 */ /* 0x000fe400000000ff */
[----:B------:R-:W-:Y:S01]  /*5290*/  ISETP.LE.U32.AND P6, PT, R2, UR15, PT ;  /* 0x0000000f02007c0c */ /* 0x000fe2000bfc3070 */
[--C-:B-1----:R-:W-:Y:S01]  /*52a0*/  FFMA.FTZ R0, R101, UR14, -R158.reuse ;  /* 0x0000000e65007c23 */ /* 0x102fe2000801089e */
[----:B------:R-:W-:Y:S01]  /*52b0*/  PRMT R14, R4, 0x7770, RZ ;  /* 0x00007770040e7816 */ /* 0x000fe200000000ff */
[----:B------:R-:W-:Y:S02]  /*52c0*/  FFMA.FTZ R4, R31, UR14, -R157 ;  /* 0x0000000e1f047c23 */ /* 0x000fe4000801089d */
[----:B------:R1:W2:Y:S08]  /*52d0*/  MUFU.EX2 R203, R0 ;  /* 0x0000000000cb7308 */ /* 0x0002b00000000800 */
[----:B------:R-:W-:Y:S02]  /*52e0*/  @!P6 FADD.FTZ R205, -R205, -RZ ;  /* 0x800000ffcdcde221 */ /* 0x000fe40000010100 */
[----:B------:R4:W-:Y:S01]  /*52f0*/  MUFU.EX2 R208, R4 ;  /* 0x0000000400d07308 */ /* 0x0009e20000000800 */
[----:B-1----:R-:W-:Y:S09]  /*5300*/  FFMA.FTZ R0, R102, UR14, -R158 ;  /* 0x0000000e66007c23 */ /* 0x002ff2000801089e */
[----:B------:R1:W-:Y:S01]  /*5310*/  MUFU.EX2 R200, R0 ;  /* 0x0000000000c87308 */ /* 0x0003e20000000800 */
[----:B----4-:R-:W-:Y:S09]  /*5320*/  FFMA.FTZ R4, R32, UR14, -R160 ;  /* 0x0000000e20047c23 */ /* 0x010ff200080108a0 */
[----:B------:R4:W-:Y:S01]  /*5330*/  MUFU.EX2 R184, R4 ;  /* 0x0000000400b87308 */ /* 0x0009e20000000800 */
[----:B-1----:R-:W-:Y:S01]  /*5340*/  LOP3.LUT R0, R18, UR40, R3, 0x96, !PT ;  /* 0x0000002812007c12 */ /* 0x002fe2000f8e9603 */
[----:B------:R-:W-:Y:S03]  /*5350*/  FFMA.FTZ R3, R30, UR14, -R157 ;  /* 0x0000000e1e037c23 */ /* 0x000fe6000801089d */
[C---:B------:R-:W-:Y:S05]  /*5360*/  LOP3.LUT R2, R0.reuse, 0xffff, RZ, 0xc0, !PT ;  /* 0x0000ffff00027812 */ /* 0x040fea00078ec0ff */
[----:B------:R1:W-:Y:S01]  /*5370*/  MUFU.EX2 R209, R3 ;  /* 0x0000000300d17308 */ /* 0x0003e20000000800 */
[----:B------:R-:W-:Y:S02]  /*5380*/  LOP3.LUT R6, R0, 0xff, RZ, 0xc0, !PT ;  /* 0x000000ff00067812 */ /* 0x000fe400078ec0ff */
[----:B------:R-:W-:Y:S01]  /*5390*/  SHF.R.U32.HI R2, RZ, 0x8, R2 ;  /* 0x00000008ff027819 */ /* 0x000fe20000011602 */
[----:B----4-:R-:W-:Y:S01]  /*53a0*/  FFMA.FTZ R4, R34, UR14, -R159 ;  /* 0x0000000e22047c23 */ /* 0x010fe2000801089f */
[----:B------:R-:W-:Y:S02]  /*53b0*/  ISETP.LE.U32.AND P5, PT, R6, UR15, PT ;  /* 0x0000000f06007c0c */ /* 0x000fe4000bfa3070 */
[----:B------:R-:W-:Y:S03]  /*53c0*/  LOP3.LUT R2, R2, 0xffff, RZ, 0xc0, !PT ;  /* 0x0000ffff02027812 */ /* 0x000fe600078ec0ff */
[----:B------:R4:W2:Y:S01]  /*53d0*/  MUFU.EX2 R182, R4 ;  /* 0x0000000400b67308 */ /* 0x0008a20000000800 */
[----:B-1----:R-:W-:Y:S07]  /*53e0*/  LOP3.LUT R3, R5, 0xff, RZ, 0xc0, !PT ;  /* 0x000000ff05037812 */ /* 0x002fee00078ec0ff */
[----:B------:R-:W-:Y:S01]  /*53f0*/  @!P5 FADD.FTZ R217, -R217, -RZ ;  /* 0x800000ffd9d9d221 */ /* 0x000fe20000010100 */
[----:B------:R-:W-:Y:S02]  /*5400*/  ISETP.GT.U32.AND P5, PT, R12, UR15, PT ;  /* 0x0000000f0c007c0c */ /* 0x000fe4000bfa4070 */
[----:B------:R-:W-:Y:S02]  /*5410*/  ISETP.LE.U32.AND P3, PT, R3, UR15, PT ;  /* 0x0000000f03007c0c */ /* 0x000fe4000bf63070 */
[--C-:B------:R-:W-:Y:S02]  /*5420*/  SHF.R.U32.HI R3, RZ, 0x18, R5.reuse ;  /* 0x00000018ff037819 */ /* 0x100fe40000011605 */
[----:B------:R-:W-:Y:S02]  /*5430*/  PRMT R5, R5, 0x7632, R5 ;  /* 0x0000763205057816 */ /* 0x000fe40000000005 */
[----:B------:R-:W-:Y:S01]  /*5440*/  ISETP.LE.U32.AND P2, PT, R3, UR15, PT ;  /* 0x0000000f03007c0c */ /* 0x000fe2000bf43070 */
[----:B------:R-:W-:Y:S01]  /*5450*/  FFMA.FTZ R3, R33, UR14, -R160 ;  /* 0x0000000e21037c23 */ /* 0x000fe200080108a0 */
[----:B------:R-:W-:Y:S03]  /*5460*/  LOP3.LUT R5, R5, 0xff, RZ, 0xc0, !PT ;  /* 0x000000ff05057812 */ /* 0x000fe600078ec0ff */
[----:B------:R1:W2:Y:S01]  /*5470*/  MUFU.EX2 R183, R3 ;  /* 0x0000000300b77308 */ /* 0x0002a20000000800 */
[----:B------:R-:W-:Y:S01]  /*5480*/  ISETP.LE.U32.AND P0, PT, R5, UR15, PT ;  /* 0x0000000f05007c0c */ /* 0x000fe2000bf03070 */
[----:B----4-:R-:W-:Y:S04]  /*5490*/  IMAD.WIDE.U32 R4, R103, -0x2daee0ad, RZ ;  /* 0xd2511f5367047825 */ /* 0x010fe800078e00ff */
[----:B------:R-:W-:Y:S01]  /*54a0*/  @!P3 FADD.FTZ R204, -R204, -RZ ;  /* 0x800000ffccccb221 */ /* 0x000fe20000010100 */
[----:B------:R-:W-:Y:S01]  /*54b0*/  ISETP.LE.U32.AND P3, PT, R2, UR15, PT ;  /* 0x0000000f02007c0c */ /* 0x000fe2000bf63070 */
[----:B------:R-:W-:Y:S01]  /*54c0*/  @P5 FADD.FTZ R214, -R214, -RZ ;  /* 0x800000ffd6d65221 */ /* 0x000fe20000010100 */
[----:B------:R-:W-:Y:S01]  /*54d0*/  ISETP.GT.U32.AND P5, PT, R15, UR15, PT ;  /* 0x0000000f0f007c0c */ /* 0x000fe2000bfa4070 */
[----:B------:R-:W-:Y:S01]  /*54e0*/  @!P2 FADD.FTZ R211, -R211, -RZ ;  /* 0x800000ffd3d3a221 */ /* 0x000fe20000010100 */
[----:B------:R-:W-:Y:S03]  /*54f0*/  ISETP.LE.U32.AND P2, PT, R13, UR15, PT ;  /* 0x0000000f0d007c0c */ /* 0x000fe6000bf43070 */
[----:B------:R-:W-:Y:S01]  /*5500*/  @!P0 FADD.FTZ R213, -R213, -RZ ;  /* 0x800000ffd5d58221 */ /* 0x000fe20000010100 */
[----:B-1----:R-:W-:Y:S05]  /*5510*/  PRMT R3, R0, 0x7632, R3 ;  /* 0x0000763200037816 */ /* 0x002fea0000000003 */
[----:B------:R-:W-:Y:S01]  /*5520*/  @!P3 FADD.FTZ R216, -R216, -RZ ;  /* 0x800000ffd8d8b221 */ /* 0x000fe20000010100 */
[----:B------:R-:W-:Y:S01]  /*5530*/  SHF.R.U32.HI R0, RZ, 0x18, R0 ;  /* 0x00000018ff007819 */ /* 0x000fe20000011600 */
[----:B--2---:R-:W-:Y:S01]  /*5540*/  @P5 FADD.FTZ R193, -R193, -RZ ;  /* 0x800000ffc1c15221 */ /* 0x004fe20000010100 */
[----:B------:R-:W-:Y:S01]  /*5550*/  ISETP.GT.U32.AND P3, PT, R11, UR15, PT ;  /* 0x0000000f0b007c0c */ /* 0x000fe2000bf64070 */
[----:B------:R-:W-:Y:S01]  /*5560*/  @!P2 FADD.FTZ R215, -R215, -RZ ;  /* 0x800000ffd7d7a221 */ /* 0x000fe20000010100 */
[----:B------:R-:W-:Y:S02]  /*5570*/  ISETP.LE.U32.AND P2, PT, R14, UR15, PT ;  /* 0x0000000f0e007c0c */ /* 0x000fe4000bf43070 */
[----:B------:R-:W-:Y:S01]  /*5580*/  ISETP.LE.U32.AND P0, PT, R0, UR15, PT ;  /* 0x0000000f00007c0c */ /* 0x000fe2000bf03070 */
[--C-:B------:R-:W-:Y:S01]  /*5590*/  FFMA.FTZ R0, R36, UR14, -R160.reuse ;  /* 0x0000000e24007c23 */ /* 0x100fe200080108a0 */
[----:B------:R-:W-:Y:S01]  /*55a0*/  LOP3.LUT R2, R3, 0xff, RZ, 0xc0, !PT ;  /* 0x000000ff03027812 */ /* 0x000fe200078ec0ff */
[--C-:B------:R-:W-:Y:S02]  /*55b0*/  FFMA.FTZ R3, R35, UR14, -R159.reuse ;  /* 0x0000000e23037c23 */ /* 0x100fe4000801089f */
[----:B------:R1:W-:Y:S01]  /*55c0*/  MUFU.EX2 R180, R0 ;  /* 0x0000000000b47308 */ /* 0x0003e20000000800 */
[----:B------:R-:W-:Y:S01]  /*55d0*/  ISETP.LE.U32.AND P6, PT, R2, UR15, PT ;  /* 0x0000000f02007c0c */ /* 0x000fe2000bfc3070 */
[----:B------:R-:W-:Y:S02]  /*55e0*/  FFMA.FTZ R2, R37, UR14, -R160 ;  /* 0x0000000e25027c23 */ /* 0x000fe400080108a0 */
[----:B------:R-:W-:Y:S02]  /*55f0*/  @P3 FADD.FTZ R219, -R219, -RZ ;  /* 0x800000ffdbdb3221 */ /* 0x000fe40000010100 */
[----:B------:R-:W-:Y:S01]  /*5600*/  @!P2 FADD.FTZ R192, -R192, -RZ ;  /* 0x800000ffc0c0a221 */ /* 0x000fe20000010100 */
[----:B------:R-:W-:Y:S01]  /*5610*/  ISETP.GT.U32.AND P2, PT, R17, UR15, PT ;  /* 0x0000000f11007c0c */ /* 0x000fe2000bf44070 */
[----:B------:R-:W-:Y:S02]  /*5620*/  @!P0 FADD.FTZ R220, -R220, -RZ ;  /* 0x800000ffdcdc8221 */ /* 0x000fe40000010100 */
[----:B------:R2:W-:Y:S04]  /*5630*/  MUFU.EX2 R178, R2 ;  /* 0x0000000200b27308 */ /* 0x0005e80000000800 */
[----:B------:R-:W-:Y:S01]  /*5640*/  @!P6 FADD.FTZ R221, -R221, -RZ ;  /* 0x800000ffdddde221 */ /* 0x000fe20000010100 */
[----:B------:R-:W-:Y:S01]  /*5650*/  ISETP.GT.U32.AND P6, PT, R10, UR15, PT ;  /* 0x0000000f0a007c0c */ /* 0x000fe2000bfc4070 */
[----:B------:R-:W-:Y:S01]  /*5660*/  IMAD.WIDE.U32 R10, R174, -0x2daee0ad, RZ ;  /* 0xd2511f53ae0a7825 */ /* 0x000fe200078e00ff */
[----:B-1----:R-:W-:Y:S03]  /*5670*/  LOP3.LUT R0, R8, 0xff, RZ, 0xc0, !PT ;  /* 0x000000ff08007812 */ /* 0x002fe600078ec0ff */
[----:B------:R1:W4:Y:S01]  /*5680*/  MUFU.EX2 R181, R3 ;  /* 0x0000000300b57308 */ /* 0x0003220000000800 */
[----:B------:R-:W-:Y:S01]  /*5690*/  @P2 FADD.FTZ R201, -R201, -RZ ;  /* 0x800000ffc9c92221 */ /* 0x000fe20000010100 */
[----:B------:R-:W-:Y:S02]  /*56a0*/  ISETP.LE.U32.AND P0, PT, R0, UR15, PT ;  /* 0x0000000f00007c0c */ /* 0x000fe4000bf03070 */
[----:B------:R-:W-:Y:S01]  /*56b0*/  SHF.R.U32.HI R0, RZ, 0x18, R8 ;  /* 0x00000018ff007819 */ /* 0x000fe20000011608 */
[--C-:B--2---:R-:W-:Y:S03]  /*56c0*/  FFMA.FTZ R2, R38, UR14, -R159.reuse ;  /* 0x0000000e26027c23 */ /* 0x104fe6000801089f */
[----:B------:R-:W-:Y:S01]  /*56d0*/  ISETP.LE.U32.AND P3, PT, R0, UR15, PT ;  /* 0x0000000f00007c0c */ /* 0x000fe2000bf63070 */
[----:B------:R-:W-:Y:S01]  /*56e0*/  @P6 FADD.FTZ R218, -R218, -RZ ;  /* 0x800000ffdada6221 */ /* 0x000fe20000010100 */
[----:B------:R-:W-:Y:S01]  /*56f0*/  PRMT R0, R8, 0x7632, R0 ;  /* 0x0000763208007816 */ /* 0x000fe20000000000 */
[----:B------:R2:W-:Y:S01]  /*5700*/  MUFU.EX2 R179, R2 ;  /* 0x0000000200b37308 */ /* 0x0005e20000000800 */
[----:B------:R-:W-:Y:S02]  /*5710*/  ISETP.GT.U32.AND P6, PT, R16, UR15, PT ;  /* 0x0000000f10007c0c */ /* 0x000fe4000bfc4070 */
[----:B------:R-:W-:Y:S01]  /*5720*/  LOP3.LUT R0, R0, 0xff, RZ, 0xc0, !PT ;  /* 0x000000ff00007812 */ /* 0x000fe200078ec0ff */
[----:B------:R-:W-:Y:S01]  /*5730*/  @!P0 FADD.FTZ R191, -R191, -RZ ;  /* 0x800000ffbfbf8221 */ /* 0x000fe20000010100 */
[----:B------:R-:W-:Y:S01]  /*5740*/  LOP3.LUT R8, R8, 0xffff, RZ, 0xc0, !PT ;  /* 0x0000ffff08087812 */ /* 0x000fe200078ec0ff */
[----:B-1----:R-:W-:Y:S01]  /*5750*/  FFMA.FTZ R3, R40, UR14, -R158 ;  /* 0x0000000e28037c23 */ /* 0x002fe2000801089e */
[----:B------:R-:W-:Y:S02]  /*5760*/  ISETP.LE.U32.AND P5, PT, R0, UR15, PT ;  /* 0x0000000f00007c0c */ /* 0x000fe4000bfa3070 */
[----:B------:R-:W-:Y:S01]  /*5770*/  LOP3.LUT R0, R7, 0xffff, RZ, 0xc0, !PT ;  /* 0x0000ffff07007812 */ /* 0x000fe200078ec0ff */
[----:B------:R-:W-:Y:S01]  /*5780*/  @!P3 FADD.FTZ R198, -R198, -RZ ;  /* 0x800000ffc6c6b221 */ /* 0x000fe20000010100 */
[----:B------:R-:W-:Y:S01]  /*5790*/  ISETP.LE.U32.AND P3, PT, R19, UR15, PT ;  /* 0x0000000f13007c0c */ /* 0x000fe2000bf63070 */
[----:B------:R1:W-:Y:S01]  /*57a0*/  MUFU.EX2 R189, R3 ;  /* 0x0000000300bd7308 */ /* 0x0003e20000000800 */
[----:B------:R-:W-:Y:S01]  /*57b0*/  SHF.R.U32.HI R0, RZ, 0x8, R0 ;  /* 0x00000008ff007819 */ /* 0x000fe20000011600 */
[----:B------:R-:W-:Y:S03]  /*57c0*/  @P6 FADD.FTZ R202, -R202, -RZ ;  /* 0x800000ffcaca6221 */ /* 0x000fe60000010100 */
[----:B------:R-:W-:Y:S01]  /*57d0*/  LOP3.LUT R0, R0, 0xffff, RZ, 0xc0, !PT ;  /* 0x0000ffff00007812 */ /* 0x000fe200078ec0ff */
[----:B--2---:R-:W-:Y:S02]  /*57e0*/  FFMA.FTZ R2, R39, UR14, -R159 ;  /* 0x0000000e27027c23 */ /* 0x004fe4000801089f */
[----:B------:R-:W-:Y:S01]  /*57f0*/  @!P5 FADD.FTZ R199, -R199, -RZ ;  /* 0x800000ffc7c7d221 */ /* 0x000fe20000010100 */
[----:B------:R-:W-:Y:S01]  /*5800*/  ISETP.LE.U32.AND P0, PT, R0, UR15, PT ;  /* 0x0000000f00007c0c */ /* 0x000fe2000bf03070 */
[--C-:B------:R-:W-:Y:S01]  /*5810*/  FFMA.FTZ R0, R43, UR14, -R157.reuse ;  /* 0x0000000e2b007c23 */ /* 0x100fe2000801089d */
[----:B------:R2:W4:Y:S01]  /*5820*/  MUFU.EX2 R177, R2 ;  /* 0x0000000200b17308 */ /* 0x0005220000000800 */
[----:B------:R-:W-:Y:S01]  /*5830*/  @!P3 FADD.FTZ R203, -R203, -RZ ;  /* 0x800000ffcbcbb221 */ /* 0x000fe20000010100 */
[----:B------:R-:W-:Y:S01]  /*5840*/  ISETP.GT.U32.AND P3, PT, R27, UR15, PT ;  /* 0x0000000f1b007c0c */ /* 0x000fe2000bf64070 */
[----:B-1----:R-:W-:Y:S07]  /*5850*/  FFMA.FTZ R3, R41, UR14, -R158 ;  /* 0x0000000e29037c23 */ /* 0x002fee000801089e */
[----:B------:R1:W-:Y:S01]  /*5860*/  MUFU.EX2 R196, R0 ;  /* 0x0000000000c47308 */ /* 0x0003e20000000800 */
[----:B------:R-:W-:Y:S01]  /*5870*/  @!P0 FADD.FTZ R207, -R207, -RZ ;  /* 0x800000ffcfcf8221 */ /* 0x000fe20000010100 */
[----:B------:R-:W-:Y:S03]  /*5880*/  ISETP.LE.U32.AND P0, PT, R24, UR15, PT ;  /* 0x0000000f18007c0c */ /* 0x000fe6000bf03070 */
[----:B------:R-:W-:Y:S05]  /*5890*/  @P3 FADD.FTZ R182, -R182, -RZ ;  /* 0x800000ffb6b63221 */ /* 0x000fea0000010100 */
[----:B------:R4:W-:Y:S01]  /*58a0*/  MUFU.EX2 R188, R3 ;  /* 0x0000000300bc7308 */ /* 0x0009e20000000800 */
[----:B--2---:R-:W-:Y:S01]  /*58b0*/  SHF.R.U32.HI R2, RZ, 0x8, R8 ;  /* 0x00000008ff027819 */ /* 0x004fe20000011608 */
[--C-:B------:R-:W-:Y:S03]  /*58c0*/  FFMA.FTZ R8, R47, UR14, -R157.reuse ;  /* 0x0000000e2f087c23 */ /* 0x100fe6000801089d */
[----:B------:R-:W-:Y:S05]  /*58d0*/  LOP3.LUT R2, R2, 0xffff, RZ, 0xc0, !PT ;  /* 0x0000ffff02027812 */ /* 0x000fea00078ec0ff */
[----:B------:R2:W-:Y:S01]  /*58e0*/  MUFU.EX2 R194, R8 ;  /* 0x0000000800c27308 */ /* 0x0005e20000000800 */
[----:B------:R-:W-:Y:S01]  /*58f0*/  ISETP.LE.U32.AND P6, PT, R2, UR15, PT ;  /* 0x0000000f02007c0c */ /* 0x000fe2000bfc3070 */
[----:B-1----:R-:W-:Y:S01]  /*5900*/  FFMA.FTZ R0, R44, UR14, -R158 ;  /* 0x0000000e2c007c23 */ /* 0x002fe2000801089e */
[C---:B------:R-:W-:Y:S01]  /*5910*/  LOP3.LUT R2, R7.reuse, 0xff, RZ, 0xc0, !PT ;  /* 0x000000ff07027812 */ /* 0x040fe200078ec0ff */
[----:B------:R-:W-:Y:S03]  /*5920*/  @!P0 FADD.FTZ R184, -R184, -RZ ;  /* 0x800000ffb8b88221 */ /* 0x000fe60000010100 */
[----:B------:R-:W-:Y:S03]  /*5930*/  ISETP.LE.U32.AND P2, PT, R2, UR15, PT ;  /* 0x0000000f02007c0c */ /* 0x000fe6000bf43070 */
[----:B------:R1:W-:Y:S01]  /*5940*/  MUFU.EX2 R186, R0 ;  /* 0x0000000000ba7308 */ /* 0x0003e20000000800 */
[----:B------:R-:W-:Y:S01]  /*5950*/  PRMT R2, R7, 0x7632, R2 ;  /* 0x0000763207027816 */ /* 0x000fe20000000002 */
[----:B----4-:R-:W-:Y:S01]  /*5960*/  FFMA.FTZ R3, R42, UR14, -R157 ;  /* 0x0000000e2a037c23 */ /* 0x010fe2000801089d */
[----:B------:R-:W-:Y:S02]  /*5970*/  SHF.R.U32.HI R7, RZ, 0x18, R7 ;  /* 0x00000018ff077819 */ /* 0x000fe40000011607 */
[----:B------:R-:W-:Y:S01]  /*5980*/  LOP3.LUT R2, R2, 0xff, RZ, 0xc0, !PT ;  /* 0x000000ff02027812 */ /* 0x000fe200078ec0ff */
[----:B------:R-:W-:Y:S01]  /*5990*/  @!P6 FADD.FTZ R190, -R190, -RZ ;  /* 0x800000ffbebee221 */ /* 0x000fe20000010100 */
[----:B------:R-:W-:Y:S03]  /*59a0*/  ISETP.LE.U32.AND P5, PT, R7, UR15, PT ;  /* 0x0000000f07007c0c */ /* 0x000fe6000bfa3070 */
[----:B------:R4:W-:Y:S01]  /*59b0*/  MUFU.EX2 R197, R3 ;  /* 0x0000000300c57308 */ /* 0x0009e20000000800 */
[----:B------:R-:W-:Y:S01]  /*59c0*/  ISETP.LE.U32.AND P6, PT, R2, UR15, PT ;  /* 0x0000000f02007c0c */ /* 0x000fe2000bfc3070 */
[----:B--2---:R-:W-:Y:S01]  /*59d0*/  FFMA.FTZ R8, R48, UR14, -R160 ;  /* 0x0000000e30087c23 */ /* 0x004fe200080108a0 */
[----:B------:R-:W-:Y:S01]  /*59e0*/  LOP3.LUT R2, R26, UR39, R11, 0x96, !PT ;  /* 0x000000271a027c12 */ /* 0x000fe2000f8e960b */
[----:B------:R-:W-:Y:S01]  /*59f0*/  @!P2 FADD.FTZ R206, -R206, -RZ ;  /* 0x800000ffcecea221 */ /* 0x000fe20000010100 */
[----:B------:R-:W-:Y:S01]  /*5a00*/  ISETP.GT.U32.AND P2, PT, R20, UR15, PT ;  /* 0x0000000f14007c0c */ /* 0x000fe2000bf44070 */
[----:B------:R-:W-:Y:S04]  /*5a10*/  IMAD.WIDE.U32 R6, R185, -0x326172a9, RZ ;  /* 0xcd9e8d57b9067825 */ /* 0x000fe800078e00ff */
[----:B------:R2:W-:Y:S01]  /*5a20*/  MUFU.EX2 R175, R8 ;  /* 0x0000000800af7308 */ /* 0x0005e20000000800 */
[----:B-1----:R-:W-:Y:S01]  /*5a30*/  FFMA.FTZ R0, R45, UR14, -R158 ;  /* 0x0000000e2d007c23 */ /* 0x002fe2000801089e */
[----:B------:R-:W-:Y:S01]  /*5a40*/  LOP3.LUT R7, R28, UR40, R7, 0x96, !PT ;  /* 0x000000281c077c12 */ /* 0x000fe2000f8e9607 */
[----:B------:R-:W-:Y:S01]  /*5a50*/  @!P5 FADD.FTZ R210, -R210, -RZ ;  /* 0x800000ffd2d2d221 */ /* 0x000fe20000010100 */
[----:B------:R-:W-:Y:S01]  /*5a60*/  ISETP.GT.U32.AND P5, PT, R25, UR15, PT ;  /* 0x0000000f19007c0c */ /* 0x000fe2000bfa4070 */
[----:B------:R-:W-:Y:S01]  /*5a70*/  @!P6 FADD.FTZ R212, -R212, -RZ ;  /* 0x800000ffd4d4e221 */ /* 0x000fe20000010100 */
[----:B------:R-:W-:Y:S04]  /*5a80*/  ISETP.GT.U32.AND P6, PT, R23, UR15, PT ;  /* 0x0000000f17007c0c */ /* 0x000fe8000bfc4070 */
[----:B------:R1:W3:Y:S01]  /*5a90*/  MUFU.EX2 R187, R0 ;  /* 0x0000000000bb7308 */ /* 0x0002e20000000800 */
[----:B----4-:R-:W-:Y:S04]  /*5aa0*/  IMAD.WIDE.U32 R2, R2, -0x326172a9, RZ ;  /* 0xcd9e8d5702027825 */ /* 0x010fe800078e00ff */
[----:B------:R-:W-:Y:S01]  /*5ab0*/  @P2 FADD.FTZ R200, -R200, -RZ ;  /* 0x800000ffc8c82221 */ /* 0x000fe20000010100 */
[----:B------:R-:W-:Y:S02]  /*5ac0*/  ISETP.GT.U32.AND P2, PT, R21, UR15, PT ;  /* 0x0000000f15007c0c */ /* 0x000fe4000bf44070 */
[C---:B------:R-:W-:Y:S02]  /*5ad0*/  PRMT R12, R2.reuse, 0x7771, RZ ;  /* 0x00007771020c7816 */ /* 0x040fe400000000ff */
[C---:B------:R-:W-:Y:S01]  /*5ae0*/  PRMT R13, R2.reuse, 0x7772, RZ ;  /* 0x00007772020d7816 */ /* 0x040fe200000000ff */
[----:B--2---:R-:W-:Y:S01]  /*5af0*/  FFMA.FTZ R8, R49, UR14, -R160 ;  /* 0x0000000e31087c23 */ /* 0x004fe200080108a0 */
[----:B------:R-:W-:Y:S01]  /*5b00*/  PRMT R11, R2, 0x7773, RZ ;  /* 0x00007773020b7816 */ /* 0x000fe200000000ff */
[----:B------:R-:W-:Y:S01]  /*5b10*/  @P5 FADD.FTZ R183, -R183, -RZ ;  /* 0x800000ffb7b75221 */ /* 0x000fe20000010100 */
[----:B------:R-:W-:Y:S01]  /*5b20*/  LOP3.LUT R3, R22, UR40, R3, 0x96, !PT ;  /* 0x0000002816037c12 */ /* 0x000fe2000f8e9603 */
[----:B------:R-:W-:Y:S01]  /*5b30*/  @P6 FADD.FTZ R209, -R209, -RZ ;  /* 0x800000ffd1d16221 */ /* 0x000fe20000010100 */
[----:B------:R-:W-:Y:S01]  /*5b40*/  ISETP.GT.U32.AND P6, PT, R29, UR15, PT ;  /* 0x0000000f1d007c0c */ /* 0x000fe2000bfc4070 */
[----:B------:R2:W-:Y:S02]  /*5b50*/  MUFU.EX2 R174, R8 ;  /* 0x0000000800ae7308 */ /* 0x0005e40000000800 */
[----:B------:R-:W-:Y:S01]  /*5b60*/  @P2 FADD.FTZ R208, -R208, -RZ ;  /* 0x800000ffd0d02221 */ /* 0x000fe20000010100 */
[----:B-1----:R-:W-:Y:S07]  /*5b70*/  FFMA.FTZ R0, R46, UR14, -R157 ;  /* 0x0000000e2e007c23 */ /* 0x002fee000801089d */
[----:B------:R1:W4:Y:S02]  /*5b80*/  MUFU.EX2 R195, R0 ;  /* 0x0000000000c37308 */ /* 0x0003240000000800 */
[----:B------:R-:W-:Y:S01]  /*5b90*/  @P6 FADD.FTZ R181, -R181, -RZ ;  /* 0x800000ffb5b56221 */ /* 0x000fe20000010100 */
[----:B--2---:R-:W-:Y:S02]  /*5ba0*/  PRMT R8, R3, 0x7632, R8 ;  /* 0x0000763203087816 */ /* 0x004fe40000000008 */
[----:B-1----:R-:W-:Y:S02]  /*5bb0*/  LOP3.LUT R0, R10, UR41, R5, 0x96, !PT ;  /* 0x000000290a007c12 */ /* 0x002fe4000f8e9605 */
[C---:B------:R-:W-:Y:S02]  /*5bc0*/  LOP3.LUT R5, R7.reuse, 0xff, RZ, 0xc0, !PT ;  /* 0x000000ff07057812 */ /* 0x040fe400078ec0ff */
[----:B------:R-:W-:Y:S02]  /*5bd0*/  PRMT R10, R2, 0x7770, RZ ;  /* 0x00007770020a7816 */ /* 0x000fe400000000ff */
[----:B------:R-:W-:Y:S02]  /*5be0*/  LOP3.LUT R2, R7, 0xffff, RZ, 0xc0, !PT ;  /* 0x0000ffff07027812 */ /* 0x000fe400078ec0ff */
[----:B------:R-:W-:Y:S02]  /*5bf0*/  ISETP.LE.U32.AND P2, PT, R5, UR15, PT ;  /* 0x0000000f05007c0c */ /* 0x000fe4000bf43070 */
[----:B------:R-:W-:Y:S02]  /*5c00*/  SHF.R.U32.HI R2, RZ, 0x8, R2 ;  /* 0x00000008ff027819 */ /* 0x000fe40000011602 */
[----:B------:R-:W-:Y:S02]  /*5c10*/  SHF.R.U32.HI R5, RZ, 0x18, R7 ;  /* 0x00000018ff057819 */ /* 0x000fe40000011607 */
[----:B------:R-:W-:Y:S02]  /*5c20*/  LOP3.LUT R2, R2, 0xffff, RZ, 0xc0, !PT ;  /* 0x0000ffff02027812 */ /* 0x000fe400078ec0ff */
[----:B------:R-:W-:Y:S01]  /*5c30*/  ISETP.LE.U32.AND P0, PT, R5, UR15, PT ;  /* 0x0000000f05007c0c */ /* 0x000fe2000bf03070 */
[----:B------:R-:W-:Y:S01]  /*5c40*/  FFMA.FTZ R5, R50, UR14, -R159 ;  /* 0x0000000e32057c23 */ /* 0x000fe2000801089f */
[----:B------:R-:W-:Y:S02]  /*5c50*/  ISETP.LE.U32.AND P3, PT, R2, UR15, PT ;  /* 0x0000000f02007c0c */ /* 0x000fe4000bf63070 */
[----:B------:R-:W-:Y:S01]  /*5c60*/  LOP3.LUT R2, R3, 0xffff, RZ, 0xc0, !PT ;  /* 0x0000ffff03027812 */ /* 0x000fe200078ec0ff */
[----:B------:R-:W-:Y:S01]  /*5c70*/  @!P2 FADD.FTZ R180, -R180, -RZ ;  /* 0x800000ffb4b4a221 */ /* 0x000fe20000010100 */
[----:B------:R-:W-:Y:S01]  /*5c80*/  PRMT R7, R7, 0x7632, R7 ;  /* 0x0000763207077816 */ /* 0x000fe20000000007 */
[----:B------:R1:W-:Y:S01]  /*5c90*/  MUFU.EX2 R173, R5 ;  /* 0x0000000500ad7308 */ /* 0x0003e20000000800 */
[----:B------:R-:W-:Y:S02]  /*5ca0*/  SHF.R.U32.HI R2, RZ, 0x8, R2 ;  /* 0x00000008ff027819 */ /* 0x000fe40000011602 */
[----:B------:R-:W-:Y:S02]  /*5cb0*/  LOP3.LUT R7, R7, 0xff, RZ, 0xc0, !PT ;  /* 0x000000ff07077812 */ /* 0x000fe400078ec0ff */
[----:B------:R-:W-:Y:S01]  /*5cc0*/  LOP3.LUT R2, R2, 0xffff, RZ, 0xc0, !PT ;  /* 0x0000ffff02027812 */ /* 0x000fe200078ec0ff */
[----:B------:R-:W-:Y:S01]  /*5cd0*/  @!P0 FADD.FTZ R177, -R177, -RZ ;  /* 0x800000ffb1b18221 */ /* 0x000fe20000010100 */
[----:B------:R-:W-:Y:S01]  /*5ce0*/  ISETP.GT.U32.AND P0, PT, R12, UR15, PT ;  /* 0x0000000f0c007c0c */ /* 0x000fe2000bf04070 */
[----:B------:R-:W-:Y:S01]  /*5cf0*/  @!P3 FADD.FTZ R178, -R178, -RZ ;  /* 0x800000ffb2b2b221 */ /* 0x000fe20000010100 */
[----:B------:R-:W-:Y:S01]  /*5d00*/  ISETP.LE.U32.AND P2, PT, R2, UR15, PT ;  /* 0x0000000f02007c0c */ /* 0x000fe2000bf43070 */
[--C-:B------:R-:W-:Y:S01]  /*5d10*/  FFMA.FTZ R2, R53, UR14, -R160.reuse ;  /* 0x0000000e35027c23 */ /* 0x100fe200080108a0 */
[----:B------:R-:W-:Y:S01]  /*5d20*/  ISETP.LE.U32.AND P5, PT, R7, UR15, PT ;  /* 0x0000000f07007c0c */ /* 0x000fe2000bfa3070 */
[----:B------:R-:W-:Y:S02]  /*5d30*/  FFMA.FTZ R7, R51, UR14, -R159 ;  /* 0x0000000e33077c23 */ /* 0x000fe4000801089f */
[----:B------:R2:W-:Y:S01]  /*5d40*/  MUFU.EX2 R166, R2 ;  /* 0x0000000200a67308 */ /* 0x0005e20000000800 */
[----:B-1----:R-:W-:Y:S02]  /*5d50*/  LOP3.LUT R5, R3, 0xff, RZ, 0xc0, !PT ;  /* 0x000000ff03057812 */ /* 0x002fe400078ec0ff */
[----:B------:R-:W-:Y:S03]  /*5d60*/  SHF.R.U32.HI R3, RZ, 0x18, R3 ;  /* 0x00000018ff037819 */ /* 0x000fe60000011603 */
[----:B---3--:R-:W-:Y:S01]  /*5d70*/  @P0 FADD.FTZ R187, -R187, -RZ ;  /* 0x800000ffbbbb0221 */ /* 0x008fe20000010100 */
[----:B------:R-:W-:Y:S03]  /*5d80*/  ISETP.LE.U32.AND P6, PT, R5, UR15, PT ;  /* 0x0000000f05007c0c */ /* 0x000fe6000bfc3070 */
[----:B------:R1:W-:Y:S01]  /*5d90*/  MUFU.EX2 R172, R7 ;  /* 0x0000000700ac7308 */ /* 0x0003e20000000800 */
[----:B------:R-:W-:Y:S01]  /*5da0*/  LOP3.LUT R5, R8, 0xff, RZ, 0xc0, !PT ;  /* 0x000000ff08057812 */ /* 0x000fe200078ec0ff */
[----:B------:R-:W-:Y:S01]  /*5db0*/  @!P5 FADD.FTZ R179, -R179, -RZ ;  /* 0x800000ffb3b3d221 */ /* 0x000fe20000010100 */
[----:B------:R-:W-:Y:S01]  /*5dc0*/  ISETP.LE.U32.AND P5, PT, R10, UR15, PT ;  /* 0x0000000f0a007c0c */ /* 0x000fe2000bfa3070 */
[----:B------:R-:W-:Y:S01]  /*5dd0*/  @!P2 FADD.FTZ R188, -R188, -RZ ;  /* 0x800000ffbcbca221 */ /* 0x000fe20000010100 */
[----:B------:R-:W-:Y:S01]  /*5de0*/  ISETP.LE.U32.AND P3, PT, R5, UR15, PT ;  /* 0x0000000f05007c0c */ /* 0x000fe2000bf63070 */
[--C-:B------:R-:W-:Y:S01]  /*5df0*/  FFMA.FTZ R5, R55, UR14, -R159.reuse ;  /* 0x0000000e37057c23 */ /* 0x100fe2000801089f */
[----:B------:R-:W-:Y:S01]  /*5e00*/  ISETP.GT.U32.AND P2, PT, R13, UR15, PT ;  /* 0x0000000f0d007c0c */ /* 0x000fe2000bf44070 */
[--C-:B--2---:R-:W-:Y:S01]  /*5e10*/  FFMA.FTZ R2, R54, UR14, -R159.reuse ;  /* 0x0000000e36027c23 */ /* 0x104fe2000801089f */
[C---:B------:R-:W-:Y:S01]  /*5e20*/  PRMT R8, R6.reuse, 0x7771, RZ ;  /* 0x0000777106087816 */ /* 0x040fe200000000ff */
[----:B------:R2:W3:Y:S01]  /*5e30*/  MUFU.EX2 R165, R5 ;  /* 0x0000000500a57308 */ /* 0x0004e20000000800 */
[----:B------:R-:W-:Y:S01]  /*5e40*/  @!P6 FADD.FTZ R189, -R189, -RZ ;  /* 0x800000ffbdbde221 */ /* 0x000fe20000010100 */
[----:B------:R-:W-:Y:S01]  /*5e50*/  ISETP.LE.U32.AND P6, PT, R3, UR15, PT ;  /* 0x0000000f03007c0c */ /* 0x000fe2000bfc3070 */
[----:B------:R-:W-:Y:S01]  /*5e60*/  FFMA.FTZ R159, R67, UR14, -R159 ;  /* 0x0000000e439f7c23 */ /* 0x000fe2000801089f */
[----:B------:R-:W-:Y:S02]  /*5e70*/  PRMT R3, R6, 0x7770, RZ ;  /* 0x0000777006037816 */ /* 0x000fe400000000ff */
[----:B------:R-:W-:Y:S01]  /*5e80*/  @!P5 FADD.FTZ R186, -R186, -RZ ;  /* 0x800000ffbabad221 */ /* 0x000fe20000010100 */
[----:B-1----:R-:W-:Y:S01]  /*5e90*/  FFMA.FTZ R7, R52, UR14, -R160 ;  /* 0x0000000e34077c23 */ /* 0x002fe200080108a0 */
[----:B------:R-:W-:Y:S02]  /*5ea0*/  @!P3 FADD.FTZ R197, -R197, -RZ ;  /* 0x800000ffc5c5b221 */ /* 0x000fe40000010100 */
[----:B------:R1:W-:Y:S01]  /*5eb0*/  MUFU.EX2 R167, R2 ;  /* 0x0000000200a77308 */ /* 0x0003e20000000800 */
[----:B------:R-:W-:Y:S01]  /*5ec0*/  ISETP.LE.U32.AND P5, PT, R3, UR15, PT ;  /* 0x0000000f03007c0c */ /* 0x000fe2000bfa3070 */
[----:B------:R-:W-:Y:S01]  /*5ed0*/  FFMA.FTZ R3, R57, UR14, -R158 ;  /* 0x0000000e39037c23 */ /* 0x000fe2000801089e */
[----:B------:R-:W-:Y:S01]  /*5ee0*/  ISETP.GT.U32.AND P3, PT, R11, UR15, PT ;  /* 0x0000000f0b007c0c */ /* 0x000fe2000bf64070 */
[----:B----4-:R-:W-:Y:S01]  /*5ef0*/  @P2 FADD.FTZ R195, -R195, -RZ ;  /* 0x800000ffc3c32221 */ /* 0x010fe20000010100 */
[----:B------:R-:W-:Y:S01]  /*5f00*/  ISETP.GT.U32.AND P0, PT, R8, UR15, PT ;  /* 0x0000000f08007c0c */ /* 0x000fe2000bf04070 */
[----:B------:R-:W-:Y:S01]  /*5f10*/  FFMA.FTZ R160, R65, UR14, -R160 ;  /* 0x0000000e41a07c23 */ /* 0x000fe200080108a0 */
[----:B------:R-:W-:Y:S03]  /*5f20*/  @!P6 FADD.FTZ R196, -R196, -RZ ;  /* 0x800000ffc4c4e221 */ /* 0x000fe60000010100 */
[----:B------:R4:W-:Y:S01]  /*5f30*/  MUFU.EX2 R164, R3 ;  /* 0x0000000300a47308 */ /* 0x0009e20000000800 */
[----:B--2---:R-:W-:Y:S03]  /*5f40*/  SHF.R.U32.HI R5, RZ, 0x18, R9 ;  /* 0x00000018ff057819 */ /* 0x004fe60000011609 */
[----:B------:R-:W-:Y:S01]  /*5f50*/  @!P5 FADD.FTZ R175, -R175, -RZ ;  /* 0x800000ffafafd221 */ /* 0x000fe20000010100 */
[----:B------:R-:W-:Y:S05]  /*5f60*/  ISETP.LE.U32.AND P5, PT, R5, UR15, PT ;  /* 0x0000000f05007c0c */ /* 0x000fea000bfa3070 */
[----:B------:R2:W2:Y:S01]  /*5f70*/  MUFU.EX2 R169, R7 ;  /* 0x0000000700a97308 */ /* 0x0004a20000000800 */
[----:B-1----:R-:W-:Y:S01]  /*5f80*/  LOP3.LUT R2, R9, 0xff, RZ, 0xc0, !PT ;  /* 0x000000ff09027812 */ /* 0x002fe200078ec0ff */
[----:B------:R-:W-:Y:S01]  /*5f90*/  @P3 FADD.FTZ R194, -R194, -RZ ;  /* 0x800000ffc2c23221 */ /* 0x000fe20000010100 */
[----:B------:R-:W-:Y:S01]  /*5fa0*/  @P0 FADD.FTZ R174, -R174, -RZ ;  /* 0x800000ffaeae0221 */ /* 0x000fe20000010100 */
[----:B------:R-:W-:Y:S02]  /*5fb0*/  PRMT R5, R4, 0x7770, RZ ;  /* 0x0000777004057816 */ /* 0x000fe400000000ff */
[----:B------:R-:W-:Y:S01]  /*5fc0*/  ISETP.LE.U32.AND P6, PT, R2, UR15, PT ;  /* 0x0000000f02007c0c */ /* 0x000fe2000bfc3070 */
[----:B------:R-:W-:Y:S03]  /*5fd0*/  FFMA.FTZ R2, R56, UR14, -R158 ;  /* 0x0000000e38027c23 */ /* 0x000fe6000801089e */
[----:B------:R-:W1:Y:S01]  /*5fe0*/  MUFU.EX2 R162, R160 ;  /* 0x000000a000a27308 */ /* 0x000e620000000800 */
[----:B----4-:R-:W-:Y:S01]  /*5ff0*/  FFMA.FTZ R3, R58, UR14, -R157 ;  /* 0x0000000e3a037c23 */ /* 0x010fe2000801089d */
[----:B---3--:R-:W-:Y:S01]  /*6000*/  @!P5 FADD.FTZ R165, -R165, -RZ ;  /* 0x800000ffa5a5d221 */ /* 0x008fe20000010100 */
[----:B------:R-:W-:Y:S07]  /*6010*/  ISETP.GT.U32.AND P5, PT, R109, UR15, PT ;  /* 0x0000000f6d007c0c */ /* 0x000fee000bfa4070 */
[----:B------:R3:W4:Y:S01]  /*6020*/  MUFU.EX2 R168, R2 ;  /* 0x0000000200a87308 */ /* 0x0007220000000800 */
[C---:B--2---:R-:W-:Y:S02]  /*6030*/  PRMT R7, R6.reuse, 0x7772, RZ ;  /* 0x0000777206077816 */ /* 0x044fe400000000ff */
[----:B------:R-:W-:Y:S01]  /*6040*/  PRMT R6, R6, 0x7773, RZ ;  /* 0x0000777306067816 */ /* 0x000fe200000000ff */
[----:B------:R-:W-:Y:S01]  /*6050*/  @!P6 FADD.FTZ R169, -R169, -RZ ;  /* 0x800000ffa9a9e221 */ /* 0x000fe20000010100 */
[----:B------:R-:W-:Y:S02]  /*6060*/  ISETP.GT.U32.AND P2, PT, R7, UR15, PT ;  /* 0x0000000f07007c0c */ /* 0x000fe4000bf44070 */
[----:B------:R-:W-:Y:S03]  /*6070*/  ISETP.GT.U32.AND P3, PT, R6, UR15, PT ;  /* 0x0000000f06007c0c */ /* 0x000fe6000bf64070 */
[----:B------:R2:W4:Y:S01]  /*6080*/  MUFU.EX2 R185, R3 ;  /* 0x0000000300b97308 */ /* 0x0005220000000800 */
[----:B------:R-:W-:Y:S01]  /*6090*/  ISETP.LE.U32.AND P6, PT, R100, UR15, PT ;  /* 0x0000000f64007c0c */ /* 0x000fe2000bfc3070 */
[----:B-1----:R-:W-:Y:S01]  /*60a0*/  @P5 FADD.FTZ R162, -R162, -RZ ;  /* 0x800000ffa2a25221 */ /* 0x002fe20000010100 */
[----:B------:R-:W-:Y:S07]  /*60b0*/  F2FP.RELU.F16.F32.PACK_AB R6, R187, R186 ;  /* 0x000000babb06723e */ /* 0x000fee00000008ff */
[----:B------:R-:W1:Y:S01]  /*60c0*/  MUFU.EX2 R160, R159 ;  /* 0x0000009f00a07308 */ /* 0x000e620000000800 */
[----:B---3--:R-:W-:Y:S01]  /*60d0*/  LOP3.LUT R2, R9, 0xffff, RZ, 0xc0, !PT ;  /* 0x0000ffff09027812 */ /* 0x008fe200078ec0ff */
[----:B------:R-:W-:Y:S01]  /*60e0*/  @P2 FADD.FTZ R173, -R173, -RZ ;  /* 0x800000ffadad2221 */ /* 0x000fe20000010100 */
[----:B------:R-:W-:Y:S01]  /*60f0*/  PRMT R9, R9, 0x7632, R9 ;  /* 0x0000763209097816 */ /* 0x000fe20000000009 */
[----:B------:R-:W-:Y:S01]  /*6100*/  @P3 FADD.FTZ R172, -R172, -RZ ;  /* 0x800000ffacac3221 */ /* 0x000fe20000010100 */
[----:B------:R-:W-:Y:S01]  /*6110*/  SHF.R.U32.HI R2, RZ, 0x8, R2 ;  /* 0x00000008ff027819 */ /* 0x000fe20000011602 */
[----:B------:R-:W-:Y:S01]  /*6120*/  @!P6 FADD.FTZ R163, -R163, -RZ ;  /* 0x800000ffa3a3e221 */ /* 0x000fe20000010100 */
[----:B------:R-:W-:Y:S02]  /*6130*/  LOP3.LUT R9, R9, 0xff, RZ, 0xc0, !PT ;  /* 0x000000ff09097812 */ /* 0x000fe400078ec0ff */
[----:B------:R-:W-:Y:S02]  /*6140*/  LOP3.LUT R2, R2, 0xffff, RZ, 0xc0, !PT ;  /* 0x0000ffff02027812 */ /* 0x000fe400078ec0ff */
[----:B--2---:R-:W-:Y:S02]  /*6150*/  LOP3.LUT R3, R0, 0xffff, RZ, 0xc0, !PT ;  /* 0x0000ffff00037812 */ /* 0x004fe400078ec0ff */
[----:B------:R-:W-:Y:S02]  /*6160*/  ISETP.LE.U32.AND P2, PT, R2, UR15, PT ;  /* 0x0000000f02007c0c */ /* 0x000fe4000bf43070 */
[----:B------:R-:W-:Y:S02]  /*6170*/  LOP3.LUT R2, R0, 0xff, RZ, 0xc0, !PT ;  /* 0x000000ff00027812 */ /* 0x000fe400078ec0ff */
[----:B------:R-:W-:Y:S02]  /*6180*/  ISETP.LE.U32.AND P0, PT, R9, UR15, PT ;  /* 0x0000000f09007c0c */ /* 0x000fe4000bf03070 */
[----:B------:R-:W-:Y:S02]  /*6190*/  ISETP.LE.U32.AND P3, PT, R2, UR15, PT ;  /* 0x0000000f02007c0c */ /* 0x000fe4000bf63070 */
[--C-:B------:R-:W-:Y:S02]  /*61a0*/  SHF.R.U32.HI R2, RZ, 0x8, R3.reuse ;  /* 0x00000008ff027819 */ /* 0x100fe40000011603 */
[----:B------:R-:W-:Y:S02]  /*61b0*/  PRMT R3, R0, 0x7632, R3 ;  /* 0x0000763200037816 */ /* 0x000fe40000000003 */
[----:B------:R-:W-:Y:S01]  /*61c0*/  LOP3.LUT R2, R2, 0xffff, RZ, 0xc0, !PT ;  /* 0x0000ffff02027812 */ /* 0x000fe200078ec0ff */
[----:B------:R-:W-:Y:S01]  /*61d0*/  @!P2 FADD.FTZ R166, -R166, -RZ ;  /* 0x800000ffa6a6a221 */ /* 0x000fe20000010100 */
[----:B------:R-:W-:Y:S02]  /*61e0*/  LOP3.LUT R3, R3, 0xff, RZ, 0xc0, !PT ;  /* 0x000000ff03037812 */ /* 0x000fe400078ec0ff */
[----:B------:R-:W-:Y:S01]  /*61f0*/  ISETP.LE.U32.AND P2, PT, R2, UR15, PT ;  /* 0x0000000f02007c0c */ /* 0x000fe2000bf43070 */
[----:B------:R-:W-:Y:S01]  /*6200*/  @!P0 FADD.FTZ R167, -R167, -RZ ;  /* 0x800000ffa7a78221 */ /* 0x000fe20000010100 */
[----:B------:R-:W-:Y:S01]  /*6210*/  ISETP.LE.U32.AND P0, PT, R3, UR15, PT ;  /* 0x0000000f03007c0c */ /* 0x000fe2000bf03070 */
[----:B----4-:R-:W-:Y:S01]  /*6220*/  @!P3 FADD.FTZ R168, -R168, -RZ ;  /* 0x800000ffa8a8b221 */ /* 0x010fe20000010100 */
[----:B------:R-:W-:Y:S02]  /*6230*/  ISETP.GT.U32.AND P3, PT, R108, UR15, PT ;  /* 0x0000000f6c007c0c */ /* 0x000fe4000bf64070 */
[C---:B------:R-:W-:Y:S02]  /*6240*/  PRMT R3, R4.reuse, 0x7771, RZ ;  /* 0x0000777104037816 */ /* 0x040fe400000000ff */
[C---:B------:R-:W-:Y:S02]  /*6250*/  PRMT R2, R4.reuse, 0x7772, RZ ;  /* 0x0000777204027816 */ /* 0x040fe400000000ff */
[----:B------:R-:W-:Y:S02]  /*6260*/  PRMT R4, R4, 0x7773, RZ ;  /* 0x0000777304047816 */ /* 0x000fe400000000ff */
[----:B------:R-:W-:Y:S01]  /*6270*/  ISETP.GT.U32.AND P6, PT, R3, UR15, PT ;  /* 0x0000000f03007c0c */ /* 0x000fe2000bfc4070 */
[----:B------:R-:W-:Y:S01]  /*6280*/  @!P2 FADD.FTZ R164, -R164, -RZ ;  /* 0x800000ffa4a4a221 */ /* 0x000fe20000010100 */
[----:B------:R-:W-:Y:S01]  /*6290*/  ISETP.GT.U32.AND P2, PT, R110, UR15, PT ;  /* 0x0000000f6e007c0c */ /* 0x000fe2000bf44070 */
[----:B------:R-:W-:Y:S01]  /*62a0*/  IMAD.IADD R110, R171, 0x1, R111 ;  /* 0x00000001ab6e7824 */ /* 0x000fe200078e026f */
[----:B------:R-:W-:Y:S01]  /*62b0*/  SHF.R.U32.HI R0, RZ, 0x18, R0 ;  /* 0x00000018ff007819 */ /* 0x000fe20000011600 */
[----:B------:R-:W-:Y:S01]  /*62c0*/  @P3 FADD.FTZ R161, -R161, -RZ ;  /* 0x800000ffa1a13221 */ /* 0x000fe20000010100 */
[----:B------:R-:W-:Y:S01]  /*62d0*/  ISETP.GT.U32.AND P3, PT, R4, UR15, PT ;  /* 0x0000000f04007c0c */ /* 0x000fe2000bf64070 */
[----:B------:R-:W-:Y:S01]  /*62e0*/  IMAD.IADD R113, R112, 0x1, R110 ;  /* 0x0000000170717824 */ /* 0x000fe200078e026e */
[----:B------:R-:W-:Y:S01]  /*62f0*/  F2FP.RELU.F16.F32.PACK_AB R4, R205, R204 ;  /* 0x000000cccd04723e */ /* 0x000fe200000008ff */
[----:B------:R-:W-:Y:S01]  /*6300*/  @!P0 FADD.FTZ R185, -R185, -RZ ;  /* 0x800000ffb9b98221 */ /* 0x000fe20000010100 */
[----:B------:R-:W-:Y:S01]  /*6310*/  F2FP.RELU.F16.F32.PACK_AB R3, R211, R213 ;  /* 0x000000d5d303723e */ /* 0x000fe200000008ff */
[----:B------:R-:W-:Y:S01]  /*6320*/  IMAD.IADD R111, R111, 0x1, R170 ;  /* 0x000000016f6f7824 */ /* 0x000fe200078e02aa */
[----:B------:R-:W-:Y:S01]  /*6330*/  ISETP.GT.U32.AND P5, PT, R2, UR15, PT ;  /* 0x0000000f02007c0c */ /* 0x000fe2000bfa4070 */
[----:B------:R2:W-:Y:S01]  /*6340*/  STS [R171+0x10000], R4 ;  /* 0x01000004ab007388 */ /* 0x0005e20000000800 */
[----:B------:R-:W-:Y:S01]  /*6350*/  F2FP.RELU.F16.F32.PACK_AB R2, R193, R192 ;  /* 0x000000c0c102723e */ /* 0x000fe200000008ff */
[----:B-1----:R-:W-:Y:S01]  /*6360*/  @P2 FADD.FTZ R160, -R160, -RZ ;  /* 0x800000ffa0a02221 */ /* 0x002fe20000010100 */
[----:B------:R-:W-:Y:S01]  /*6370*/  ISETP.LE.U32.AND P2, PT, R0, UR15, PT ;  /* 0x0000000f00007c0c */ /* 0x000fe2000bf43070 */
[----:B------:R1:W-:Y:S01]  /*6380*/  STS [R171+0x10400], R3 ;  /* 0x01040003ab007388 */ /* 0x0003e20000000800 */
[----:B------:R-:W-:Y:S02]  /*6390*/  F2FP.RELU.F16.F32.PACK_AB R0, R201, R202 ;  /* 0x000000cac900723e */ /* 0x000fe400000008ff */
[----:B------:R-:W-:Y:S01]  /*63a0*/  ISETP.LE.U32.AND P0, PT, R5, UR15, PT ;  /* 0x0000000f05007c0c */ /* 0x000fe2000bf03070 */
[----:B------:R3:W-:Y:S01]  /*63b0*/  STS [R114+0x10000], R2 ;  /* 0x0100000272007388 */ /* 0x0007e20000000800 */
[--C-:B------:R-:W-:Y:S03]  /*63c0*/  FFMA.FTZ R5, R59, UR14, -R157.reuse ;  /* 0x0000000e3b057c23 */ /* 0x100fe6000801089d */
[----:B------:R4:W-:Y:S01]  /*63d0*/  STS [R114+0x10400], R0 ;  /* 0x0104000072007388 */ /* 0x0009e20000000800 */
[----:B------:R1:W3:Y:S01]  /*63e0*/  MUFU.EX2 R176, R5 ;  /* 0x0000000500b07308 */ /* 0x0002e20000000800 */
[----:B--2---:R-:W-:Y:S02]  /*63f0*/  F2FP.RELU.F16.F32.PACK_AB R4, R216, R217 ;  /* 0x000000d9d804723e */ /* 0x004fe400000008ff */
[----:B-1----:R-:W-:Y:S03]  /*6400*/  F2FP.RELU.F16.F32.PACK_AB R3, R220, R221 ;  /* 0x000000dddc03723e */ /* 0x002fe600000008ff */
[----:B------:R1:W-:Y:S01]  /*6410*/  STS [R171+0x12000], R4 ;  /* 0x01200004ab007388 */ /* 0x0003e20000000800 */
[--C-:B------:R-:W-:Y:S01]  /*6420*/  FFMA.FTZ R5, R60, UR14, -R158.reuse ;  /* 0x0000000e3c057c23 */ /* 0x100fe2000801089e */
[----:B------:R-:W-:Y:S01]  /*6430*/  FFMA.FTZ R158, R61, UR14, -R158 ;  /* 0x0000000e3d9e7c23 */ /* 0x000fe2000801089e */
[----:B---3--:R-:W-:Y:S01]  /*6440*/  F2FP.RELU.F16.F32.PACK_AB R2, R214, R215 ;  /* 0x000000d7d602723e */ /* 0x008fe200000008ff */
[----:B------:R2:W-:Y:S01]  /*6450*/  STS [R171+0x12400], R3 ;  /* 0x01240003ab007388 */ /* 0x0005e20000000800 */
[----:B------:R3:W3:Y:S01]  /*6460*/  MUFU.EX2 R159, R5 ;  /* 0x00000005009f7308 */ /* 0x0006e20000000800 */
[----:B------:R-:W-:Y:S01]  /*6470*/  @!P2 FADD.FTZ R176, -R176, -RZ ;  /* 0x800000ffb0b0a221 */ /* 0x000fe20000010100 */
[----:B----4-:R-:W-:Y:S01]  /*6480*/  F2FP.RELU.F16.F32.PACK_AB R0, R218, R219 ;  /* 0x000000dbda00723e */ /* 0x010fe200000008ff */
[----:B------:R4:W-:Y:S01]  /*6490*/  STS [R114+0x12000], R2 ;  /* 0x0120000272007388 */ /* 0x0009e20000000800 */
[----:B------:R-:W-:Y:S03]  /*64a0*/  FSETP.GE.FTZ.AND P2, PT, R205, RZ, PT ;  /* 0x000000ffcd00720b */ /* 0x000fe60003f56000 */
[----:B------:R4:W-:Y:S03]  /*64b0*/  STS [R114+0x12400], R0 ;  /* 0x0124000072007388 */ /* 0x0009e60000000800 */
[----:B------:R-:W2:Y:S01]  /*64c0*/  MUFU.EX2 R158, R158 ;  /* 0x0000009e009e7308 */ /* 0x000ea20000000800 */
[----:B---3--:R-:W-:Y:S01]  /*64d0*/  F2FP.RELU.F16.F32.PACK_AB R5, R188, R189 ;  /* 0x000000bdbc05723e */ /* 0x008fe200000008ff */
[----:B------:R-:W-:Y:S01]  /*64e0*/  @!P0 FADD.FTZ R159, -R159, -RZ ;  /* 0x800000ff9f9f8221 */ /* 0x000fe20000010100 */
[----:B-1----:R-:W-:Y:S02]  /*64f0*/  F2FP.RELU.F16.F32.PACK_AB R4, R190, R191 ;  /* 0x000000bfbe04723e */ /* 0x002fe400000008ff */
[----:B--2---:R-:W-:Y:S03]  /*6500*/  F2FP.RELU.F16.F32.PACK_AB R3, R198, R199 ;  /* 0x000000c7c603723e */ /* 0x004fe600000008ff */
[----:B------:R1:W-:Y:S01]  /*6510*/  STS [R110+0x10000], R4 ;  /* 0x010000046e007388 */ /* 0x0003e20000000800 */
[----:B------:R-:W-:Y:S01]  /*6520*/  @P6 FADD.FTZ R158, -R158, -RZ ;  /* 0x800000ff9e9e6221 */ /* 0x000fe20000010100 */
[----:B------:R-:W-:Y:S02]  /*6530*/  FSETP.GE.FTZ.AND P6, PT, R175, RZ, PT ;  /* 0x000000ffaf00720b */ /* 0x000fe40003fd6000 */
[----:B----4-:R-:W-:Y:S01]  /*6540*/  F2FP.RELU.F16.F32.PACK_AB R2, R183, R184 ;  /* 0x000000b8b702723e */ /* 0x010fe200000008ff */
[----:B------:R2:W-:Y:S01]  /*6550*/  STS [R110+0x10400], R3 ;  /* 0x010400036e007388 */ /* 0x0005e20000000800 */
[----:B------:R-:W-:Y:S03]  /*6560*/  F2FP.RELU.F16.F32.PACK_AB R0, R181, R182 ;  /* 0x000000b6b500723e */ /* 0x000fe600000008ff */
        /* <DEDUP_REMOVED lines=9> */
[----:B------:R4:W-:Y:S01]  /*6600*/  STS [R113+0x12400], R0 ;  /* 0x0124000071007388 */ /* 0x0009e20000000800 */
[--C-:B-1----:R-:W-:Y:S01]  /*6610*/  FFMA.FTZ R4, R62, UR14, -R157.reuse ;  /* 0x0000000e3e047c23 */ /* 0x102fe2000801089d */
[----:B------:R-:W-:Y:S01]  /*6620*/  FFMA.FTZ R157, R63, UR14, -R157 ;  /* 0x0000000e3f9d7c23 */ /* 0x000fe2000801089d */
[----:B--2---:R-:W-:Y:S02]  /*6630*/  F2FP.RELU.F16.F32.PACK_AB R3, R174, R175 ;  /* 0x000000afae03723e */ /* 0x004fe400000008ff */
[----:B------:R1:W2:Y:S01]  /*6640*/  MUFU.EX2 R115, R4 ;  /* 0x0000000400737308 */ /* 0x0002a20000000800 */
[----:B---3--:R-:W-:Y:S02]  /*6650*/  F2FP.RELU.F16.F32.PACK_AB R2, R178, R180 ;  /* 0x000000b4b202723e */ /* 0x008fe400000008ff */
[----:B----4-:R-:W-:Y:S03]  /*6660*/  F2FP.RELU.F16.F32.PACK_AB R0, R177, R179 ;  /* 0x000000b3b100723e */ /* 0x010fe600000008ff */
[----:B------:R3:W-:Y:S04]  /*6670*/  STS [R170], R2 ;  /* 0x00000002aa007388 */ /* 0x0007e80000000800 */
[----:B------:R-:W4:Y:S01]  /*6680*/  MUFU.EX2 R157, R157 ;  /* 0x0000009d009d7308 */ /* 0x000f220000000800 */
[----:B------:R3:W-:Y:S01]  /*6690*/  STS [R170+0x400], R0 ;  /* 0x00040000aa007388 */ /* 0x0007e20000000800 */
[----:B-1----:R-:W-:Y:S01]  /*66a0*/  F2FP.RELU.F16.F32.PACK_AB R4, R196, R197 ;  /* 0x000000c5c404723e */ /* 0x002fe200000008ff */
[----:B--2---:R-:W-:Y:S01]  /*66b0*/  @P5 FADD.FTZ R115, -R115, -RZ ;  /* 0x800000ff73735221 */ /* 0x004fe20000010100 */
[----:B------:R-:W-:Y:S01]  /*66c0*/  FSETP.GE.FTZ.AND P5, PT, R184, RZ, PT ;  /* 0x000000ffb800720b */ /* 0x000fe20003fb6000 */
[----:B----4-:R-:W-:Y:S01]  /*66d0*/  @P3 FADD.FTZ R157, -R157, -RZ ;  /* 0x800000ff9d9d3221 */ /* 0x010fe20000010100 */
[----:B------:R-:W-:Y:S02]  /*66e0*/  FSETP.GE.FTZ.AND P3, PT, R204, RZ, PT ;  /* 0x000000ffcc00720b */ /* 0x000fe40003f76000 */
[----:B---3--:R-:W-:Y:S01]  /*66f0*/  F2FP.RELU.F16.F32.PACK_AB R2, R172, R173 ;  /* 0x000000adac02723e */ /* 0x008fe200000008ff */
[C---:B------:R-:W-:Y:S02]  /*6700*/  IMAD.IADD R0, R112.reuse, 0x1, R170 ;  /* 0x0000000170007824 */ /* 0x040fe400078e02aa */
[----:B------:R-:W-:Y:S03]  /*6710*/  IMAD.IADD R112, R112, 0x1, R111 ;  /* 0x0000000170707824 */ /* 0x000fe600078e026f */
[----:B------:R1:W-:Y:S04]  /*6720*/  STS [R0], R3 ;  /* 0x0000000300007388 */ /* 0x0003e80000000800 */
[----:B------:R2:W-:Y:S04]  /*6730*/  STS [R0+0x400], R2 ;  /* 0x0004000200007388 */ /* 0x0005e80000000800 */
[----:B------:R3:W-:Y:S04]  /*6740*/  STS [R170+0x2000], R5 ;  /* 0x00200005aa007388 */ /* 0x0007e80000000800 */
[----:B------:R4:W-:Y:S04]  /*6750*/  STS [R170+0x2400], R4 ;  /* 0x00240004aa007388 */ /* 0x0009e80000000800 */
[----:B------:R-:W-:Y:S01]  /*6760*/  STS [R0+0x2000], R6 ;  /* 0x0020000600007388 */ /* 0x000fe20000000800 */
[----:B-1----:R-:W-:Y:S02]  /*6770*/  F2FP.RELU.F16.F32.PACK_AB R3, R165, R167 ;  /* 0x000000a7a503723e */ /* 0x002fe400000008ff */
[----:B--2---:R-:W-:Y:S02]  /*6780*/  F2FP.RELU.F16.F32.PACK_AB R2, R162, R163 ;  /* 0x000000a3a202723e */ /* 0x004fe400000008ff */
[----:B---3--:R-:W-:Y:S02]  /*6790*/  F2FP.RELU.F16.F32.PACK_AB R5, R194, R195 ;  /* 0x000000c3c205723e */ /* 0x008fe400000008ff */
[----:B----4-:R-:W-:Y:S03]  /*67a0*/  F2FP.RELU.F16.F32.PACK_AB R4, R166, R169 ;  /* 0x000000a9a604723e */ /* 0x010fe600000008ff */
[----:B------:R1:W-:Y:S04]  /*67b0*/  STS [R0+0x2400], R5 ;  /* 0x0024000500007388 */ /* 0x0003e80000000800 */
[----:B------:R2:W-:Y:S04]  /*67c0*/  STS [R111], R4 ;  /* 0x000000046f007388 */ /* 0x0005e80000000800 */
[----:B------:R3:W-:Y:S04]  /*67d0*/  STS [R111+0x400], R3 ;  /* 0x000400036f007388 */ /* 0x0007e80000000800 */
[----:B------:R4:W-:Y:S01]  /*67e0*/  STS [R112], R2 ;  /* 0x0000000270007388 */ /* 0x0009e20000000800 */
[----:B-1----:R-:W-:Y:S02]  /*67f0*/  F2FP.RELU.F16.F32.PACK_AB R0, R160, R161 ;  /* 0x000000a1a000723e */ /* 0x002fe400000008ff */
[----:B------:R-:W-:Y:S02]  /*6800*/  F2FP.RELU.F16.F32.PACK_AB R5, R164, R168 ;  /* 0x000000a8a405723e */ /* 0x000fe400000008ff */
[----:B--2---:R-:W-:Y:S01]  /*6810*/  F2FP.RELU.F16.F32.PACK_AB R4, R176, R185 ;  /* 0x000000b9b004723e */ /* 0x004fe200000008ff */
[----:B------:R1:W-:Y:S01]  /*6820*/  STS [R112+0x400], R0 ;  /* 0x0004000070007388 */ /* 0x0003e20000000800 */
[----:B---3--:R-:W-:Y:S03]  /*6830*/  F2FP.RELU.F16.F32.PACK_AB R3, R158, R159 ;  /* 0x0000009f9e03723e */ /* 0x008fe600000008ff */
[----:B------:R-:W-:Y:S01]  /*6840*/  STS [R111+0x2000], R5 ;  /* 0x002000056f007388 */ /* 0x000fe20000000800 */
[----:B----4-:R-:W-:Y:S03]  /*6850*/  F2FP.RELU.F16.F32.PACK_AB R2, R157, R115 ;  /* 0x000000739d02723e */ /* 0x010fe600000008ff */
[----:B------:R-:W-:Y:S04]  /*6860*/  STS [R111+0x2400], R4 ;  /* 0x002400046f007388 */ /* 0x000fe80000000800 */
[----:B------:R2:W-:Y:S04]  /*6870*/  STS [R112+0x2000], R3 ;  /* 0x0020000370007388 */ /* 0x0005e80000000800 */
[----:B------:R3:W-:Y:S01]  /*6880*/  STS [R112+0x2400], R2 ;  /* 0x0024000270007388 */ /* 0x0007e20000000800 */
[----:B-1----:R-:W-:Y:S05]  /*6890*/  LEA R0, R154, UR4, 0x1 ;  /* 0x000000049a007c11 */ /* 0x002fea000f8e08ff */
[----:B------:R-:W1:Y:S01]  /*68a0*/  LDSM.16.M88.4 R64, [R0+0x4000] ;  /* 0x004000000040783b */ /* 0x000e620000000200 */
[----:B--2---:R-:W-:Y:S07]  /*68b0*/  IMAD.U32 R3, RZ, RZ, UR11 ;  /* 0x0000000bff037e24 */ /* 0x004fee000f8e00ff */
[----:B------:R2:W4:Y:S01]  /*68c0*/  LDSM.16.M88.4 R60, [R0+0x5000] ;  /* 0x00500000003c783b */ /* 0x0005220000000200 */
[C---:B---3--:R-:W-:Y:S02]  /*68d0*/  VIADD R2, R0.reuse, 0x4000 ;  /* 0x0000400000027836 */ /* 0x048fe40000000000 */
[----:B--2---:R-:W-:Y:S02]  /*68e0*/  VIADD R0, R0, 0x4020 ;  /* 0x0000402000007836 */ /* 0x004fe40000000000 */
[----:B------:R-:W-:Y:S02]  /*68f0*/  @P1 VIADD R0, R2, 0xffffffe0 ;  /* 0xffffffe002001836 */ /* 0x000fe40000000000 */
[----:B------:R-:W-:Y:S03]  /*6900*/  IMAD.U32 R2, RZ, RZ, UR10 ;  /* 0x0000000aff027e24 */ /* 0x000fe6000f8e00ff */
[----:B------:R-:W2:Y:S01]  /*6910*/  LDSM.16.M88.4 R100, [R0] ;  /* 0x000000000064783b */ /* 0x000ea20000000200 */
[-C--:B-1----:R-:W-:Y:S03]  /*6920*/  HMMA.16816.F32 R4, R64, R116.reuse, RZ ;  /* 0x000000744004723c */ /* 0x082fe600000018ff */
[C---:B------:R-:W-:Y:S04]  /*6930*/  LEA R2, P0, R227.reuse, R2, 0x2 ;  /* 0x00000002e3027211 */ /* 0x040fe800078010ff */
[----:B------:R-:W1:Y:S01]  /*6940*/  LDSM.16.M88.4 R104, [R0+0x1000] ;  /* 0x001000000068783b */ /* 0x000e620000000200 */
[----:B------:R-:W-:Y:S01]  /*6950*/  LEA.HI.X R3, R227, R3, RZ, 0x2, P0 ;  /* 0x00000003e3037211 */ /* 0x000fe200000f14ff */
[C---:B----4-:R-:W-:Y:S02]  /*6960*/  HMMA.16816.F32 R8, R60.reuse, R116, RZ ;  /* 0x000000743c08723c */ /* 0x050fe400000018ff */
[----:B------:R-:W-:Y:S04]  /*6970*/  FSETP.GE.FTZ.AND P0, PT, R192, RZ, PT ;  /* 0x000000ffc000720b */ /* 0x000fe80003f16000 */
[----:B------:R-:W3:Y:S02]  /*6980*/  LDG.E R109, desc[UR36][R2.64] ;  /* 0x00000024026d7981 */ /* 0x000ee4000c1e1900 */
[-C--:B------:R-:W-:Y:S02]  /*6990*/  HMMA.16816.F32 R12, R60, R118.reuse, RZ ;  /* 0x000000763c0c723c */ /* 0x080fe400000018ff */
[----:B------:R-:W4:Y:S06]  /*69a0*/  LDG.E R108, desc[UR36][R2.64+0x20] ;  /* 0x00002024026c7981 */ /* 0x000f2c000c1e1900 */
        /* <DEDUP_REMOVED lines=28> */
[----:B------:R-:W5:Y:S02]  /*6b70*/  LDG.E R107, desc[UR36][R2.64+0x100] ;  /* 0x00010024026b7981 */ /* 0x000f64000c1e1900 */
[--C-:B------:R-:W-:Y:S01]  /*6b80*/  SHF.R.U32.HI R105, RZ, 0x1, R156.reuse ;  /* 0x00000001ff697819 */ /* 0x100fe2000001169c */
[----:B------:R-:W-:Y:S03]  /*6b90*/  IMAD.SHL.U32 R104, R156, 0x40, RZ ;  /* 0x000000409c687824 */ /* 0x000fe600078e00ff */
[----:B------:R-:W-:Y:S01]  /*6ba0*/  LOP3.LUT R106, R105, 0x30, RZ, 0xc0, !PT ;  /* 0x00000030696a7812 */ /* 0x000fe200078ec0ff */
[----:B------:R-:W-:Y:S04]  /*6bb0*/  HMMA.16816.F32 R64, R100, R146, R64 ;  /* 0x000000926440723c */ /* 0x000fe80000001840 */
[----:B------:R-:W-:Y:S01]  /*6bc0*/  LOP3.LUT R0, R104, 0x400, RZ, 0xc0, !PT ;  /* 0x0000040068007812 */ /* 0x000fe200078ec0ff */
[----:B------:R1:W5:Y:S02]  /*6bd0*/  LDG.E R3, desc[UR36][R2.64+0x120] ;  /* 0x0001202402037981 */ /* 0x000364000c1e1900 */
[----:B-1----:R-:W-:Y:S04]  /*6be0*/  LOP3.LUT R2, R106, 0x8, R156, 0xf8, !PT ;  /* 0x000000086a027812 */ /* 0x002fe800078ef89c */
[----:B------:R-:W-:Y:S04]  /*6bf0*/  LOP3.LUT R2, R2, 0x1c0, R104, 0xf8, !PT ;  /* 0x000001c002027812 */ /* 0x000fe800078ef868 */
[----:B------:R-:W-:Y:S05]  /*6c00*/  LOP3.LUT R2, R2, 0x38, R155, 0x78, !PT ;  /* 0x0000003802027812 */ /* 0x000fea00078e789b */
[----:B------:R-:W-:Y:S02]  /*6c10*/  IMAD R2, R2, 0x2, R0 ;  /* 0x0000000202027824 */ /* 0x000fe400078e0200 */
[C---:B---3--:R-:W-:Y:S01]  /*6c20*/  FADD.FTZ R4, -R109.reuse, R4 ;  /* 0x000000046d047221 */ /* 0x048fe20000010100 */
[C---:B------:R-:W-:Y:S01]  /*6c30*/  FADD.FTZ R16, -R109.reuse, R16 ;  /* 0x000000106d107221 */ /* 0x040fe20000010100 */
[C---:B------:R-:W-:Y:S01]  /*6c40*/  FADD.FTZ R5, -R109.reuse, R5 ;  /* 0x000000056d057221 */ /* 0x040fe20000010100 */
[C---:B------:R-:W-:Y:S01]  /*6c50*/  FADD.FTZ R20, -R109.reuse, R20 ;  /* 0x000000146d147221 */ /* 0x040fe20000010100 */
[C---:B------:R-:W-:Y:S01]  /*6c60*/  FADD.FTZ R21, -R109.reuse, R21 ;  /* 0x000000156d157221 */ /* 0x040fe20000010100 */
        /* <DEDUP_REMOVED lines=12> */
[-C--:B------:R-:W-:Y:S01]  /*6d30*/  FSEL R4, R4, R109.reuse, P3 ;  /* 0x0000006d04047208 */ /* 0x080fe20001800000 */
[C---:B------:R-:W-:Y:S01]  /*6d40*/  FADD.FTZ R52, -R109.reuse, R52 ;  /* 0x000000346d347221 */ /* 0x040fe20000010100 */
[-C--:B------:R-:W-:Y:S01]  /*6d50*/  FSEL R20, R20, R109.reuse, P2 ;  /* 0x0000006d14147208 */ /* 0x080fe20001000000 */
[----:B------:R-:W-:Y:S01]  /*6d60*/  FADD.FTZ R64, -R109, R64 ;  /* 0x000000406d407221 */ /* 0x000fe20000010100 */
[-C--:B------:R-:W-:Y:S01]  /*6d70*/  FSEL R21, R21, R109.reuse, P0 ;  /* 0x0000006d15157208 */ /* 0x080fe20000000000 */
[----:B------:R-:W-:Y:S01]  /*6d80*/  FMUL.FTZ R4, R193, R4 ;  /* 0x00000004c1047220 */ /* 0x000fe20000410000 */
[----:B------:R-:W-:Y:S01]  /*6d90*/  FSETP.GE.FTZ.AND P2, PT, R180, RZ, PT ;  /* 0x000000ffb400720b */ /* 0x000fe20003f56000 */
[----:B------:R-:W-:Y:S01]  /*6da0*/  FMUL.FTZ R191, R191, R20 ;  /* 0x00000014bfbf7220 */ /* 0x000fe20000410000 */
[----:B------:R-:W-:Y:S01]  /*6db0*/  FSETP.GE.FTZ.AND P0, PT, R178, RZ, PT ;  /* 0x000000ffb200720b */ /* 0x000fe20003f16000 */
[C---:B------:R-:W-:Y:S01]  /*6dc0*/  FADD.FTZ R20, -R109.reuse, R32 ;  /* 0x000000206d147221 */ /* 0x040fe20000010100 */
[----:B------:R-:W-:Y:S01]  /*6dd0*/  F2FP.F16.F32.PACK_AB R17, R4, R192 ;  /* 0x000000c00411723e */ /* 0x000fe200000000ff */
[----:B------:R-:W-:Y:S01]  /*6de0*/  FADD.FTZ R4, -R109, R36 ;  /* 0x000000246d047221 */ /* 0x000fe20000010100 */
[----:B------:R-:W-:Y:S01]  /*6df0*/  F2FP.F16.F32.PACK_AB R16, R5, R204 ;  /* 0x000000cc0510723e */ /* 0x000fe200000000ff */
[----:B------:R-:W-:Y:S01]  /*6e00*/  FADD.FTZ R5, -R109, R33 ;  /* 0x000000216d057221 */ /* 0x000fe20000010100 */
[----:B------:R-:W-:Y:S01]  /*6e10*/  FSEL R0, R0, R109, P0 ;  /* 0x0000006d00007208 */ /* 0x000fe20000000000 */
[----:B------:R-:W-:Y:S01]  /*6e20*/  FMUL.FTZ R190, R190, R21 ;  /* 0x00000015bebe7220 */ /* 0x000fe20000410000 */
[-C--:B------:R-:W-:Y:S01]  /*6e30*/  FSEL R4, R4, R109.reuse, P2 ;  /* 0x0000006d04047208 */ /* 0x080fe20001000000 */
[----:B----4-:R-:W-:Y:S01]  /*6e40*/  FADD.FTZ R6, -R108, R6 ;  /* 0x000000066c067221 */ /* 0x010fe20000010100 */
[----:B------:R-:W-:Y:S01]  /*6e50*/  FSETP.GE.FTZ.AND P3, PT, R183, RZ, PT ;  /* 0x000000ffb700720b */ /* 0x000fe20003f76000 */
[----:B------:R-:W-:Y:S01]  /*6e60*/  FMUL.FTZ R178, R178, R0 ;  /* 0x00000000b2b27220 */ /* 0x000fe20000410000 */
        /* <DEDUP_REMOVED lines=10> */
[----:B------:R-:W-:Y:S01]  /*6f10*/  FSETP.GE.FTZ.AND P3, PT, R169, RZ, PT ;  /* 0x000000ffa900720b */ /* 0x000fe20003f76000 */
[----:B------:R-:W-:Y:S01]  /*6f20*/  FADD.FTZ R7, -R108, R7 ;  /* 0x000000076c077221 */ /* 0x000fe20000010100 */
[-C--:B------:R-:W-:Y:S02]  /*6f30*/  FSEL R53, R53, R109.reuse, P2 ;  /* 0x0000006d35357208 */ /* 0x080fe40001000000 */
[-C--:B------:R-:W-:Y:S02]  /*6f40*/  FSEL R4, R4, R109.reuse, P6 ;  /* 0x0000006d04047208 */ /* 0x080fe40003000000 */
[----:B------:R-:W-:Y:S01]  /*6f50*/  FSEL R0, R0, R109, P5 ;  /* 0x0000006d00007208 */ /* 0x000fe20002800000 */
[----:B------:R-:W-:Y:S01]  /*6f60*/  FMUL.FTZ R166, R166, R53 ;  /* 0x00000035a6a67220 */ /* 0x000fe20000410000 */
[-C--:B------:R-:W-:Y:S01]  /*6f70*/  FSEL R52, R52, R109.reuse, P3 ;  /* 0x0000006d34347208 */ /* 0x080fe20001800000 */
        /* <DEDUP_REMOVED lines=15> */
[----:B------:R-:W-:Y:S02]  /*7070*/  LOP3.LUT R205, R155, 0x18, RZ, 0xc0, !PT ;  /* 0x000000189bcd7812 */ /* 0x000fe400078ec0ff */
[----:B------:R-:W-:Y:S01]  /*7080*/  FSEL R20, R7, R108, P0 ;  /* 0x0000006c07147208 */ /* 0x000fe20000000000 */
[----:B------:R-:W-:Y:S06]  /*7090*/  BRA.U !UP0, `(.L_x_406) ;  /* 0x0000000108847547 */ /* 0x000fec000b800000 */
        /* <DEDUP_REMOVED lines=33> */
.L_x_406:
[----:B------:R-:W-:Y:S01]  /*72b0*/  FSETP.GE.FTZ.AND P2, PT, R201, RZ, PT ;  /* 0x000000ffc900720b */ /* 0x000fe20003f56000 */
[----:B------:R-:W-:Y:S01]  /*72c0*/  FMUL.FTZ R0, R213, R21 ;  /* 0x00000015d5007220 */ /* 0x000fe20000410000 */
[----:B-1----:R-:W-:Y:S01]  /*72d0*/  FMUL.FTZ R4, R211, R20 ;  /* 0x00000014d3047220 */ /* 0x002fe20000410000 */
[C---:B------:R-:W-:Y:S01]  /*72e0*/  FADD.FTZ R19, -R108.reuse, R19 ;  /* 0x000000136c137221 */ /* 0x040fe20000010100 */
        /* <DEDUP_REMOVED lines=8> */
[----:B------:R-:W-:Y:S01]  /*7370*/  FADD.FTZ R18, -R108, R18 ;  /* 0x000000126c127221 */ /* 0x000fe20000010100 */
[----:B------:R-:W-:Y:S01]  /*7380*/  FSETP.GE.FTZ.AND P2, PT, R198, RZ, PT ;  /* 0x000000ffc600720b */ /* 0x000fe20003f56000 */
[----:B------:R1:W-:Y:S01]  /*7390*/  STS [R171+0x8400], R4 ;  /* 0x00840004ab007388 */ /* 0x0003e20000000800 */
[----:B------:R-:W-:Y:S01]  /*73a0*/  FSETP.GE.FTZ.AND P0, PT, R182, RZ, PT ;  /* 0x000000ffb600720b */ /* 0x000fe20003f16000 */
[----:B------:R-:W-:Y:S01]  /*73b0*/  FMUL.FTZ R19, R201, R19 ;  /* 0x00000013c9137220 */ /* 0x000fe20000410000 */
[-C--:B------:R-:W-:Y:S01]  /*73c0*/  FSEL R5, R5, R108.reuse, P2 ;  /* 0x0000006c05057208 */ /* 0x080fe20001000000 */
[----:B------:R-:W-:Y:S01]  /*73d0*/  FADD.FTZ R6, -R108, R38 ;  /* 0x000000266c067221 */ /* 0x000fe20000010100 */
[----:B------:R-:W-:Y:S01]  /*73e0*/  FSEL R0, R0, R108, P0 ;  /* 0x0000006c00007208 */ /* 0x000fe20000000000 */
[----:B------:R-:W-:Y:S01]  /*73f0*/  STS [R171+0x8000], R16 ;  /* 0x00800010ab007388 */ /* 0x000fe20000000800 */
[----:B------:R-:W-:Y:S01]  /*7400*/  FSETP.GE.FTZ.AND P0, PT, R177, RZ, PT ;  /* 0x000000ffb100720b */ /* 0x000fe20003f16000 */
[----:B------:R-:W-:Y:S01]  /*7410*/  FMUL.FTZ R7, R198, R5 ;  /* 0x00000005c6077220 */ /* 0x000fe20000410000 */
[----:B------:R-:W-:Y:S01]  /*7420*/  FSETP.GE.FTZ.AND P3, PT, R202, RZ, PT ;  /* 0x000000ffca00720b */ /* 0x000fe20003f76000 */
[----:B------:R-:W-:Y:S01]  /*7430*/  FMUL.FTZ R182, R182, R0 ;  /* 0x00000000b6b67220 */ /* 0x000fe20000410000 */
[----:B------:R-:W-:Y:S01]  /*7440*/  FSEL R5, R39, R108, P0 ;  /* 0x0000006c27057208 */ /* 0x000fe20000000000 */
[----:B------:R-:W-:Y:S01]  /*7450*/  FMUL.FTZ R22, R199, R22 ;  /* 0x00000016c7167220 */ /* 0x000fe20000410000 */
[----:B------:R-:W-:Y:S01]  /*7460*/  FSEL R18, R18, R108, P3 ;  /* 0x0000006c12127208 */ /* 0x000fe20001800000 */
[C---:B------:R-:W-:Y:S01]  /*7470*/  FADD.FTZ R35, -R108.reuse, R35 ;  /* 0x000000236c237221 */ /* 0x040fe20000010100 */
[----:B------:R-:W-:Y:S01]  /*7480*/  FSETP.GE.FTZ.AND P0, PT, R173, RZ, PT ;  /* 0x000000ffad00720b */ /* 0x000fe20003f16000 */
[----:B------:R-:W-:Y:S01]  /*7490*/  FMUL.FTZ R177, R177, R5 ;  /* 0x00000005b1b17220 */ /* 0x000fe20000410000 */
[----:B------:R-:W-:Y:S01]  /*74a0*/  FADD.FTZ R5, -R108, R50 ;  /* 0x000000326c057221 */ /* 0x000fe20000010100 */
[----:B------:R-:W-:Y:S01]  /*74b0*/  FMUL.FTZ R18, R202, R18 ;  /* 0x00000012ca127220 */ /* 0x000fe20000410000 */
[----:B------:R-:W-:Y:S01]  /*74c0*/  FSETP.GE.FTZ.AND P2, PT, R179, RZ, PT ;  /* 0x000000ffb300720b */ /* 0x000fe20003f56000 */
[----:B------:R-:W-:Y:S01]  /*74d0*/  FADD.FTZ R55, -R108, R55 ;  /* 0x000000376c377221 */ /* 0x000fe20000010100 */
[----:B------:R-:W-:Y:S01]  /*74e0*/  FSETP.GE.FTZ.AND P3, PT, R181, RZ, PT ;  /* 0x000000ffb500720b */ /* 0x000fe20003f76000 */
[----:B-----5:R-:W-:Y:S01]  /*74f0*/  FADD.FTZ R8, -R107, R8 ;  /* 0x000000086b087221 */ /* 0x020fe20000010100 */
[----:B------:R-:W-:Y:S01]  /*7500*/  F2FP.F16.F32.PACK_AB R0, R19, R18 ;  /* 0x000000121300723e */ /* 0x000fe200000000ff */
[----:B------:R-:W-:Y:S01]  /*7510*/  FADD.FTZ R9, -R107, R9 ;  /* 0x000000096b097221 */ /* 0x000fe20000010100 */
[-C--:B------:R-:W-:Y:S01]  /*7520*/  FSEL R5, R5, R108.reuse, P0 ;  /* 0x0000006c05057208 */ /* 0x080fe20000000000 */
[----:B------:R-:W-:Y:S01]  /*7530*/  FADD.FTZ R13, -R107, R13 ;  /* 0x0000000d6b0d7221 */ /* 0x000fe20000010100 */
[----:B------:R-:W-:Y:S01]  /*7540*/  FSETP.GE.FTZ.AND P0, PT, R160, RZ, PT ;  /* 0x000000ffa000720b */ /* 0x000fe20003f16000 */
[----:B------:R2:W-:Y:S01]  /*7550*/  STS [R114+0x8400], R0 ;  /* 0x0084000072007388 */ /* 0x0005e20000000800 */
[----:B------:R-:W-:Y:S01]  /*7560*/  FSEL R6, R6, R108, P2 ;  /* 0x0000006c06067208 */ /* 0x000fe20001000000 */
[----:B------:R-:W-:Y:S01]  /*7570*/  FMUL.FTZ R173, R173, R5 ;  /* 0x00000005adad7220 */ /* 0x000fe20000410000 */
[----:B------:R-:W-:Y:S01]  /*7580*/  FSETP.GE.FTZ.AND P2, PT, R165, RZ, PT ;  /* 0x000000ffa500720b */ /* 0x000fe20003f56000 */
[C---:B------:R-:W-:Y:S01]  /*7590*/  FADD.FTZ R5, -R108.reuse, R66 ;  /* 0x000000426c057221 */ /* 0x040fe20000010100 */
[----:B------:R-:W-:Y:S01]  /*75a0*/  F2FP.F16.F32.PACK_AB R22, R7, R22 ;  /* 0x000000160716723e */ /* 0x000fe200000000ff */
[----:B------:R-:W-:Y:S01]  /*75b0*/  FMUL.FTZ R179, R179, R6 ;  /* 0x00000006b3b37220 */ /* 0x000fe20000410000 */
[-C--:B------:R-:W-:Y:S01]  /*75c0*/  FSEL R35, R35, R108.reuse, P3 ;  /* 0x0000006c23237208 */ /* 0x080fe20001800000 */
[C---:B------:R-:W-:Y:S01]  /*75d0*/  FADD.FTZ R7, -R108.reuse, R51 ;  /* 0x000000336c077221 */ /* 0x040fe20000010100 */
[----:B------:R-:W-:Y:S01]  /*75e0*/  FADD.FTZ R6, -R108, R54 ;  /* 0x000000366c067221 */ /* 0x000fe20000010100 */
[-C--:B------:R-:W-:Y:S01]  /*75f0*/  FSEL R55, R55, R108.reuse, P2 ;  /* 0x0000006c37377208 */ /* 0x080fe20001000000 */
[C---:B------:R-:W-:Y:S01]  /*7600*/  FADD.FTZ R25, -R107.reuse, R25 ;  /* 0x000000196b197221 */ /* 0x040fe20000010100 */
[----:B------:R-:W-:Y:S01]  /*7610*/  FSETP.GE.FTZ.AND P5, PT, R172, RZ, PT ;  /* 0x000000ffac00720b */ /* 0x000fe20003fb6000 */
[----:B------:R-:W-:Y:S01]  /*7620*/  FADD.FTZ R24, -R107, R24 ;  /* 0x000000186b187221 */ /* 0x000fe20000010100 */
[----:B------:R-:W-:Y:S01]  /*7630*/  FSETP.GE.FTZ.AND P3, PT, R167, RZ, PT ;  /* 0x000000ffa700720b */ /* 0x000fe20003f76000 */
[----:B------:R-:W-:Y:S01]  /*7640*/  FADD.FTZ R12, -R107, R12 ;  /* 0x0000000c6b0c7221 */ /* 0x000fe20000010100 */
[----:B------:R-:W-:Y:S01]  /*7650*/  FSETP.GE.FTZ.AND P2, PT, R161, RZ, PT ;  /* 0x000000ffa100720b */ /* 0x000fe20003f56000 */
[----:B------:R3:W-:Y:S01]  /*7660*/  STS [R114+0x8000], R17 ;  /* 0x0080001172007388 */ /* 0x0007e20000000800 */
[-C--:B------:R-:W-:Y:S01]  /*7670*/  FSEL R7, R7, R108.reuse, P5 ;  /* 0x0000006c07077208 */ /* 0x080fe20002800000 */
[C---:B------:R-:W-:Y:S01]  /*7680*/  FADD.FTZ R29, -R107.reuse, R29 ;  /* 0x0000001d6b1d7221 */ /* 0x040fe20000010100 */
        /* <DEDUP_REMOVED lines=9> */
[----:B------:R-:W-:Y:S01]  /*7720*/  FMUL.FTZ R108, R160, R108 ;  /* 0x0000006ca06c7220 */ /* 0x000fe20000410000 */
[----:B------:R-:W-:Y:S01]  /*7730*/  FSETP.GE.FTZ.AND P0, PT, R214, RZ, PT ;  /* 0x000000ffd600720b */ /* 0x000fe20003f16000 */
[----:B------:R-:W-:Y:S01]  /*7740*/  FMUL.FTZ R167, R167, R6 ;  /* 0x00000006a7a77220 */ /* 0x000fe20000410000 */
[-C--:B-1----:R-:W-:Y:S01]  /*7750*/  FSEL R4, R9, R107.reuse, P3 ;  /* 0x0000006b09047208 */ /* 0x082fe20001800000 */
        /* <DEDUP_REMOVED lines=9> */
[----:B------:R-:W-:Y:S01]  /*77f0*/  F2FP.F16.F32.PACK_AB R108, R108, R5 ;  /* 0x000000056c6c723e */ /* 0x000fe200000000ff */
[----:B------:R-:W-:Y:S01]  /*7800*/  FADD.FTZ R5, -R107, R40 ;  /* 0x000000286b057221 */ /* 0x000fe20000010100 */
[-C--:B------:R-:W-:Y:S01]  /*7810*/  FSEL R24, R24, R107.reuse, P0 ;  /* 0x0000006b18187208 */ /* 0x080fe20000000000 */
[----:B------:R-:W-:Y:S01]  /*7820*/  FADD.FTZ R26, -R3, R26 ;  /* 0x0000001a031a7221 */ /* 0x000fe20000010100 */
[-C--:B------:R-:W-:Y:S01]  /*7830*/  FSEL R6, R25, R107.reuse, P6 ;  /* 0x0000006b19067208 */ /* 0x080fe20003000000 */
[----:B------:R-:W-:Y:S01]  /*7840*/  FADD.FTZ R31, -R3, R31 ;  /* 0x0000001f031f7221 */ /* 0x000fe20000010100 */
[-C--:B------:R-:W-:Y:S01]  /*7850*/  FSEL R12, R12, R107.reuse, P2 ;  /* 0x0000006b0c0c7208 */ /* 0x080fe20001000000 */
[----:B------:R-:W-:Y:S01]  /*7860*/  FMUL.FTZ R18, R206, R24 ;  /* 0x00000018ce127220 */ /* 0x000fe20000410000 */
[----:B--2---:R-:W-:Y:S01]  /*7870*/  F2FP.F16.F32.PACK_AB R0, R4, R8 ;  /* 0x000000080400723e */ /* 0x004fe200000000ff */
[----:B------:R-:W-:Y:S01]  /*7880*/  FADD.FTZ R4, -R107, R41 ;  /* 0x000000296b047221 */ /* 0x000fe20000010100 */
[----:B------:R-:W-:Y:S01]  /*7890*/  FSETP.GE.FTZ.AND P5, PT, R203, RZ, PT ;  /* 0x000000ffcb00720b */ /* 0x000fe20003fb6000 */
[----:B------:R-:W-:Y:S01]  /*78a0*/  FMUL.FTZ R6, R207, R6 ;  /* 0x00000006cf067220 */ /* 0x000fe20000410000 */
[----:B------:R-:W-:Y:S01]  /*78b0*/  FSETP.GE.FTZ.AND P2, PT, R189, RZ, PT ;  /* 0x000000ffbd00720b */ /* 0x000fe20003f56000 */
[----:B------:R-:W-:Y:S01]  /*78c0*/  FMUL.FTZ R12, R215, R12 ;  /* 0x0000000cd70c7220 */ /* 0x000fe20000410000 */
[----:B------:R-:W-:Y:S01]  /*78d0*/  FSETP.GE.FTZ.AND P0, PT, R188, RZ, PT ;  /* 0x000000ffbc00720b */ /* 0x000fe20003f16000 */
[----:B------:R1:W-:Y:S01]  /*78e0*/  STS [R171+0xa000], R0 ;  /* 0x00a00000ab007388 */ /* 0x0003e20000000800 */
[-C--:B------:R-:W-:Y:S01]  /*78f0*/  FSEL R7, R7, R107.reuse, P5 ;  /* 0x0000006b07077208 */ /* 0x080fe20002800000 */
[----:B------:R-:W-:Y:S01]  /*7900*/  FADD.FTZ R30, -R3, R30 ;  /* 0x0000001e031e7221 */ /* 0x000fe20000010100 */
[----:B------:R-:W-:Y:S01]  /*7910*/  FSEL R5, R5, R107, P2 ;  /* 0x0000006b05057208 */ /* 0x000fe20001000000 */
[----:B------:R-:W-:Y:S01]  /*7920*/  FADD.FTZ R43, -R3, R43 ;  /* 0x0000002b032b7221 */ /* 0x000fe20000010100 */
[----:B------:R-:W-:Y:S01]  /*7930*/  FSETP.GE.FTZ.AND P3, PT, R200, RZ, PT ;  /* 0x000000ffc800720b */ /* 0x000fe20003f76000 */
[----:B------:R-:W-:Y:S01]  /*7940*/  FMUL.FTZ R9, R203, R7 ;  /* 0x00000007cb097220 */ /* 0x000fe20000410000 */
[----:B------:R-:W-:Y:S01]  /*7950*/  FSEL R4, R4, R107, P0 ;  /* 0x0000006b04047208 */ /* 0x000fe20000000000 */
[----:B------:R-:W-:Y:S01]  /*7960*/  FMUL.FTZ R8, R189, R5 ;  /* 0x00000005bd087220 */ /* 0x000fe20000410000 */
[----:B------:R-:W-:Y:S01]  /*7970*/  FSETP.GE.FTZ.AND P0, PT, R158, RZ, PT ;  /* 0x000000ff9e00720b */ /* 0x000fe20003f16000 */
[C---:B------:R-:W-:Y:S01]  /*7980*/  FADD.FTZ R7, -R107.reuse, R45 ;  /* 0x0000002d6b077221 */ /* 0x040fe20000010100 */
[----:B------:R-:W-:Y:S01]  /*7990*/  F2FP.F16.F32.PACK_AB R18, R6, R18 ;  /* 0x000000120612723e */ /* 0x000fe200000000ff */
[----:B------:R-:W-:Y:S01]  /*79a0*/  FADD.FTZ R6, -R107, R56 ;  /* 0x000000386b067221 */ /* 0x000fe20000010100 */
[----:B------:R-:W-:Y:S01]  /*79b0*/  FSEL R29, R29, R107, P3 ;  /* 0x0000006b1d1d7208 */ /* 0x000fe20001800000 */
[----:B------:R-:W-:Y:S01]  /*79c0*/  FADD.FTZ R5, -R107, R57 ;  /* 0x000000396b057221 */ /* 0x000fe20000010100 */
[----:B------:R-:W-:Y:S01]  /*79d0*/  FSETP.GE.FTZ.AND P2, PT, R186, RZ, PT ;  /* 0x000000ffba00720b */ /* 0x000fe20003f56000 */
[----:B------:R-:W-:Y:S01]  /*79e0*/  FADD.FTZ R42, -R3, R42 ;  /* 0x0000002a032a7221 */ /* 0x000fe20000010100 */
[----:B------:R-:W-:Y:S01]  /*79f0*/  FSETP.GE.FTZ.AND P6, PT, R187, RZ, PT ;  /* 0x000000ffbb00720b */ /* 0x000fe20003fd6000 */
[----:B------:R-:W-:Y:S01]  /*7a00*/  FMUL.FTZ R181, R181, R35 ;  /* 0x00000023b5b57220 */ /* 0x000fe20000410000 */
[----:B------:R-:W-:Y:S01]  /*7a10*/  FSETP.GE.FTZ.AND P5, PT, R168, RZ, PT ;  /* 0x000000ffa800720b */ /* 0x000fe20003fb6000 */
[----:B------:R-:W-:Y:S01]  /*7a20*/  FADD.FTZ R58, -R3, R58 ;  /* 0x0000003a033a7221 */ /* 0x000fe20000010100 */
[----:B------:R-:W-:Y:S01]  /*7a30*/  FSETP.GE.FTZ.AND P3, PT, R164, RZ, PT ;  /* 0x000000ffa400720b */ /* 0x000fe20003f76000 */
[----:B------:R-:W-:Y:S01]  /*7a40*/  FMUL.FTZ R165, R165, R55 ;  /* 0x00000037a5a57220 */ /* 0x000fe20000410000 */
[----:B------:R-:W-:Y:S01]  /*7a50*/  F2FP.F16.F32.PACK_AB R19, R13, R12 ;  /* 0x0000000c0d13723e */ /* 0x000fe200000000ff */
[----:B------:R-:W-:Y:S01]  /*7a60*/  FMUL.FTZ R13, R188, R4 ;  /* 0x00000004bc0d7220 */ /* 0x000fe20000410000 */
[-C--:B------:R-:W-:Y:S01]  /*7a70*/  FSEL R44, R44, R107.reuse, P2 ;  /* 0x0000006b2c2c7208 */ /* 0x080fe20001000000 */
[----:B------:R-:W-:Y:S01]  /*7a80*/  FADD.FTZ R4, -R107, R60 ;  /* 0x0000003c6b047221 */ /* 0x000fe20000010100 */
[----:B------:R-:W-:Y:S01]  /*7a90*/  FSEL R7, R7, R107, P6 ;  /* 0x0000006b07077208 */ /* 0x000fe20003000000 */
[----:B------:R-:W-:Y:S01]  /*7aa0*/  FMUL.FTZ R12, R200, R29 ;  /* 0x0000001dc80c7220 */ /* 0x000fe20000410000 */
[-C--:B------:R-:W-:Y:S01]  /*7ab0*/  FSEL R6, R6, R107.reuse, P5 ;  /* 0x0000006b06067208 */ /* 0x080fe20002800000 */
        /* <DEDUP_REMOVED lines=8> */
[----:B------:R-:W-:Y:S01]  /*7b40*/  @P0 FADD.FTZ R107, -R107, R61 ;  /* 0x0000003d6b6b0221 */ /* 0x000fe20000010100 */
[----:B------:R-:W-:Y:S01]  /*7b50*/  F2FP.F16.F32.PACK_AB R16, R7, R16 ;  /* 0x000000100710723e */ /* 0x000fe200000000ff */
[----:B------:R-:W-:Y:S01]  /*7b60*/  FADD.FTZ R7, -R3, R10 ;  /* 0x0000000a03077221 */ /* 0x000fe20000010100 */
[----:B---3--:R-:W-:Y:S01]  /*7b70*/  F2FP.F16.F32.PACK_AB R17, R5, R6 ;  /* 0x000000060511723e */ /* 0x008fe200000000ff */
[----:B------:R-:W-:Y:S01]  /*7b80*/  FMUL.FTZ R4, R159, R4 ;  /* 0x000000049f047220 */ /* 0x000fe20000410000 */
[----:B------:R-:W-:Y:S01]  /*7b90*/  FMUL.FTZ R107, R158, R107 ;  /* 0x0000006b9e6b7220 */ /* 0x000fe20000410000 */
[C---:B------:R-:W-:Y:S01]  /*7ba0*/  FADD.FTZ R6, -R3.reuse, R11 ;  /* 0x0000000b03067221 */ /* 0x040fe20000010100 */
[----:B------:R-:W-:Y:S01]  /*7bb0*/  FSETP.GE.FTZ.AND P3, PT, R220, RZ, PT ;  /* 0x000000ffdc00720b */ /* 0x000fe20003f76000 */
[----:B------:R-:W-:Y:S01]  /*7bc0*/  FADD.FTZ R5, -R3, R14 ;  /* 0x0000000e03057221 */ /* 0x000fe20000010100 */
[----:B------:R-:W-:Y:S01]  /*7bd0*/  FSETP.GE.FTZ.AND P0, PT, R218, RZ, PT ;  /* 0x000000ffda00720b */ /* 0x000fe20003f16000 */
[----:B------:R-:W-:Y:S01]  /*7be0*/  FMUL.FTZ R109, R162, R109 ;  /* 0x0000006da26d7220 */ /* 0x000fe20000410000 */
[----:B------:R-:W-:Y:S01]  /*7bf0*/  F2FP.F16.F32.PACK_AB R107, R107, R4 ;  /* 0x000000046b6b723e */ /* 0x000fe200000000ff */
[----:B------:R-:W-:Y:S01]  /*7c00*/  FADD.FTZ R4, -R3, R15 ;  /* 0x0000000f03047221 */ /* 0x000fe20000010100 */
[-C--:B------:R-:W-:Y:S01]  /*7c10*/  FSEL R7, R7, R3.reuse, P5 ;  /* 0x0000000307077208 */ /* 0x080fe20002800000 */
[----:B------:R-:W-:Y:S01]  /*7c20*/  IMAD.SHL.U32 R40, R156, 0x20, RZ ;  /* 0x000000209c287824 */ /* 0x000fe200078e00ff */
[----:B------:R-:W-:Y:S01]  /*7c30*/  FSEL R6, R6, R3, P3 ;  /* 0x0000000306067208 */ /* 0x000fe20001800000 */
[----:B------:R-:W-:Y:S01]  /*7c40*/  IMAD.SHL.U32 R60, R156, 0x4, RZ ;  /* 0x000000049c3c7824 */ /* 0x000fe200078e00ff */
[----:B------:R-:W-:Y:S01]  /*7c50*/  FSETP.GE.FTZ.AND P2, PT, R219, RZ, PT ;  /* 0x000000ffdb00720b */ /* 0x000fe20003f56000 */
[----:B------:R-:W-:Y:S01]  /*7c60*/  FMUL.FTZ R7, R221, R7 ;  /* 0x00000007dd077220 */ /* 0x000fe20000410000 */
[-C--:B------:R-:W-:Y:S01]  /*7c70*/  FSEL R4, R4, R3.reuse, P0 ;  /* 0x0000000304047208 */ /* 0x080fe20000000000 */
[----:B------:R-:W-:Y:S01]  /*7c80*/  FMUL.FTZ R6, R220, R6 ;  /* 0x00000006dc067220 */ /* 0x000fe20000410000 */
[----:B------:R-:W-:Y:S01]  /*7c90*/  FSEL R5, R5, R3, P2 ;  /* 0x0000000305057208 */ /* 0x000fe20001000000 */
[----:B------:R-:W2:Y:S01]  /*7ca0*/  LDC R48, c[0x0][0x44c] ;  /* 0x00011300ff307b82 */ /* 0x000ea20000000800 */
[----:B------:R-:W-:Y:S01]  /*7cb0*/  F2FP.F16.F32.PACK_AB R12, R12, R9 ;  /* 0x000000090c0c723e */ /* 0x000fe200000000ff */
[----:B------:R-:W-:Y:S01]  /*7cc0*/  FMUL.FTZ R4, R218, R4 ;  /* 0x00000004da047220 */ /* 0x000fe20000410000 */
[----:B------:R-:W-:Y:S01]  /*7cd0*/  F2FP.F16.F32.PACK_AB R9, R6, R7 ;  /* 0x000000070609723e */ /* 0x000fe200000000ff */
[----:B------:R-:W-:Y:S01]  /*7ce0*/  FMUL.FTZ R5, R219, R5 ;  /* 0x00000005db057220 */ /* 0x000fe20000410000 */
[----:B------:R-:W-:Y:S01]  /*7cf0*/  FSETP.GE.FTZ.AND P0, PT, R210, RZ, PT ;  /* 0x000000ffd200720b */ /* 0x000fe20003f16000 */
[C---:B------:R-:W-:Y:S01]  /*7d00*/  FADD.FTZ R7, -R3.reuse, R46 ;  /* 0x0000002e03077221 */ /* 0x040fe20000010100 */
[----:B------:R-:W-:Y:S01]  /*7d10*/  FSETP.GE.FTZ.AND P2, PT, R212, RZ, PT ;  /* 0x000000ffd400720b */ /* 0x000fe20003f56000 */
[----:B------:R-:W-:Y:S01]  /*7d20*/  STS [R171+0xa400], R9 ;  /* 0x00a40009ab007388 */ /* 0x000fe20000000800 */
[----:B------:R-:W-:Y:S01]  /*7d30*/  F2FP.F16.F32.PACK_AB R4, R4, R5 ;  /* 0x000000050404723e */ /* 0x000fe200000000ff */
[----:B------:R-:W-:Y:S01]  /*7d40*/  FADD.FTZ R6, -R3, R59 ;  /* 0x0000003b03067221 */ /* 0x000fe20000010100 */
[-C--:B------:R-:W-:Y:S01]  /*7d50*/  FSEL R27, R27, R3.reuse, P0 ;  /* 0x000000031b1b7208 */ /* 0x080fe20000000000 */
[----:B------:R-:W-:Y:S01]  /*7d60*/  STS [R114+0xa000], R19 ;  /* 0x00a0001372007388 */ /* 0x000fe20000000800 */
[----:B------:R-:W-:Y:S01]  /*7d70*/  FSETP.GE.FTZ.AND P0, PT, R208, RZ, PT ;  /* 0x000000ffd000720b */ /* 0x000fe20003f16000 */
[----:B------:R-:W-:Y:S01]  /*7d80*/  FADD.FTZ R5, -R3, R62 ;  /* 0x0000003e03057221 */ /* 0x000fe20000010100 */
[----:B------:R-:W-:Y:S01]  /*7d90*/  FSEL R26, R26, R3, P2 ;  /* 0x000000031a1a7208 */ /* 0x000fe20001000000 */
[----:B------:R3:W-:Y:S01]  /*7da0*/  STS [R114+0xa400], R4 ;  /* 0x00a4000472007388 */ /* 0x0007e20000000800 */
[----:B------:R-:W-:Y:S01]  /*7db0*/  FSETP.GE.FTZ.AND P2, PT, R209, RZ, PT ;  /* 0x000000ffd100720b */ /* 0x000fe20003f56000 */
[----:B-1----:R-:W-:Y:S01]  /*7dc0*/  FMUL.FTZ R0, R210, R27 ;  /* 0x0000001bd2007220 */ /* 0x002fe20000410000 */
[-C--:B------:R-:W-:Y:S01]  /*7dd0*/  FSEL R31, R31, R3.reuse, P0 ;  /* 0x000000031f1f7208 */ /* 0x080fe20000000000 */
[----:B------:R-:W-:Y:S01]  /*7de0*/  FMUL.FTZ R26, R212, R26 ;  /* 0x0000001ad41a7220 */ /* 0x000fe20000410000 */
[----:B------:R-:W-:Y:S01]  /*7df0*/  FSETP.GE.FTZ.AND P0, PT, R196, RZ, PT ;  /* 0x000000ffc400720b */ /* 0x000fe20003f16000 */
[----:B------:R-:W-:Y:S01]  /*7e00*/  STS [R110+0x8000], R190 ;  /* 0x008000be6e007388 */ /* 0x000fe20000000800 */
[----:B------:R-:W-:Y:S01]  /*7e10*/  FSEL R30, R30, R3, P2 ;  /* 0x000000031e1e7208 */ /* 0x000fe20001000000 */
[----:B------:R-:W-:Y:S01]  /*7e20*/  FMUL.FTZ R31, R208, R31 ;  /* 0x0000001fd01f7220 */ /* 0x000fe20000410000 */
[----:B------:R-:W-:Y:S01]  /*7e30*/  FSETP.GE.FTZ.AND P2, PT, R197, RZ, PT ;  /* 0x000000ffc500720b */ /* 0x000fe20003f56000 */
[----:B------:R-:W-:Y:S01]  /*7e40*/  STS [R110+0x8400], R22 ;  /* 0x008400166e007388 */ /* 0x000fe20000000800 */
[-C--:B------:R-:W-:Y:S01]  /*7e50*/  FSEL R43, R43, R3.reuse, P0 ;  /* 0x000000032b2b7208 */ /* 0x080fe20000000000 */
[----:B------:R-:W-:Y:S01]  /*7e60*/  FMUL.FTZ R30, R209, R30 ;  /* 0x0000001ed11e7220 */ /* 0x000fe20000410000 */
[----:B------:R-:W-:Y:S01]  /*7e70*/  FSETP.GE.FTZ.AND P0, PT, R157, RZ, PT ;  /* 0x000000ff9d00720b */ /* 0x000fe20003f16000 */
[----:B------:R-:W-:Y:S01]  /*7e80*/  STS [R113+0x8000], R32 ;  /* 0x0080002071007388 */ /* 0x000fe20000000800 */
[----:B------:R-:W-:Y:S01]  /*7e90*/  FSEL R42, R42, R3, P2 ;  /* 0x000000032a2a7208 */ /* 0x000fe20001000000 */
[----:B------:R-:W-:Y:S01]  /*7ea0*/  FMUL.FTZ R43, R196, R43 ;  /* 0x0000002bc42b7220 */ /* 0x000fe20000410000 */
[----:B------:R-:W-:Y:S01]  /*7eb0*/  FSETP.GE.FTZ.AND P2, PT, R195, RZ, PT ;  /* 0x000000ffc300720b */ /* 0x000fe20003f56000 */
[----:B--2---:R-:W-:Y:S01]  /*7ec0*/  IMAD R102, R48, UR9, RZ ;  /* 0x0000000930667c24 */ /* 0x004fe2000f8e02ff */
[----:B------:R-:W-:Y:S01]  /*7ed0*/  F2FP.F16.F32.PACK_AB R13, R13, R8 ;  /* 0x000000080d0d723e */ /* 0x000fe200000000ff */
[----:B------:R-:W-:Y:S01]  /*7ee0*/  FADD.FTZ R8, -R3, R47 ;  /* 0x0000002f03087221 */ /* 0x000fe20000010100 */
[----:B------:R-:W-:Y:S01]  /*7ef0*/  FSEL R7, R7, R3, P2 ;  /* 0x0000000307077208 */ /* 0x000fe20001000000 */
[----:B------:R-:W-:Y:S01]  /*7f00*/  FMUL.FTZ R42, R197, R42 ;  /* 0x0000002ac52a7220 */ /* 0x000fe20000410000 */
[----:B------:R-:W-:Y:S02]  /*7f10*/  FSETP.GE.FTZ.AND P6, PT, R194, RZ, PT ;  /* 0x000000ffc200720b */ /* 0x000fe40003fd6000 */
[----:B------:R-:W-:Y:S01]  /*7f20*/  FSETP.GE.FTZ.AND P5, PT, R185, RZ, PT ;  /* 0x000000ffb900720b */ /* 0x000fe20003fb6000 */
[----:B------:R-:W-:Y:S01]  /*7f30*/  FMUL.FTZ R14, R195, R7 ;  /* 0x00000007c30e7220 */ /* 0x000fe20000410000 */
[----:B------:R-:W-:Y:S01]  /*7f40*/  FSETP.GE.FTZ.AND P3, PT, R176, RZ, PT ;  /* 0x000000ffb000720b */ /* 0x000fe20003f76000 */
[----:B---3--:R-:W-:Y:S01]  /*7f50*/  IMAD.MOV.U32 R4, RZ, RZ, 0x10 ;  /* 0x00000010ff047424 */ /* 0x008fe200078e00ff */
[----:B------:R-:W-:Y:S02]  /*7f60*/  FSETP.GE.FTZ.AND P2, PT, R115, RZ, PT ;  /* 0x000000ff7300720b */ /* 0x000fe40003f56000 */
[----:B------:R-:W-:Y:S02]  /*7f70*/  F2FP.F16.F32.PACK_AB R181, R181, R182 ;  /* 0x000000b6b5b5723e */ /* 0x000fe400000000ff */
[-C--:B------:R-:W-:Y:S02]  /*7f80*/  FSEL R8, R8, R3.reuse, P6 ;  /* 0x0000000308087208 */ /* 0x080fe40003000000 */
[-C--:B------:R-:W-:Y:S01]  /*7f90*/  FSEL R7, R58, R3.reuse, P5 ;  /* 0x000000033a077208 */ /* 0x080fe20002800000 */
[----:B------:R-:W-:Y:S01]  /*7fa0*/  STS [R113+0x8400], R181 ;  /* 0x008400b571007388 */ /* 0x000fe20000000800 */
[-C--:B------:R-:W-:Y:S01]  /*7fb0*/  FSEL R6, R6, R3.reuse, P3 ;  /* 0x0000000306067208 */ /* 0x080fe20001800000 */
[----:B------:R-:W-:Y:S01]  /*7fc0*/  FMUL.FTZ R11, R194, R8 ;  /* 0x00000008c20b7220 */ /* 0x000fe20000410000 */
[----:B------:R-:W-:Y:S01]  /*7fd0*/  FSEL R5, R5, R3, P2 ;  /* 0x0000000305057208 */ /* 0x000fe20001000000 */
[----:B------:R-:W-:Y:S01]  /*7fe0*/  @P0 FADD.FTZ R3, -R3, R63 ;  /* 0x0000003f03030221 */ /* 0x000fe20000010100 */
[----:B------:R-:W-:Y:S01]  /*7ff0*/  F2FP.F16.F32.PACK_AB R0, R0, R26 ;  /* 0x0000001a0000723e */ /* 0x000fe200000000ff */
[----:B------:R-:W-:Y:S01]  /*8000*/  STS [R110+0xa000], R18 ;  /* 0x00a000126e007388 */ /* 0x000fe20000000800 */
[----:B------:R-:W-:Y:S01]  /*8010*/  SEL R4, R4, 0xfffffff0, !P1 ;  /* 0xfffffff004047807 */ /* 0x000fe20004800000 */
[----:B------:R-:W-:Y:S01]  /*8020*/  FMUL.FTZ R8, R157, R3 ;  /* 0x000000039d087220 */ /* 0x000fe20000410000 */
[----:B------:R-:W-:Y:S01]  /*8030*/  F2FP.F16.F32.PACK_AB R3, R31, R30 ;  /* 0x0000001e1f03723e */ /* 0x000fe200000000ff */
[----:B------:R1:W-:Y:S01]  /*8040*/  STS [R110+0xa400], R0 ;  /* 0x00a400006e007388 */ /* 0x0003e20000000800 */
[----:B------:R-:W-:Y:S01]  /*8050*/  F2FP.F16.F32.PACK_AB R177, R177, R179 ;  /* 0x000000b3b1b1723e */ /* 0x000fe200000000ff */
[----:B------:R-:W-:Y:S01]  /*8060*/  IMAD.IADD R4, R4, 0x1, R170 ;  /* 0x0000000104047824 */ /* 0x000fe200078e02aa */
[----:B------:R-:W-:Y:S01]  /*8070*/  F2FP.F16.F32.PACK_AB R172, R172, R173 ;  /* 0x000000adacac723e */ /* 0x000fe200000000ff */
[----:B------:R-:W-:Y:S01]  /*8080*/  STS [R113+0xa000], R12 ;  /* 0x00a0000c71007388 */ /* 0x000fe20000000800 */
[----:B------:R-:W-:Y:S01]  /*8090*/  FMUL.FTZ R10, R185, R7 ;  /* 0x00000007b90a7220 */ /* 0x000fe20000410000 */
[----:B------:R-:W-:Y:S01]  /*80a0*/  FMUL.FTZ R7, R176, R6 ;  /* 0x00000006b0077220 */ /* 0x000fe20000410000 */
[----:B------:R-:W-:Y:S01]  /*80b0*/  F2FP.F16.F32.PACK_AB R6, R43, R42 ;  /* 0x0000002a2b06723e */ /* 0x000fe200000000ff */
[----:B------:R2:W-:Y:S01]  /*80c0*/  STS [R113+0xa400], R3 ;  /* 0x00a4000371007388 */ /* 0x0005e20000000800 */
[----:B------:R-:W-:Y:S01]  /*80d0*/  FMUL.FTZ R115, R115, R5 ;  /* 0x0000000573737220 */ /* 0x000fe20000410000 */
[----:B------:R-:W-:Y:S02]  /*80e0*/  F2FP.F16.F32.PACK_AB R5, R11, R14 ;  /* 0x0000000e0b05723e */ /* 0x000fe400000000ff */
[----:B------:R-:W-:Y:S01]  /*80f0*/  STS [R170+-0x8000], R178 ;  /* 0xff8000b2aa007388 */ /* 0x000fe20000000800 */
[----:B------:R-:W-:Y:S02]  /*8100*/  F2FP.F16.F32.PACK_AB R165, R165, R167 ;  /* 0x000000a7a5a5723e */ /* 0x000fe400000000ff */
[----:B------:R-:W-:Y:S01]  /*8110*/  F2FP.F16.F32.PACK_AB R64, R109, R64 ;  /* 0x000000406d40723e */ /* 0x000fe200000000ff */
[----:B------:R-:W-:Y:S01]  /*8120*/  STS [R170+-0x7c00], R177 ;  /* 0xff8400b1aa007388 */ /* 0x000fe20000000800 */
[----:B------:R-:W-:Y:S02]  /*8130*/  F2FP.F16.F32.PACK_AB R7, R7, R10 ;  /* 0x0000000a0707723e */ /* 0x000fe400000000ff */
[----:B------:R-:W-:Y:S01]  /*8140*/  F2FP.F16.F32.PACK_AB R8, R8, R115 ;  /* 0x000000730808723e */ /* 0x000fe200000000ff */
[----:B------:R-:W-:Y:S04]  /*8150*/  STS [R4+-0x8000], R174 ;  /* 0xff8000ae04007388 */ /* 0x000fe80000000800 */
[----:B------:R-:W-:Y:S01]  /*8160*/  STS [R4+-0x7c00], R172 ;  /* 0xff8400ac04007388 */ /* 0x000fe20000000800 */
[--C-:B-1----:R-:W-:Y:S03]  /*8170*/  SHF.R.U32.HI R0, RZ, 0x4, R156.reuse ;  /* 0x00000004ff007819 */ /* 0x102fe6000001169c */
[----:B------:R-:W-:Y:S01]  /*8180*/  STS [R170+-0x6000], R13 ;  /* 0xffa0000daa007388 */ /* 0x000fe20000000800 */
[----:B------:R-:W-:Y:S01]  /*8190*/  LOP3.LUT R59, R0, 0x8, RZ, 0xc0, !PT ;  /* 0x00000008003b7812 */ /* 0x000fe200078ec0ff */
[----:B------:R-:W-:Y:S02]  /*81a0*/  IMAD.U32 R0, R102, -0x80, RZ ;  /* 0xffffff8066007824 */ /* 0x000fe400078e00ff */
        /* <DEDUP_REMOVED lines=79> */
[----:B------:R-:W-:Y:S01]  /*86a0*/  LOP3.LUT R0, R104, 0x1c0, RZ, 0xc0, !PT ;  /* 0x000001c068007812 */ /* 0x000fe200078ec0ff */
[----:B------:R-:W-:Y:S01]  /*86b0*/  IMAD.MOV.U32 R225, RZ, RZ, R4 ;  /* 0x000000ffffe17224 */ /* 0x000fe200078e0004 */
[----:B------:R-:W-:Y:S03]  /*86c0*/  LEA R61, R5, UR4, 0x1 ;  /* 0x00000004053d7c11 */ /* 0x000fe6000f8e08ff */
        /* <DEDUP_REMOVED lines=28> */
.L_x_407:
[----:B------:R-:W2:Y:S01]  /*8890*/  LDL R109, [R1+0xc] ;  /* 0x00000c00016d7983 */ /* 0x000ea20000100800 */
[----:B-1----:R-:W-:Y:S01]  /*88a0*/  LOP3.LUT R4, R104, 0x200, RZ, 0xc0, !PT ;  /* 0x0000020068047812 */ /* 0x002fe200078ec0ff */
[----:B------:R-:W-:Y:S01]  /*88b0*/  IMAD.U32 R100, RZ, RZ, UR48 ;  /* 0x00000030ff647e24 */ /* 0x000fe2000f8e00ff */
[----:B------:R-:W-:Y:S01]  /*88c0*/  LOP3.LUT R0, R0, 0x38, R155, 0xf8, !PT ;  /* 0x0000003800007812 */ /* 0x000fe200078ef89b */
[----:B------:R-:W3:Y:S01]  /*88d0*/  LDL R108, [R1+0x8] ;  /* 0x00000800016c7983 */ /* 0x000ee20000100800 */
[----:B------:R-:W-:Y:S01]  /*88e0*/  LOP3.LUT R4, R4, 0xc00, R40, 0xf8, !PT ;  /* 0x00000c0004047812 */ /* 0x000fe200078ef828 */
[----:B------:R-:W-:Y:S01]  /*88f0*/  IMAD.MOV.U32 R110, RZ, RZ, 0x4 ;  /* 0x00000004ff6e7424 */ /* 0x000fe200078e00ff */
[----:B------:R-:W-:Y:S01]  /*8900*/  LOP3.LUT R0, R0, 0x8, R105, 0x78, !PT ;  /* 0x0000000800007812 */ /* 0x000fe200078e7869 */
[----:B------:R-:W4:Y:S01]  /*8910*/  LDL R107, [R1+0x4] ;  /* 0x00000400016b7983 */ /* 0x000f220000100800 */
[----:B------:R-:W-:Y:S01]  /*8920*/  PLOP3.LUT P3, PT, PT, PT, UP0, 0x80, 0x8 ;  /* 0x000000000008781c */ /* 0x000fe20003f6f008 */
[----:B------:R-:W-:Y:S01]  /*8930*/  @UP0 UIADD3 UR40, UP1, UPT, UR16, -0x200, URZ ;  /* 0xfffffe0010280890 */ /* 0x000fe2000ff3e0ff */
[----:B------:R-:W-:Y:S01]  /*8940*/  LOP3.LUT R0, R4, R0, RZ, 0xfc, !PT ;  /* 0x0000000004007212 */ /* 0x000fe200078efcff */
[----:B------:R-:W5:Y:S01]  /*8950*/  LDL R103, [R1] ;  /* 0x0000000001677983 */ /* 0x000f620000100800 */
[----:B------:R-:W-:Y:S01]  /*8960*/  LEA R100, P0, R100, R224, 0x2 ;  /* 0x000000e064647211 */ /* 0x000fe200078010ff */
[----:B------:R-:W-:Y:S01]  /*8970*/  @UP0 UIADD3.X UR39, UPT, UPT, UR17, -0x1, URZ, UP1, !UPT ;  /* 0xffffffff11270890 */ /* 0x000fe20008ffe4ff */
[----:B------:R-:W-:Y:S01]  /*8980*/  LEA R0, R0, UR4, 0x1 ;  /* 0x0000000400007c11 */ /* 0x000fe2000f8e08ff */
[----:B------:R-:W-:Y:S01]  /*8990*/  LDSM.16.MT88.4 R20, [R3+0x6000] ;  /* 0x006000000314783b */ /* 0x000fe20000004200 */
[----:B------:R-:W-:Y:S01]  /*89a0*/  @UP0 UIADD3 UR10, UP1, UPT, UR10, -0x200, URZ ;  /* 0xfffffe000a0a0890 */ /* 0x000fe2000ff3e0ff */
[----:B------:R-:W-:Y:S01]  /*89b0*/  VIADD R222, R222, 0xffffff80 ;  /* 0xffffff80dede7836 */ /* 0x000fe20000000000 */
[----:B------:R-:W-:Y:S01]  /*89c0*/  ULOP3.LUT UR5, UR27, 0x1, URZ, 0xc0, !UPT ;  /* 0x000000011b057892 */ /* 0x000fe2000f8ec0ff */
[----:B------:R-:W1:Y:S01]  /*89d0*/  LDSM.16.M88.4 R16, [R0+0x8000] ;  /* 0x008000000010783b */ /* 0x000e620000000200 */
[C---:B------:R-:W-:Y:S01]  /*89e0*/  IMAD.IADD R57, R0.reuse, 0x1, R152 ;  /* 0x0000000100397824 */ /* 0x040fe200078e0298 */
[----:B------:R-:W-:Y:S01]  /*89f0*/  @UP0 UIADD3.X UR11, UPT, UPT, UR11, -0x1, URZ, UP1, !UPT ;  /* 0xffffffff0b0b0890 */ /* 0x000fe20008ffe4ff */
[C---:B------:R-:W-:Y:S01]  /*8a00*/  VIADD R8, R0.reuse, 0x8000 ;  /* 0x0000800000087836 */ /* 0x040fe20000000000 */
[----:B------:R-:W1:Y:S01]  /*8a10*/  LDSM.16.M88.4 R12, [R0+0xa000] ;  /* 0x00a00000000c783b */ /* 0x000e620000000200 */
[----:B------:R-:W-:Y:S01]  /*8a20*/  VIADD R56, R0, 0x8040 ;  /* 0x0000804000387836 */ /* 0x000fe20000000000 */
[----:B------:R-:W-:Y:S01]  /*8a30*/  UISETP.NE.U32.AND UP1, UPT, UR5, 0x1, UPT ;  /* 0x000000010500788c */ /* 0x000fe2000bf25070 */
[----:B------:R-:W-:Y:S01]  /*8a40*/  @P1 VIADD R56, R8, 0xffffffc0 ;  /* 0xffffffc008381836 */ /* 0x000fe20000000000 */
[----:B------:R-:W-:Y:S01]  /*8a50*/  LDSM.16.MT88.4 R28, [R3+0x6400] ;  /* 0x00640000031c783b */ /* 0x000fe20000004200 */
[----:B------:R-:W-:Y:S02]  /*8a60*/  VIADD R226, R226, 0xfffffff8 ;  /* 0xfffffff8e2e27836 */ /* 0x000fe40000000000 */
[----:B------:R-:W-:Y:S01]  /*8a70*/  IMAD.IADD R58, R152, 0x1, R56 ;  /* 0x00000001983a7824 */ /* 0x000fe200078e0238 */
[----:B------:R-:W1:Y:S01]  /*8a80*/  LDSM.16.M88.4 R24, [R57+0x8000] ;  /* 0x008000003918783b */ /* 0x000e620000000200 */
[----:B------:R-:W-:Y:S03]  /*8a90*/  PLOP3.LUT P2, PT, PT, PT, UP1, 0x80, 0x8 ;  /* 0x000000000008781c */ /* 0x000fe60003f4f018 */
        /* <DEDUP_REMOVED lines=50> */
[----:B------:R-:W-:Y:S02]  /*8dc0*/  LEA.HI.X.SX32 R49, R102, R51, 0x5, P0 ;  /* 0x0000003366317211 */ /* 0x000fe400000f2eff */
[----:B------:R-:W-:Y:S01]  /*8dd0*/  @P3 LOP3.LUT R227, R106, 0x7, R0, 0xf8, !PT ;  /* 0x000000076ae33812 */ /* 0x000fe200078ef800 */
[C---:B------:R-:W-:Y:S02]  /*8de0*/  VIADD R0, R148.reuse, 0xffffe000 ;  /* 0xffffe00094007836 */ /* 0x040fe40000000000 */
[----:B------:R-:W-:Y:S01]  /*8df0*/  HMMA.16816.F32 R16, R24, R30, R16 ;  /* 0x0000001e1810723c */ /* 0x000fe20000001810 */
[----:B------:R-:W1:Y:S03]  /*8e00*/  LDSM.16.M88.4 R24, [R56+0x6000] ;  /* 0x006000003818783b */ /* 0x000e660000000200 */
[----:B------:R-:W-:Y:S01]  /*8e10*/  @P2 VIADD R0, R148, 0x2000 ;  /* 0x0000200094002836 */ /* 0x000fe20000000000 */
        /* <DEDUP_REMOVED lines=13> */
[-C--:B------:R-:W-:Y:S03]  /*8ef0*/  HMMA.16816.F32 R12, R24, R46.reuse, R12 ;  /* 0x0000002e180c723c */ /* 0x080fe6000000180c */
[----:B------:R-:W-:Y:S01]  /*8f00*/  @P3 IMAD.WIDE.U32 R24, R227, R110, UR16 ;  /* 0x00000010e3183e25 */ /* 0x000fe2000f8e006e */
[----:B------:R-:W-:Y:S01]  /*8f10*/  @UP0 UMOV UR16, UR40 ;  /* 0x0000002800100c82 */ /* 0x000fe20008000000 */
[----:B------:R-:W-:Y:S01]  /*8f20*/  @UP0 UMOV UR17, UR39 ;  /* 0x0000002700110c82 */ /* 0x000fe20008000000 */
[----:B------:R-:W-:Y:S02]  /*8f30*/  UISETP.GT.AND UP0, UPT, UR27, UR42, UPT ;  /* 0x0000002a1b00728c */ /* 0x000fe4000bf04270 */
[----:B------:R-:W-:Y:S04]  /*8f40*/  HMMA.16816.F32 R16, R32, R46, R16 ;  /* 0x0000002e2010723c */ /* 0x000fe80000001810 */
[C---:B------:R-:W-:Y:S04]  /*8f50*/  LEA R32, P0, R102.reuse, R40, 0x5 ;  /* 0x0000002866207211 */ /* 0x040fe800078028ff */
[-C--:B-1----:R-:W-:Y:S05]  /*8f60*/  HMMA.16816.F32 R4, R20, R28.reuse, R4 ;  /* 0x0000001c1404723c */ /* 0x082fea0000001804 */
[C---:B------:R-:W-:Y:S03]  /*8f70*/  LEA.HI.X.SX32 R33, R102.reuse, R41, 0x5, P0 ;  /* 0x0000002966217211 */ /* 0x040fe600000f2eff */
[C---:B------:R-:W-:Y:S04]  /*8f80*/  HMMA.16816.F32 R8, R36.reuse, R28, R8 ;  /* 0x0000001c2408723c */ /* 0x040fe80000001808 */
[C---:B------:R-:W-:Y:S04]  /*8f90*/  LEA R28, P0, R102.reuse, R32, 0x5 ;  /* 0x00000020661c7211 */ /* 0x040fe800078028ff */
[-C--:B------:R-:W-:Y:S01]  /*8fa0*/  HMMA.16816.F32 R12, R36, R30.reuse, R12 ;  /* 0x0000001e240c723c */ /* 0x080fe2000000180c */
[----:B--2---:R-:W2:Y:S02]  /*8fb0*/  @P3 LDG.E R109, desc[UR36][R24.64+-0x200] ;  /* 0xfffe0024186d3981 */ /* 0x004ea4000c1e1900 */
[C---:B------:R-:W-:Y:S02]  /*8fc0*/  LEA.HI.X.SX32 R29, R102.reuse, R33, 0x5, P0 ;  /* 0x00000021661d7211 */ /* 0x040fe400000f2eff */
[----:B---3--:R-:W3:Y:S01]  /*8fd0*/  @P3 LDG.E R108, desc[UR36][R24.64+-0x1e0] ;  /* 0xfffe2024186c3981 */ /* 0x008ee2000c1e1900 */
[C---:B------:R-:W-:Y:S02]  /*8fe0*/  LEA R26, P0, R102.reuse, R28, 0x5 ;  /* 0x0000001c661a7211 */ /* 0x040fe400078028ff */
[----:B------:R-:W-:Y:S01]  /*8ff0*/  HMMA.16816.F32 R16, R20, R30, R16 ;  /* 0x0000001e1410723c */ /* 0x000fe20000001810 */
[----:B----4-:R-:W4:Y:S03]  /*9000*/  @P3 LDG.E R107, desc[UR36][R24.64+-0x100] ;  /* 0xffff0024186b3981 */ /* 0x010f26000c1e1900 */
[C---:B------:R-:W-:Y:S01]  /*9010*/  LEA.HI.X.SX32 R27, R102.reuse, R29, 0x5, P0 ;  /* 0x0000001d661b7211 */ /* 0x040fe200000f2eff */
[----:B-----5:R1:W5:Y:S04]  /*9020*/  @P3 LDG.E R103, desc[UR36][R24.64+-0xe0] ;  /* 0xffff202418673981 */ /* 0x020368000c1e1900 */
        /* <DEDUP_REMOVED lines=27> */
[----:B------:R-:W1:Y:S04]  /*91e0*/  LDSM.16.MT88.4 R32, [R148+0x800] ;  /* 0x000800009420783b */ /* 0x000e680000004200 */
[----:B------:R-:W1:Y:S02]  /*91f0*/  LDSM.16.MT88.4 R36, [R2+UR4+0xd000] ;  /* 0x00d000040224783b */ /* 0x000e640008004200 */
        /* <DEDUP_REMOVED lines=44> */
[----:B-----5:R2:W-:Y:S07]  /*94c0*/  @P3 STL [R1], R103 ;  /* 0x0000006701003387 */ /* 0x0205ee0000100800 */
        /* <DEDUP_REMOVED lines=9> */
[----:B------:R-:W1:Y:S01]  /*9560*/  LDCU UR5, c[0x0][0x500] ;  /* 0x0000a000ff0577ac */ /* 0x000e620008000800 */
[C---:B------:R-:W-:Y:S02]  /*9570*/  SHF.L.U32 R0, R156.reuse, 0x4, RZ ;  /* 0x000000049c007819 */ /* 0x040fe400000006ff */
[----:B------:R-:W-:Y:S01]  /*9580*/  SHF.L.U32 R15, R156, 0x1, RZ ;  /* 0x000000019c0f7819 */ /* 0x000fe200000006ff */
[----:B------:R-:W2:Y:S01]  /*9590*/  LDCU UR8, c[0x0][0x4fc] ;  /* 0x00009f80ff0877ac */ /* 0x000ea20008000800 */
[----:B------:R-:W-:Y:S02]  /*95a0*/  LOP3.LUT R0, R0, 0x600, RZ, 0xc0, !PT ;  /* 0x0000060000007812 */ /* 0x000fe400078ec0ff */
[----:B------:R-:W-:Y:S01]  /*95b0*/  LOP3.LUT R2, R155, 0xc0, RZ, 0xc0, !PT ;  /* 0x000000c09b027812 */ /* 0x000fe200078ec0ff */
[----:B------:R-:W-:Y:S01]  /*95c0*/  UISETP.NE.AND UP0, UPT, UR30, -0x1, UPT ;  /* 0xffffffff1e00788c */ /* 0x000fe2000bf05270 */
[----:B------:R-:W-:Y:S01]  /*95d0*/  LOP3.LUT R0, R0, 0x6, R15, 0xf8, !PT ;  /* 0x0000000600007812 */ /* 0x000fe200078ef80f */
[----:B------:R-:W-:Y:S01]  /*95e0*/  UMOV UR39, UR7 ;  /* 0x0000000700277c82 */ /* 0x000fe20008000000 */
[----:B------:R-:W-:-:S02]  /*95f0*/  LOP3.LUT R2, R2, 0x18, R156, 0xf8, !PT ;  /* 0x0000001802027812 */ /* 0x000fc400078ef89c */
[----:B------:R-:W-:-:S04]  /*9600*/  LOP3.LUT R0, R0, 0x20, R155, 0xf8, !PT ;  /* 0x0000002000007812 */ /* 0x000fc800078ef89b */
        /* <DEDUP_REMOVED lines=19> */
[----:B--2---:R-:W-:Y:S01]  /*9740*/  FMUL.FTZ R68, R68, UR8 ;  /* 0x0000000844447c20 */ /* 0x004fe20008410000 */
        /* <DEDUP_REMOVED lines=60> */
[----:B-1----:R-:W-:Y:S01]  /*9b10*/  MOV R0, UR5 ;  /* 0x0000000500007c02 */ /* 0x002fe20008000f00 */
[----:B------:R-:W-:Y:S05]  /*9b20*/  BRA `(.L_x_410) ;  /* 0x0000000000187947 */ /* 0x000fea0003800000 */
.L_x_409:
[----:B------:R-:W2:Y:S01]  /*9b30*/  LDCU.64 UR8, c[0x0][0x5c0] ;  /* 0x0000b800ff0877ac */ /* 0x000ea20008000a00 */
[----:B------:R-:W-:-:S04]  /*9b40*/  UIADD3 UR4, UPT, UPT, UR29, UR30, URZ ;  /* 0x0000001e1d047290 */ /* 0x000fc8000fffe0ff */
[----:B--2---:R-:W-:Y:S02]  /*9b50*/  UIMAD.WIDE.U32 UR16, UR4, UR8, URZ ;  /* 0x00000008041072a5 */ /* 0x004fe4000f8e00ff */
[----:B------:R-:W-:-:S04]  /*9b60*/  UIMAD UR4, UR4, UR9, URZ ;  /* 0x00000009040472a4 */ /* 0x000fc8000f8e02ff */
[----:B------:R-:W-:-:S06]  /*9b70*/  UIADD3 UR4, UPT, UPT, UR17, UR4, URZ ;  /* 0x0000000411047290 */ /* 0x000fcc000fffe0ff */
[----:B-1----:R-:W-:Y:S02]  /*9b80*/  MOV R0, UR4 ;  /* 0x0000000400007c02 */ /* 0x002fe40008000f00 */
.L_x_410:
        /* <DEDUP_REMOVED lines=12> */
.L_x_411:
[----:B------:R-:W1:Y:S01]  /*9c50*/  LDCU.64 UR4, c[0x0][0x5c8] ;  /* 0x0000b900ff0477ac */ /* 0x000e620008000a00 */
[----:B------:R-:W-:-:S04]  /*9c60*/  UIADD3 UR10, UPT, UPT, UR29, UR30, URZ ;  /* 0x0000001e1d0a7290 */ /* 0x000fc8000fffe0ff */
[----:B-1----:R-:W-:Y:S02]  /*9c70*/  UIMAD.WIDE.U32 UR26, UR10, UR4, URZ ;  /* 0x000000040a1a72a5 */ /* 0x002fe4000f8e00ff */
[----:B------:R-:W-:-:S04]  /*9c80*/  UIMAD UR10, UR10, UR5, URZ ;  /* 0x000000050a0a72a4 */ /* 0x000fc8000f8e02ff */
[----:B------:R-:W-:-:S06]  /*9c90*/  UIADD3 UR10, UPT, UPT, UR27, UR10, URZ ;  /* 0x0000000a1b0a7290 */ /* 0x000fcc000fffe0ff */
[----:B------:R-:W-:-:S07]  /*9ca0*/  MOV R18, UR10 ;  /* 0x0000000a00127c02 */ /* 0x000fce0008000f00 */
.L_x_412:
        /* <DEDUP_REMOVED lines=42> */
.L_x_414:
[----:B------:R-:W-:Y:S05]  /*9f50*/  BSYNC.RECONVERGENT B0 ;  /* 0x0000000000007941 */ /* 0x000fea0003800200 */
.L_x_413:
        /* <DEDUP_REMOVED lines=11> */
.L_x_416:
[----:B------:R-:W-:Y:S05]  /*a010*/  BSYNC.RECONVERGENT B0 ;  /* 0x0000000000007941 */ /* 0x000fea0003800200 */
.L_x_415:
        /* <DEDUP_REMOVED lines=25> */
.L_x_381:
[----:B------:R-:W-:Y:S05]  /*a1b0*/  BSYNC.RECONVERGENT B1 ;  /* 0x0000000000017941 */ /* 0x000fea0003800200 */
.L_x_363:
[----:B------:R-:W5:Y:S01]  /*a1c0*/  LDCU UR5, c[0x0][0x438] ;  /* 0x00008700ff0577ac */ /* 0x000f620008000800 */
[----:B------:R-:W3:Y:S01]  /*a1d0*/  LDCU UR8, c[0x0][0x370] ;  /* 0x00006e00ff0877ac */ /* 0x000ee20008000800 */
[----:B-----5:R-:W-:-:S04]  /*a1e0*/  UIADD3 UR5, UPT, UPT, UR5, 0x7f, URZ ;  /* 0x0000007f05057890 */ /* 0x020fc8000fffe0ff */
[----:B------:R-:W-:Y:S02]  /*a1f0*/  USHF.R.S32.HI UR4, URZ, 0x1f, UR5 ;  /* 0x0000001fff047899 */ /* 0x000fe40008011405 */
[----:B---3--:R-:W-:Y:S02]  /*a200*/  UIADD3 UR31, UPT, UPT, UR8, UR31, URZ ;  /* 0x0000001f081f7290 */ /* 0x008fe4000fffe0ff */
[----:B------:R-:W-:Y:S01]  /*a210*/  ULEA.HI UR4, UR4, UR5, URZ, 0x7 ;  /* 0x0000000504047291 */ /* 0x000fe2000f8f38ff */
[----:B------:R-:W-:-:S03]  /*a220*/  UMOV UR8, UR18 ;  /* 0x0000001200087c82 */ /* 0x000fc60008000000 */
[----:B------:R-:W-:-:S04]  /*a230*/  USHF.R.S32.HI UR4, URZ, 0x7, UR4 ;  /* 0x00000007ff047899 */ /* 0x000fc80008011404 */
[----:B------:R-:W-:-:S09]  /*a240*/  UISETP.GE.AND UP0, UPT, UR31, UR4, UPT ;  /* 0x000000041f00728c */ /* 0x000fd2000bf06270 */
[----:B------:R-:W-:Y:S05]  /*a250*/  BRA.U !UP0, `(.L_x_417) ;  /* 0xffffff61082c7547 */ /* 0x000fea000b83ffff */
[----:B------:R-:W-:Y:S05]  /*a260*/  EXIT ;  /* 0x000000000000794d */ /* 0x000fea0003800000 */
.L_x_418:
        /* <DEDUP_REMOVED lines=9> */
.L_x_823:


//--------------------- .text._ZN5flash44flash_bwd_dq_dk_dv_loop_seqk_parallel_kernelI23Flash_bwd_kernel_traitsILi32ELi128ELi128ELi8ELi4ELi4ELi4ELb1ELb0EN7cutlass6half_tE19Flash_kernel_traitsILi32ELi128ELi128ELi8ES3_EELb0ELb1ELb0ELb1ELb0ELb0ELb1EEEvNS_16Flash_bwd_paramsE --------------------------
	.section	.text._ZN5flash44flash_bwd_dq_dk_dv_loop_seqk_parallel_kernelI23Flash_bwd_kernel_traitsILi32ELi128ELi128ELi8ELi4ELi4ELi4ELb1ELb0EN7cutlass6half_tE19Flash_kernel_traitsILi32ELi128ELi128ELi8ES3_EELb0ELb1ELb0ELb1ELb0ELb0ELb1EEEvNS_16Flash_bwd_paramsE,"ax",@progbits
	.align	128
        .global         _ZN5flash44flash_bwd_dq_dk_dv_loop_seqk_parallel_kernelI23Flash_bwd_kernel_traitsILi32ELi128ELi128ELi8ELi4ELi4ELi4ELb1ELb0EN7cutlass6half_tE19Flash_kernel_traitsILi32ELi128ELi128ELi8ES3_EELb0ELb1ELb0ELb1ELb0ELb0ELb1EEEvNS_16Flash_bwd_paramsE
        .type           _ZN5flash44flash_bwd_dq_dk_dv_loop_seqk_parallel_kernelI23Flash_bwd_kernel_traitsILi32ELi128ELi128ELi8ELi4ELi4ELi4ELb1ELb0EN7cutlass6half_tE19Flash_kernel_traitsILi32ELi128ELi128ELi8ES3_EELb0ELb1ELb0ELb1ELb0ELb0ELb1EEEvNS_16Flash_bwd_paramsE,@function
        .size           _ZN5flash44flash_bwd_dq_dk_dv_loop_seqk_parallel_kernelI23Flash_bwd_kernel_traitsILi32ELi128ELi128ELi8ELi4ELi4ELi4ELb1ELb0EN7cutlass6half_tE19Flash_kernel_traitsILi32ELi128ELi128ELi8ES3_EELb0ELb1ELb0ELb1ELb0ELb0ELb1EEEvNS_16Flash_bwd_paramsE,(.L_x_824 - _ZN5flash44flash_bwd_dq_dk_dv_loop_seqk_parallel_kernelI23Flash_bwd_kernel_traitsILi32ELi128ELi128ELi8ELi4ELi4ELi4ELb1ELb0EN7cutlass6half_tE19Flash_kernel_traitsILi32ELi128ELi128ELi8ES3_EELb0ELb1ELb0ELb1ELb0ELb0ELb1EEEvNS_16Flash_bwd_paramsE)
        .other          _ZN5flash44flash_bwd_dq_dk_dv_loop_seqk_parallel_kernelI23Flash_bwd_kernel_traitsILi32ELi128ELi128ELi8ELi4ELi4ELi4ELb1ELb0EN7cutlass6half_tE19Flash_kernel_traitsILi32ELi128ELi128ELi8ES3_EELb0ELb1ELb0ELb1ELb0ELb0ELb1EEEvNS_16Flash_bwd_paramsE,@"STO_CUDA_ENTRY STV_DEFAULT"
_ZN5flash44flash_bwd_dq_dk_dv_loop_seqk_parallel_kernelI23Flash_bwd_kernel_traitsILi32ELi128ELi128ELi8ELi4ELi4ELi4ELb1ELb0EN7cutlass6half_tE19Flash_kernel_traitsILi32ELi128ELi128ELi8ES3_EELb0ELb1ELb0ELb1ELb0ELb0ELb1EEEvNS_16Flash_bwd_paramsE:
.text._ZN5flash44flash_bwd_dq_dk_dv_loop_seqk_parallel_kernelI23Flash_bwd_kernel_traitsILi32ELi128ELi128ELi8ELi4ELi4ELi4ELb1ELb0EN7cutlass6half_tE19Flash_kernel_traitsILi32ELi128ELi128ELi8ES3_EELb0ELb1ELb0ELb1ELb0ELb0ELb1EEEvNS_16Flash_bwd_paramsE:
        /* <DEDUP_REMOVED lines=49> */
.L_x_474:
        /* <DEDUP_REMOVED lines=52> */
.L_x_419:
        /* <DEDUP_REMOVED lines=34> */
.L_x_421:
[----:B------:R-:W1:Y:S01]  /*0870*/  LDCU.64 UR16, c[0x0][0x3b8] ;  /* 0x00007700ff1077ac */ /* 0x000e620008000a00 */
[----:B------:R-:W-:-:S04]  /*0880*/  UIADD3 UR8, UPT, UPT, UR38, UR40, URZ ;  /* 0x0000002826087290 */ /* 0x000fc8000fffe0ff */
[----:B-1----:R-:W-:Y:S02]  /*0890*/  UIMAD.WIDE.U32 UR48, UR8, UR16, URZ ;  /* 0x00000010083072a5 */ /* 0x002fe4000f8e00ff */
[----:B------:R-:W-:-:S04]  /*08a0*/  UIMAD UR8, UR8, UR17, URZ ;  /* 0x00000011080872a4 */ /* 0x000fc8000f8e02ff */
[----:B------:R-:W-:-:S06]  /*08b0*/  UIADD3 UR8, UPT, UPT, UR49, UR8, URZ ;  /* 0x0000000831087290 */ /* 0x000fcc000fffe0ff */
[----:B------:R-:W-:Y:S02]  /*08c0*/  MOV R20, UR8 ;  /* 0x0000000800147c02 */ /* 0x000fe40008000f00 */
.L_x_422:
        /* <DEDUP_REMOVED lines=44> */
.L_x_423:
[----:B------:R-:W1:Y:S01]  /*0b90*/  LDCU.64 UR14, c[0x0][0x3c0] ;  /* 0x00007800ff0e77ac */ /* 0x000e620008000a00 */
[----:B------:R-:W-:-:S04]  /*0ba0*/  UIADD3 UR8, UPT, UPT, UR38, UR40, URZ ;  /* 0x0000002826087290 */ /* 0x000fc8000fffe0ff */
[----:B-1----:R-:W-:Y:S02]  /*0bb0*/  UIMAD.WIDE.U32 UR10, UR8, UR14, URZ ;  /* 0x0000000e080a72a5 */ /* 0x002fe4000f8e00ff */
[----:B------:R-:W-:-:S04]  /*0bc0*/  UIMAD UR8, UR8, UR15, URZ ;  /* 0x0000000f080872a4 */ /* 0x000fc8000f8e02ff */
[----:B------:R-:W-:Y:S01]  /*0bd0*/  UIADD3 UR8, UPT, UPT, UR11, UR8, URZ ;  /* 0x000000080b087290 */ /* 0x000fe2000fffe0ff */
[----:B------:R-:W-:-:S05]  /*0be0*/  UMOV UR52, UR10 ;  /* 0x0000000a00347c82 */ /* 0x000fca0008000000 */
[----:B------:R-:W-:-:S07]  /*0bf0*/  MOV R18, UR8 ;  /* 0x0000000800127c02 */ /* 0x000fce0008000f00 */
.L_x_424:
        /* <DEDUP_REMOVED lines=28> */
.L_x_425:
[----:B------:R-:W-:Y:S02]  /*0dc0*/  UIMAD.WIDE.U32 UR10, UR58, UR19, URZ ;  /* 0x000000133a0a72a5 */ /* 0x000fe4000f8e00ff */
[----:B------:R-:W-:-:S04]  /*0dd0*/  UIMAD UR8, UR59, UR19, URZ ;  /* 0x000000133b0872a4 */ /* 0x000fc8000f8e02ff */
[----:B------:R-:W-:-:S12]  /*0de0*/  UIADD3 UR8, UPT, UPT, UR11, UR8, URZ ;  /* 0x000000080b087290 */ /* 0x000fd8000fffe0ff */
.L_x_426:
        /* <DEDUP_REMOVED lines=20> */
.L_x_427:
[----:B------:R-:W1:Y:S01]  /*0f30*/  LDCU UR59, c[0x0][0x434] ;  /* 0x00008680ff3b77ac */ /* 0x000e620008000800 */
[----:B------:R-:W-:-:S04]  /*0f40*/  UIMAD UR9, UR25, UR18, UR24 ;  /* 0x00000012190972a4 */ /* 0x000fc8000f8e0218 */
[----:B-1----:R-:W-:Y:S02]  /*0f50*/  UIMAD UR59, UR9, UR59, URZ ;  /* 0x0000003b093b72a4 */ /* 0x002fe4000f8e02ff */
.L_x_428:
        /* <DEDUP_REMOVED lines=11> */
.L_x_429:
[----:B------:R-:W1:Y:S01]  /*1010*/  LDCU UR58, c[0x0][0x444] ;  /* 0x00008880ff3a77ac */ /* 0x000e620008000800 */
[----:B------:R-:W-:-:S04]  /*1020*/  UIMAD UR9, UR25, UR18, UR24 ;  /* 0x00000012190972a4 */ /* 0x000fc8000f8e0218 */
[----:B-1----:R-:W-:-:S12]  /*1030*/  UIMAD UR58, UR9, UR58, URZ ;  /* 0x0000003a093a72a4 */ /* 0x002fd8000f8e02ff */
.L_x_430:
        /* <DEDUP_REMOVED lines=103> */
.L_x_432:
[----:B------:R-:W2:Y:S01]  /*16b0*/  LDCU.64 UR10, c[0x0][0x5c0] ;  /* 0x0000b800ff0a77ac */ /* 0x000ea20008000a00 */
[----:B------:R-:W-:-:S04]  /*16c0*/  UIADD3 UR8, UPT, UPT, UR38, UR40, URZ ;  /* 0x0000002826087290 */ /* 0x000fc8000fffe0ff */
[----:B--2---:R-:W-:Y:S02]  /*16d0*/  UIMAD.WIDE.U32 UR16, UR8, UR10, URZ ;  /* 0x0000000a081072a5 */ /* 0x004fe4000f8e00ff */
[----:B------:R-:W-:-:S04]  /*16e0*/  UIMAD UR8, UR8, UR11, URZ ;  /* 0x0000000b080872a4 */ /* 0x000fc8000f8e02ff */
[----:B------:R-:W-:-:S06]  /*16f0*/  UIADD3 UR8, UPT, UPT, UR17, UR8, URZ ;  /* 0x0000000811087290 */ /* 0x000fcc000fffe0ff */
[----:B------:R-:W-:Y:S02]  /*1700*/  MOV R0, UR8 ;  /* 0x0000000800007c02 */ /* 0x000fe40008000f00 */
.L_x_433:
        /* <DEDUP_REMOVED lines=12> */
.L_x_434:
[----:B------:R-:W2:Y:S01]  /*17d0*/  LDCU.64 UR8, c[0x0][0x5c8] ;  /* 0x0000b900ff0877ac */ /* 0x000ea20008000a00 */
[----:B------:R-:W-:-:S04]  /*17e0*/  UIADD3 UR38, UPT, UPT, UR38, UR40, URZ ;  /* 0x0000002826267290 */ /* 0x000fc8000fffe0ff */
[----:B--2---:R-:W-:Y:S02]  /*17f0*/  UIMAD.WIDE.U32 UR18, UR38, UR8, URZ ;  /* 0x00000008261272a5 */ /* 0x004fe4000f8e00ff */
[----:B------:R-:W-:-:S04]  /*1800*/  UIMAD UR38, UR38, UR9, URZ ;  /* 0x00000009262672a4 */ /* 0x000fc8000f8e02ff */
[----:B------:R-:W-:-:S06]  /*1810*/  UIADD3 UR38, UPT, UPT, UR19, UR38, URZ ;  /* 0x0000002613267290 */ /* 0x000fcc000fffe0ff */
[----:B------:R-:W-:Y:S02]  /*1820*/  MOV R12, UR38 ;  /* 0x00000026000c7c02 */ /* 0x000fe40008000f00 */
.L_x_435:
        /* <DEDUP_REMOVED lines=34> */
.L_x_437:
[----:B------:R-:W-:Y:S05]  /*1a50*/  BSYNC.RECONVERGENT B0 ;  /* 0x0000000000007941 */ /* 0x000fea0003800200 */
.L_x_436:
        /* <DEDUP_REMOVED lines=29> */
.L_x_431:
        /* <DEDUP_REMOVED lines=38> */
.L_x_441:
[----:B------:R3:W-:Y:S01]  /*1e90*/  STS.128 [R8+0x8000], RZ ;  /* 0x008000ff08007388 */ /* 0x0007e20000000c00 */
[----:B------:R-:W-:Y:S05]  /*1ea0*/  BRA `(.L_x_442) ;  /* 0x0000000000047947 */ /* 0x000fea0003800000 */
.L_x_440:
[----:B------:R4:W-:Y:S02]  /*1eb0*/  STS.128 [R8+0x8000], RZ ;  /* 0x008000ff08007388 */ /* 0x0009e40000000c00 */
.L_x_442:
[----:B------:R-:W-:Y:S05]  /*1ec0*/  BSYNC.RECONVERGENT B0 ;  /* 0x0000000000007941 */ /* 0x000fea0003800200 */
.L_x_439:
        /* <DEDUP_REMOVED lines=20> */
.L_x_444:
[----:B------:R-:W-:Y:S05]  /*2010*/  BSYNC.RECONVERGENT B0 ;  /* 0x0000000000007941 */ /* 0x000fea0003800200 */
.L_x_443:
        /* <DEDUP_REMOVED lines=15> */
.L_x_447:
[----:B------:R1:W-:Y:S01]  /*2110*/  STS.128 [R8+0x4000], RZ ;  /* 0x004000ff08007388 */ /* 0x0003e20000000c00 */
[----:B------:R-:W-:Y:S05]  /*2120*/  BRA `(.L_x_448) ;  /* 0x0000000000047947 */ /* 0x000fea0003800000 */
.L_x_446:
[----:B------:R1:W-:Y:S02]  /*2130*/  STS.128 [R8+0x4000], RZ ;  /* 0x004000ff08007388 */ /* 0x0003e40000000c00 */
.L_x_448:
[----:B------:R-:W-:Y:S05]  /*2140*/  BSYNC.RECONVERGENT B0 ;  /* 0x0000000000007941 */ /* 0x000fea0003800200 */
.L_x_445:
        /* <DEDUP_REMOVED lines=17> */
.L_x_450:
[----:B------:R-:W-:Y:S05]  /*2260*/  BSYNC.RECONVERGENT B0 ;  /* 0x0000000000007941 */ /* 0x000fea0003800200 */
.L_x_449:
[----:B------:R-:W-:Y:S01]  /*2270*/  BSSY.RECONVERGENT B0, `(.L_x_451) ;  /* 0x0000010000007945 */ /* 0x000fe20003800200 */
[----:B------:R-:W-:-:S03]  /*2280*/  IADD3 R246, PT, PT, R8, UR18, RZ ;  /* 0x0000001208f67c10 */ /* 0x000fc6000fffe0ff */
        /* <DEDUP_REMOVED lines=11> */
.L_x_453:
[----:B------:R1:W-:Y:S01]  /*2340*/  STS.128 [R246], RZ ;  /* 0x000000fff6007388 */ /* 0x0003e20000000c00 */
[----:B------:R-:W-:Y:S05]  /*2350*/  BRA `(.L_x_454) ;  /* 0x0000000000047947 */ /* 0x000fea0003800000 */
.L_x_452:
[----:B------:R1:W-:Y:S02]  /*2360*/  STS.128 [R246], RZ ;  /* 0x000000fff6007388 */ /* 0x0003e40000000c00 */
.L_x_454:
[----:B------:R-:W-:Y:S05]  /*2370*/  BSYNC.RECONVERGENT B0 ;  /* 0x0000000000007941 */ /* 0x000fea0003800200 */
.L_x_451:
        /* <DEDUP_REMOVED lines=38> */
.L_x_456:
[----:B------:R-:W-:Y:S05]  /*25e0*/  BSYNC.RECONVERGENT B0 ;  /* 0x0000000000007941 */ /* 0x000fea0003800200 */
.L_x_455:
        /* <DEDUP_REMOVED lines=28> */
.L_x_459:
[----:B------:R3:W-:Y:S01]  /*27b0*/  STS.128 [R8+0x6000], RZ ;  /* 0x006000ff08007388 */ /* 0x0007e20000000c00 */
[----:B------:R-:W-:Y:S05]  /*27c0*/  BRA `(.L_x_460) ;  /* 0x0000000000047947 */ /* 0x000fea0003800000 */
.L_x_458:
[----:B------:R3:W-:Y:S02]  /*27d0*/  STS.128 [R8+0x6000], RZ ;  /* 0x006000ff08007388 */ /* 0x0007e40000000c00 */
.L_x_460:
[----:B------:R-:W-:Y:S05]  /*27e0*/  BSYNC.RECONVERGENT B0 ;  /* 0x0000000000007941 */ /* 0x000fea0003800200 */
.L_x_457:
        /* <DEDUP_REMOVED lines=19> */
.L_x_462:
[----:B------:R-:W-:Y:S05]  /*2920*/  BSYNC.RECONVERGENT B0 ;  /* 0x0000000000007941 */ /* 0x000fea0003800200 */
.L_x_461:
[----:B------:R-:W5:Y:S01]  /*2930*/  LDCU.64 UR8, c[0x0][0x538] ;  /* 0x0000a700ff0877ac */ /* 0x000f620008000a00 */
[----:B------:R-:W0:Y:S01]  /*2940*/  LDGDEPBAR ;  /* 0x00000000000079af */ /* 0x000e220000000000 */
[----:B-1----:R-:W-:Y:S01]  /*2950*/  IMAD.U32 R2, RZ, RZ, UR24 ;  /* 0x00000018ff027e24 */ /* 0x002fe2000f8e00ff */
[----:B------:R-:W1:Y:S01]  /*2960*/  S2R R158, SR_TID.X ;  /* 0x00000000009e7919 */ /* 0x000e620000002100 */
[C---:B------:R-:W-:Y:S01]  /*2970*/  IMAD.SHL.U32 R11, R22.reuse, 0x20, RZ ;  /* 0x00000020160b7824 */ /* 0x040fe200078e00ff */
[----:B------:R-:W2:Y:S01]  /*2980*/  LDCU UR15, c[0x0][0x590] ;  /* 0x0000b200ff0f77ac */ /* 0x000ea20008000800 */
[----:B------:R-:W-:Y:S02]  /*2990*/  IMAD.U32 R0, RZ, RZ, UR33 ;  /* 0x00000021ff007e24 */ /* 0x000fe4000f8e00ff */
[----:B------:R-:W-:Y:S01]  /*29a0*/  IMAD.SHL.U32 R10, R22, 0x4, RZ ;  /* 0x00000004160a7824 */ /* 0x000fe200078e00ff */
[----:B------:R-:W1:Y:S01]  /*29b0*/  LDCU UR14, c[0x0][0x50c] ;  /* 0x0000a180ff0e77ac */ /* 0x000e620008000800 */
[----:B-----5:R-:W-:-:S04]  /*29c0*/  ISETP.NE.U32.AND P1, PT, RZ, UR8, PT ;  /* 0x00000008ff007c0c */ /* 0x020fc8000bf25070 */
[----:B------:R-:W-:Y:S01]  /*29d0*/  ISETP.NE.AND.EX P1, PT, RZ, UR9, PT, P1 ;  /* 0x00000009ff007c0c */ /* 0x000fe2000bf25310 */
[----:B------:R-:W-:-:S12]  /*29e0*/  DEPBAR.LE SB0, 0x1 ;  /* 0x000080400000791a */ /* 0x000fd80000000000 */
[----:B------:R-:W5:Y:S01]  /*29f0*/  @P1 LDC.64 R4, c[0x0][0x540] ;  /* 0x00015000ff041b82 */ /* 0x000f620000000a00 */
[----:B------:R-:W-:Y:S01]  /*2a00*/  @P1 IMAD.MOV.U32 R3, RZ, RZ, RZ ;  /* 0x000000ffff031224 */ /* 0x000fe200078e00ff */
[----:B------:R-:W-:Y:S02]  /*2a10*/  IADD3 R0, PT, PT, R0, UR37, R17 ;  /* 0x0000002500007c10 */ /* 0x000fe4000fffe011 */
[----:B------:R-:W-:-:S04]  /*2a20*/  LOP3.LUT R10, R10, 0x18, RZ, 0xc0, !PT ;  /* 0x000000180a0a7812 */ /* 0x000fc800078ec0ff */
[----:B------:R-:W2:Y:S01]  /*2a30*/  @P1 LDC R9, c[0x0][0x458] ;  /* 0x00011600ff091b82 */ /* 0x000ea20000000800 */
[----:B-----5:R-:W-:-:S04]  /*2a40*/  @P1 IMAD.WIDE.U32 R2, R4, UR25, R2 ;  /* 0x0000001904021c25 */ /* 0x020fc8000f8e0002 */
[----:B------:R-:W-:Y:S01]  /*2a50*/  @P1 IMAD R5, R5, UR25, R3 ;  /* 0x0000001905051c24 */ /* 0x000fe2000f8e0203 */
[C---:B------:R-:W-:Y:S02]  /*2a60*/  @P1 LEA R4, P0, R2.reuse, UR8, 0x2 ;  /* 0x0000000802041c11 */ /* 0x040fe4000f8010ff */
[----:B------:R-:W-:Y:S02]  /*2a70*/  BAR.SYNC.DEFER_BLOCKING 0x0 ;  /* 0x0000000000007b1d */ /* 0x000fe40000010000 */
[----:B------:R-:W-:Y:S02]  /*2a80*/  @P1 LEA.HI.X R5, R2, UR9, R5, 0x2, P0 ;  /* 0x0000000902051c11 */ /* 0x000fe400080f1405 */
[----:B------:R-:W-:Y:S01]  /*2a90*/  LOP3.LUT R2, R11, 0x20, RZ, 0xc0, !PT ;  /* 0x000000200b027812 */ /* 0x000fe200078ec0ff */
[----:B------:R-:W-:Y:S02]  /*2aa0*/  IMAD.U32 R3, RZ, RZ, UR39 ;  /* 0x00000027ff037e24 */ /* 0x000fe4000f8e00ff */
[----:B----4-:R-:W-:Y:S01]  /*2ab0*/  IMAD.SHL.U32 R7, R22, 0x2, RZ ;  /* 0x0000000216077824 */ /* 0x010fe200078e00ff */
[----:B-1----:R-:W-:Y:S01]  /*2ac0*/  SHF.R.U32.HI R157, RZ, 0x1, R158 ;  /* 0x00000001ff9d7819 */ /* 0x002fe2000001169e */
[C---:B------:R-:W-:Y:S01]  /*2ad0*/  IMAD.SHL.U32 R160, R158.reuse, 0x20, RZ ;  /* 0x000000209ea07824 */ /* 0x040fe200078e00ff */
[C---:B------:R-:W-:Y:S01]  /*2ae0*/  LOP3.LUT P3, RZ, R158.reuse, 0x8, RZ, 0xc0, !PT ;  /* 0x000000089eff7812 */ /* 0x040fe2000786c0ff */
[----:B------:R-:W-:-:S02]  /*2af0*/  IMAD.SHL.U32 R6, R158, 0x10, RZ ;  /* 0x000000109e067824 */ /* 0x000fc400078e00ff */
[----:B------:R-:W-:Y:S02]  /*2b00*/  IMAD.MOV.U32 R152, RZ, RZ, 0x20 ;  /* 0x00000020ff987424 */ /* 0x000fe400078e00ff */
[----:B------:R-:W-:Y:S01]  /*2b10*/  IMAD.MOV.U32 R153, RZ, RZ, 0x20 ;  /* 0x00000020ff997424 */ /* 0x000fe200078e00ff */
[C---:B------:R-:W-:Y:S01]  /*2b20*/  LOP3.LUT P2, RZ, R158.reuse, 0x4, RZ, 0xc0, !PT ;  /* 0x000000049eff7812 */ /* 0x040fe2000784c0ff */
[C---:B------:R-:W-:Y:S01]  /*2b30*/  IMAD.SHL.U32 R13, R158.reuse, 0x2, RZ ;  /* 0x000000029e0d7824 */ /* 0x040fe200078e00ff */
[----:B------:R-:W-:Y:S01]  /*2b40*/  CS2R R94, SRZ ;  /* 0x00000000005e7805 */ /* 0x000fe2000001ff00 */
[C---:B------:R-:W-:Y:S01]  /*2b50*/  IMAD.SHL.U32 R159, R158.reuse, 0x40, RZ ;  /* 0x000000409e9f7824 */ /* 0x040fe200078e00ff */
[----:B------:R-:W-:Y:S01]  /*2b60*/  CS2R R92, SRZ ;  /* 0x00000000005c7805 */ /* 0x000fe2000001ff00 */
[----:B------:R-:W-:Y:S01]  /*2b70*/  IMAD.SHL.U32 R161, R158, 0x4, RZ ;  /* 0x000000049ea17824 */ /* 0x000fe200078e00ff */
[----:B------:R-:W-:Y:S01]  /*2b80*/  CS2R R98, SRZ ;  /* 0x0000000000627805 */ /* 0x000fe2000001ff00 */
[----:B---3--:R1:W3:Y:S01]  /*2b90*/  @P1 LDG.E R8, desc[UR34][R4.64] ;  /* 0x0000002204081981 */ /* 0x0082e2000c1e1900 */
[----:B------:R-:W-:-:S02]  /*2ba0*/  IADD3 R194, PT, PT, R0, -0x3f, -R3 ;  /* 0xffffffc100c27810 */ /* 0x000fc40007ffe803 */
[----:B------:R-:W-:Y:S02]  /*2bb0*/  CS2R R96, SRZ ;  /* 0x0000000000607805 */ /* 0x000fe4000001ff00 */
[----:B------:R-:W-:Y:S02]  /*2bc0*/  SHF.R.U32.HI R3, RZ, 0x4, R22 ;  /* 0x00000004ff037819 */ /* 0x000fe40000011616 */
[----:B------:R-:W-:Y:S02]  /*2bd0*/  CS2R R90, SRZ ;  /* 0x00000000005a7805 */ /* 0x000fe4000001ff00 */
[----:B------:R-:W-:Y:S02]  /*2be0*/  LOP3.LUT R12, R6, 0x1c0, RZ, 0xc0, !PT ;  /* 0x000001c0060c7812 */ /* 0x000fe400078ec0ff */
[----:B------:R-:W-:Y:S02]  /*2bf0*/  CS2R R88, SRZ ;  /* 0x0000000000587805 */ /* 0x000fe4000001ff00 */
[----:B------:R-:W-:-:S02]  /*2c00*/  LOP3.LUT R3, R3, 0x8, RZ, 0xc0, !PT ;  /* 0x0000000803037812 */ /* 0x000fc400078ec0ff */
[----:B------:R-:W-:Y:S02]  /*2c10*/  CS2R R86, SRZ ;  /* 0x0000000000567805 */ /* 0x000fe4000001ff00 */
[----:B------:R-:W-:Y:S02]  /*2c20*/  LOP3.LUT R7, R7, 0x6, RZ, 0xc0, !PT ;  /* 0x0000000607077812 */ /* 0x000fe400078ec0ff */
[----:B------:R-:W-:Y:S02]  /*2c30*/  CS2R R84, SRZ ;  /* 0x0000000000547805 */ /* 0x000fe4000001ff00 */
[----:B------:R-:W-:Y:S02]  /*2c40*/  LOP3.LUT R3, R3, 0x10, R22, 0xf8, !PT ;  /* 0x0000001003037812 */ /* 0x000fe400078ef816 */
[----:B------:R-:W-:Y:S02]  /*2c50*/  CS2R R78, SRZ ;  /* 0x00000000004e7805 */ /* 0x000fe4000001ff00 */
[----:B------:R-:W-:-:S02]  /*2c60*/  LOP3.LUT R7, R7, 0x1c0, R16, 0xf8, !PT ;  /* 0x000001c007077812 */ /* 0x000fc400078ef810 */
[----:B------:R-:W-:Y:S02]  /*2c70*/  CS2R R76, SRZ ;  /* 0x00000000004c7805 */ /* 0x000fe4000001ff00 */
[----:B------:R-:W-:Y:S02]  /*2c80*/  LOP3.LUT R3, R3, 0xc0, R11, 0xf8, !PT ;  /* 0x000000c003037812 */ /* 0x000fe400078ef80b */
[----:B------:R-:W-:Y:S02]  /*2c90*/  CS2R R82, SRZ ;  /* 0x0000000000527805 */ /* 0x000fe4000001ff00 */
[----:B------:R-:W-:Y:S02]  /*2ca0*/  LOP3.LUT P0, RZ, R22, 0x4, RZ, 0xc0, !PT ;  /* 0x0000000416ff7812 */ /* 0x000fe4000780c0ff */
[----:B------:R-:W-:Y:S02]  /*2cb0*/  CS2R R80, SRZ ;  /* 0x0000000000507805 */ /* 0x000fe4000001ff00 */
[----:B------:R-:W-:-:S02]  /*2cc0*/  LOP3.LUT R154, R159, 0x200, RZ, 0xc0, !PT ;  /* 0x000002009f9a7812 */ /* 0x000fc400078ec0ff */
[----:B------:R-:W-:Y:S02]  /*2cd0*/  CS2R R74, SRZ ;  /* 0x00000000004a7805 */ /* 0x000fe4000001ff00 */
[----:B------:R-:W-:Y:S02]  /*2ce0*/  SEL R153, R153, 0xffffffe0, !P0 ;  /* 0xffffffe099997807 */ /* 0x000fe40004000000 */
[----:B------:R-:W-:Y:S02]  /*2cf0*/  CS2R R72, SRZ ;  /* 0x0000000000487805 */ /* 0x000fe4000001ff00 */
[----:B------:R-:W-:Y:S02]  /*2d00*/  CS2R R70, SRZ ;  /* 0x0000000000467805 */ /* 0x000fe4000001ff00 */
[----:B------:R-:W-:Y:S01]  /*2d10*/  CS2R R68, SRZ ;  /* 0x0000000000447805 */ /* 0x000fe2000001ff00 */
[----:B-1----:R-:W-:Y:S01]  /*2d20*/  IMAD.SHL.U32 R4, R22, 0x10, RZ ;  /* 0x0000001016047824 */ /* 0x002fe200078e00ff */
[----:B------:R-:W-:Y:S01]  /*2d30*/  LOP3.LUT R5, R11, 0x120, RZ, 0xc0, !PT ;  /* 0x000001200b057812 */ /* 0x000fe200078ec0ff */
[----:B------:R-:W-:Y:S01]  /*2d40*/  IMAD.SHL.U32 R156, R158, 0x8, RZ ;  /* 0x000000089e9c7824 */ /* 0x000fe200078e00ff */
[----:B------:R-:W-:Y:S01]  /*2d50*/  LOP3.LUT R154, R154, 0xc00, R160, 0xf8, !PT ;  /* 0x00000c009a9a7812 */ /* 0x000fe200078ef8a0 */
[----:B------:R-:W1:Y:S01]  /*2d60*/  LDCU UR8, c[0x0][0x440] ;  /* 0x00008800ff0877ac */ /* 0x000e620008000800 */
[----:B------:R-:W-:-:S02]  /*2d70*/  LOP3.LUT R2, R2, 0x3800, R4, 0xf8, !PT ;  /* 0x0000380002027812 */ /* 0x000fc400078ef804 */
[--C-:B------:R-:W-:Y:S01]  /*2d80*/  LOP3.LUT R5, R5, 0x600, R4.reuse, 0xf8, !PT ;  /* 0x0000060005057812 */ /* 0x100fe200078ef804 */
[----:B------:R-:W4:Y:S01]  /*2d90*/  LDCU UR9, c[0x0][0x3e0] ;  /* 0x00007c00ff0977ac */ /* 0x000f220008000800 */
[----:B------:R-:W-:Y:S02]  /*2da0*/  LOP3.LUT R2, R2, 0x100, R4, 0xf8, !PT ;  /* 0x0000010002027812 */ /* 0x000fe400078ef804 */
[----:B------:R-:W-:Y:S01]  /*2db0*/  LOP3.LUT R4, R10, 0xc0, R11, 0xf8, !PT ;  /* 0x000000c00a047812 */ /* 0x000fe200078ef80b */
[----:B--2---:R-:W-:Y:S02]  /*2dc0*/  USHF.L.U32 UR15, UR15, 0x7, URZ ;  /* 0x000000070f0f7899 */ /* 0x004fe400080006ff */
[----:B------:R-:W-:Y:S01]  /*2dd0*/  UIADD3 UR46, UPT, UPT, UR46, 0x80, -UR37 ;  /* 0x000000802e2e7890 */ /* 0x000fe2000fffe825 */
[C---:B------:R-:W-:Y:S01]  /*2de0*/  LOP3.LUT R0, R4.reuse, 0x8, R22, 0x78, !PT ;  /* 0x0000000804007812 */ /* 0x040fe200078e7816 */
[----:B------:R-:W-:Y:S01]  /*2df0*/  USHF.L.U32 UR47, UR47, 0x3, URZ ;  /* 0x000000032f2f7899 */ /* 0x000fe200080006ff */
[----:B------:R-:W-:-:S02]  /*2e00*/  LOP3.LUT R4, R4, 0x8, R16, 0x78, !PT ;  /* 0x0000000804047812 */ /* 0x000fc400078e7810 */
[----:B------:R-:W-:Y:S02]  /*2e10*/  LOP3.LUT R0, R2, R0, RZ, 0xfc, !PT ;  /* 0x0000000002007212 */ /* 0x000fe400078efcff */
[----:B------:R-:W-:Y:S02]  /*2e20*/  LOP3.LUT R2, R160, 0x120, RZ, 0xc0, !PT ;  /* 0x00000120a0027812 */ /* 0x000fe400078ec0ff */
[----:B------:R-:W-:Y:S02]  /*2e30*/  LOP3.LUT R149, R5, R4, RZ, 0xfc, !PT ;  /* 0x0000000405957212 */ /* 0x000fe400078efcff */
[----:B------:R-:W-:Y:S02]  /*2e40*/  LOP3.LUT R2, R2, 0x600, R6, 0xf8, !PT ;  /* 0x0000060002027812 */ /* 0x000fe400078ef806 */
[----:B------:R-:W-:Y:S02]  /*2e50*/  LOP3.LUT R6, R13, 0xe006, R159, 0xc8, !PT ;  /* 0x0000e0060d067812 */ /* 0x000fe400078ec89f */
[----:B------:R-:W-:-:S02]  /*2e60*/  LOP3.LUT R5, R3, R10, RZ, 0x3c, !PT ;  /* 0x0000000a03057212 */ /* 0x000fc400078e3cff */
[----:B------:R-:W-:Y:S02]  /*2e70*/  LOP3.LUT R3, R12, 0x38, R13, 0xf8, !PT ;  /* 0x000000380c037812 */ /* 0x000fe400078ef80d */
[----:B------:R-:W-:Y:S02]  /*2e80*/  LOP3.LUT R4, R6, 0xc00, R160, 0xf8, !PT ;  /* 0x00000c0006047812 */ /* 0x000fe400078ef8a0 */
[----:B------:R2:W3:Y:S01]  /*2e90*/  @P1 MUFU.RCP R6, R9 ;  /* 0x0000000900061308 */ /* 0x0004e20000001000 */
[----:B------:R-:W-:Y:S02]  /*2ea0*/  LEA R150, R0, UR6, 0x1 ;  /* 0x0000000600967c11 */ /* 0x000fe4000f8e08ff */
[----:B------:R-:W-:Y:S02]  /*2eb0*/  LOP3.LUT R3, R4, R3, RZ, 0xfc, !PT ;  /* 0x0000000304037212 */ /* 0x000fe400078efcff */
[----:B------:R-:W-:Y:S01]  /*2ec0*/  LOP3.LUT R148, R5, 0x120, R11, 0xf8, !PT ;  /* 0x0000012005947812 */ /* 0x000fe200078ef80b */
[C---:B------:R-:W-:Y:S01]  /*2ed0*/  VIADD R4, R150.reuse, 0x8000 ;  /* 0x0000800096047836 */ /* 0x040fe20000000000 */
[----:B------:R-:W1:Y:S01]  /*2ee0*/  LDSM.16.M88.4 R116, [R150+0x8000] ;  /* 0x008000009674783b */ /* 0x000e620000000200 */
[----:B------:R-:W-:Y:S01]  /*2ef0*/  VIADD R144, R150, 0x8020 ;  /* 0x0000802096907836 */ /* 0x000fe20000000000 */
[----:B------:R-:W-:Y:S01]  /*2f00*/  LEA R149, R149, UR6, 0x1 ;  /* 0x0000000695957c11 */ /* 0x000fe2000f8e08ff */
[----:B------:R-:W-:Y:S01]  /*2f10*/  @P0 VIADD R144, R4, 0xffffffe0 ;  /* 0xffffffe004900836 */ /* 0x000fe20000000000 */
[----:B------:R5:W-:Y:S01]  /*2f20*/  STL [R1+0x98], R3 ;  /* 0x0000980301007387 */ /* 0x000be20000100800 */
[----:B------:R-:W-:Y:S01]  /*2f30*/  LEA R148, R148, UR6, 0x1 ;  /* 0x0000000694947c11 */ /* 0x000fe2000f8e08ff */
[----:B------:R-:W-:Y:S01]  /*2f40*/  IMAD.IADD R151, R150, 0x1, R153 ;  /* 0x0000000196977824 */ /* 0x000fe200078e0299 */
[----:B------:R-:W-:Y:S01]  /*2f50*/  LOP3.LUT P0, RZ, R158, 0x2, RZ, 0xc0, !PT ;  /* 0x000000029eff7812 */ /* 0x000fe2000780c0ff */
[----:B------:R-:W1:Y:S01]  /*2f60*/  LDSM.16.M88.4 R132, [R144] ;  /* 0x000000009084783b */ /* 0x000e620000000200 */
[----:B------:R-:W-:Y:S01]  /*2f70*/  VIADD R149, R149, UR18 ;  /* 0x0000001295957c36 */ /* 0x000fe20008000000 */
[----:B--2---:R-:W-:Y:S01]  /*2f80*/  LOP3.LUT R9, R160, 0xc0, RZ, 0xc0, !PT ;  /* 0x000000c0a0097812 */ /* 0x004fe200078ec0ff */
[----:B------:R-:W-:Y:S01]  /*2f90*/  VIADD R148, R148, UR18 ;  /* 0x0000001294947c36 */ /* 0x000fe20008000000 */
[----:B------:R-:W2:Y:S04]  /*2fa0*/  LDSM.16.M88.4 R136, [R144+0x400] ;  /* 0x000400009088783b */ /* 0x000ea80000000200 */
[----:B------:R-:W1:Y:S04]  /*2fb0*/  LDSM.16.M88.4 R140, [R144+0x800] ;  /* 0x00080000908c783b */ /* 0x000e680000000200 */
[----:B------:R-:W1:Y:S04]  /*2fc0*/  LDSM.16.M88.4 R120, [R150+0x8400] ;  /* 0x008400009678783b */ /* 0x000e680000000200 */
[----:B------:R-:W1:Y:S04]  /*2fd0*/  LDSM.16.M88.4 R124, [R150+0x8800] ;  /* 0x00880000967c783b */ /* 0x000e680000000200 */
[----:B------:R-:W1:Y:S01]  /*2fe0*/  LDSM.16.M88.4 R128, [R150+0x8c00] ;  /* 0x008c00009680783b */ /* 0x000e620000000200 */
[----:B-----5:R-:W-:-:S03]  /*2ff0*/  LOP3.LUT R3, R9, 0x18, R161, 0xf8, !PT ;  /* 0x0000001809037812 */ /* 0x020fc600078ef8a1 */
[----:B------:R-:W1:Y:S01]  /*3000*/  LDSM.16.M88.4 R144, [R144+0xc00] ;  /* 0x000c00009090783b */ /* 0x000e620000000200 */
[----:B------:R-:W-:Y:S01]  /*3010*/  LOP3.LUT R0, R3, 0x8, R157, 0x78, !PT ;  /* 0x0000000803007812 */ /* 0x000fe200078e789d */
[----:B------:R-:W-:-:S03]  /*3020*/  IMAD.MOV.U32 R3, RZ, RZ, RZ ;  /* 0x000000ffff037224 */ /* 0x000fc600078e00ff */
[----:B------:R-:W-:Y:S01]  /*3030*/  LOP3.LUT R155, R2, R0, RZ, 0xfc, !PT ;  /* 0x00000000029b7212 */ /* 0x000fe200078efcff */
[----:B------:R-:W-:Y:S01]  /*3040*/  VIADD R0, R7, UR5 ;  /* 0x0000000507007c36 */ /* 0x000fe20008000000 */
[----:B------:R-:W1:Y:S03]  /*3050*/  LDCU UR5, c[0x0][0x45c] ;  /* 0x00008b80ff0577ac */ /* 0x000e660008000800 */
[C---:B------:R-:W-:Y:S01]  /*3060*/  VIADD R9, R0.reuse, 0x1 ;  /* 0x0000000100097836 */ /* 0x040fe20000000000 */
[----:B------:R-:W-:Y:S01]  /*3070*/  I2FP.F32.S32 R24, R0 ;  /* 0x0000000000187245 */ /* 0x000fe20000201400 */
[C---:B------:R-:W-:Y:S02]  /*3080*/  VIADD R11, R0.reuse, 0x20 ;  /* 0x00000020000b7836 */ /* 0x040fe40000000000 */
[C---:B------:R-:W-:Y:S01]  /*3090*/  VIADD R7, R0.reuse, 0x9 ;  /* 0x0000000900077836 */ /* 0x040fe20000000000 */
[----:B------:R-:W-:Y:S01]  /*30a0*/  I2FP.F32.S32 R21, R9 ;  /* 0x0000000900157245 */ /* 0x000fe20000201400 */
[C---:B------:R-:W-:Y:S01]  /*30b0*/  VIADD R13, R0.reuse, 0x21 ;  /* 0x00000021000d7836 */ /* 0x040fe20000000000 */
[----:B------:R-:W-:Y:S01]  /*30c0*/  I2FP.F32.S32 R9, R11 ;  /* 0x0000000b00097245 */ /* 0x000fe20000201400 */
[C---:B------:R-:W-:Y:S01]  /*30d0*/  VIADD R16, R0.reuse, 0x28 ;  /* 0x0000002800107836 */ /* 0x040fe20000000000 */
[----:B------:R-:W-:Y:S01]  /*30e0*/  I2FP.F32.S32 R17, R7 ;  /* 0x0000000700117245 */ /* 0x000fe20000201400 */
[----:B------:R-:W-:-:S02]  /*30f0*/  VIADD R5, R0, 0x11 ;  /* 0x0000001100057836 */ /* 0x000fc40000000000 */
[C---:B------:R-:W-:Y:S01]  /*3100*/  VIADD R4, R0.reuse, 0x18 ;  /* 0x0000001800047836 */ /* 0x040fe20000000000 */
[----:B------:R-:W-:Y:S01]  /*3110*/  I2FP.F32.S32 R7, R16 ;  /* 0x0000001000077245 */ /* 0x000fe20000201400 */
[C---:B------:R-:W-:Y:S01]  /*3120*/  VIADD R2, R0.reuse, 0x19 ;  /* 0x0000001900027836 */ /* 0x040fe20000000000 */
[----:B------:R-:W-:Y:S01]  /*3130*/  I2FP.F32.S32 R14, R5 ;  /* 0x00000005000e7245 */ /* 0x000fe20000201400 */
[C---:B------:R-:W-:Y:S01]  /*3140*/  VIADD R18, R0.reuse, 0x29 ;  /* 0x0000002900127836 */ /* 0x040fe20000000000 */
[----:B------:R-:W-:Y:S01]  /*3150*/  I2FP.F32.S32 R12, R4 ;  /* 0x00000004000c7245 */ /* 0x000fe20000201400 */
[C---:B------:R-:W-:Y:S01]  /*3160*/  VIADD R20, R0.reuse, 0x30 ;  /* 0x0000003000147836 */ /* 0x040fe20000000000 */
[----:B------:R-:W-:Y:S01]  /*3170*/  I2FP.F32.S32 R10, R2 ;  /* 0x00000002000a7245 */ /* 0x000fe20000201400 */
[C---:B------:R-:W-:Y:S02]  /*3180*/  VIADD R22, R0.reuse, 0x31 ;  /* 0x0000003100167836 */ /* 0x040fe40000000000 */
[----:B------:R-:W-:Y:S01]  /*3190*/  VIADD R23, R0, 0x38 ;  /* 0x0000003800177836 */ /* 0x000fe20000000000 */
[----:B------:R-:W-:-:S02]  /*31a0*/  I2FP.F32.S32 R5, R20 ;  /* 0x0000001400057245 */ /* 0x000fc40000201400 */
[----:B------:R-:W-:Y:S02]  /*31b0*/  I2FP.F32.S32 R4, R22 ;  /* 0x0000001600047245 */ /* 0x000fe40000201400 */
[----:B------:R-:W-:Y:S01]  /*31c0*/  I2FP.F32.S32 R2, R23 ;  /* 0x0000001700027245 */ /* 0x000fe20000201400 */
[----:B---3--:R-:W-:Y:S01]  /*31d0*/  @P1 FMUL.FTZ R3, R8, R6 ;  /* 0x0000000608031220 */ /* 0x008fe20000410000 */
[----:B------:R-:W-:Y:S01]  /*31e0*/  VIADD R8, R0, 0x8 ;  /* 0x0000000800087836 */ /* 0x000fe20000000000 */
[----:B------:R-:W-:Y:S01]  /*31f0*/  LOP3.LUT P1, RZ, R158, 0x10, RZ, 0xc0, !PT ;  /* 0x000000109eff7812 */ /* 0x000fe2000782c0ff */
[----:B------:R-:W-:Y:S02]  /*3200*/  VIADD R6, R0, 0x10 ;  /* 0x0000001000067836 */ /* 0x000fe40000000000 */
[-C--:B------:R-:W-:Y:S01]  /*3210*/  FMUL.FTZ R11, R21, R3.reuse ;  /* 0x00000003150b7220 */ /* 0x080fe20000410000 */
[-C--:B------:R-:W-:Y:S01]  /*3220*/  FMUL.FTZ R16, R17, R3.reuse ;  /* 0x0000000311107220 */ /* 0x080fe20000410000 */
[----:B------:R-:W-:Y:S01]  /*3230*/  I2FP.F32.S32 R19, R8 ;  /* 0x0000000800137245 */ /* 0x000fe20000201400 */
[----:B------:R-:W-:Y:S01]  /*3240*/  FMUL.FTZ R12, R12, R3 ;  /* 0x000000030c0c7220 */ /* 0x000fe20000410000 */
[----:B------:R-:W-:Y:S01]  /*3250*/  I2FP.F32.S32 R15, R6 ;  /* 0x00000006000f7245 */ /* 0x000fe20000201400 */
[----:B------:R3:W-:Y:S01]  /*3260*/  STL [R1+0x6c], R11 ;  /* 0x00006c0b01007387 */ /* 0x0007e20000100800 */
[----:B------:R-:W-:Y:S01]  /*3270*/  I2FP.F32.S32 R8, R13 ;  /* 0x0000000d00087245 */ /* 0x000fe20000201400 */
[----:B------:R-:W-:Y:S01]  /*3280*/  FMUL.FTZ R13, R19, R3 ;  /* 0x00000003130d7220 */ /* 0x000fe20000410000 */
[----:B------:R-:W-:Y:S01]  /*3290*/  I2FP.F32.S32 R6, R18 ;  /* 0x0000001200067245 */ /* 0x000fe20000201400 */
[----:B------:R-:W-:-:S03]  /*32a0*/  VIADD R0, R0, 0x39 ;  /* 0x0000003900007836 */ /* 0x000fc60000000000 */
[----:B------:R5:W-:Y:S02]  /*32b0*/  STL [R1+0x68], R13 ;  /* 0x0000680d01007387 */ /* 0x000be40000100800 */
[----:B------:R-:W-:Y:S02]  /*32c0*/  I2FP.F32.S32 R0, R0 ;  /* 0x0000000000007245 */ /* 0x000fe40000201400 */
[----:B------:R-:W-:Y:S03]  /*32d0*/  STL [R1+0x64], R16 ;  /* 0x0000641001007387 */ /* 0x000fe60000100800 */
[-C--:B------:R-:W-:Y:S01]  /*32e0*/  FMUL.FTZ R0, R0, R3.reuse ;  /* 0x0000000300007220 */ /* 0x080fe20000410000 */
[----:B---3--:R-:W-:-:S05]  /*32f0*/  FMUL.FTZ R11, R15, R3 ;  /* 0x000000030f0b7220 */ /* 0x008fca0000410000 */
[----:B------:R3:W-:Y:S01]  /*3300*/  STL [R1+0x60], R11 ;  /* 0x0000600b01007387 */ /* 0x0007e20000100800 */
[----:B-----5:R-:W-:-:S05]  /*3310*/  FMUL.FTZ R13, R14, R3 ;  /* 0x000000030e0d7220 */ /* 0x020fca0000410000 */
[----:B------:R-:W-:Y:S04]  /*3320*/  STL [R1+0x5c], R13 ;  /* 0x00005c0d01007387 */ /* 0x000fe80000100800 */
[----:B------:R-:W-:Y:S01]  /*3330*/  STL [R1+0x58], R12 ;  /* 0x0000580c01007387 */ /* 0x000fe20000100800 */
[-C--:B---3--:R-:W-:Y:S01]  /*3340*/  FMUL.FTZ R11, R10, R3.reuse ;  /* 0x000000030a0b7220 */ /* 0x088fe20000410000 */
[-C--:B------:R-:W-:Y:S01]  /*3350*/  FMUL.FTZ R10, R9, R3.reuse ;  /* 0x00000003090a7220 */ /* 0x080fe20000410000 */
[-C--:B------:R-:W-:Y:S01]  /*3360*/  FMUL.FTZ R9, R8, R3.reuse ;  /* 0x0000000308097220 */ /* 0x080fe20000410000 */
[-C--:B------:R-:W-:Y:S01]  /*3370*/  FMUL.FTZ R8, R7, R3.reuse ;  /* 0x0000000307087220 */ /* 0x080fe20000410000 */
[-C--:B------:R-:W-:Y:S01]  /*3380*/  FMUL.FTZ R7, R6, R3.reuse ;  /* 0x0000000306077220 */ /* 0x080fe20000410000 */
[----:B------:R-:W-:Y:S01]  /*3390*/  STL [R1+0x54], R11 ;  /* 0x0000540b01007387 */ /* 0x000fe20000100800 */
[-C--:B------:R-:W-:Y:S01]  /*33a0*/  FMUL.FTZ R6, R5, R3.reuse ;  /* 0x0000000305067220 */ /* 0x080fe20000410000 */
[-C--:B------:R-:W-:Y:S01]  /*33b0*/  FMUL.FTZ R5, R4, R3.reuse ;  /* 0x0000000304057220 */ /* 0x080fe20000410000 */
[-C--:B------:R-:W-:Y:S01]  /*33c0*/  FMUL.FTZ R4, R2, R3.reuse ;  /* 0x0000000302047220 */ /* 0x080fe20000410000 */
[----:B------:R-:W-:Y:S01]  /*33d0*/  STL [R1+0x50], R10 ;  /* 0x0000500a01007387 */ /* 0x000fe20000100800 */
[----:B------:R-:W-:-:S03]  /*33e0*/  FMUL.FTZ R2, R24, R3 ;  /* 0x0000000318027220 */ /* 0x000fc60000410000 */
[----:B------:R-:W-:Y:S04]  /*33f0*/  STL [R1+0x4c], R9 ;  /* 0x00004c0901007387 */ /* 0x000fe80000100800 */
[----:B------:R-:W-:Y:S04]  /*3400*/  STL [R1+0x48], R8 ;  /* 0x0000480801007387 */ /* 0x000fe80000100800 */
[----:B------:R-:W-:Y:S04]  /*3410*/  STL [R1+0x44], R7 ;  /* 0x0000440701007387 */ /* 0x000fe80000100800 */
[----:B------:R-:W-:Y:S04]  /*3420*/  STL [R1+0x40], R6 ;  /* 0x0000400601007387 */ /* 0x000fe80000100800 */
[----:B------:R-:W-:Y:S04]  /*3430*/  STL [R1+0x3c], R5 ;  /* 0x00003c0501007387 */ /* 0x000fe80000100800 */
[----:B------:R-:W-:Y:S04]  /*3440*/  STL [R1+0x34], R4 ;  /* 0x0000340401007387 */ /* 0x000fe80000100800 */
[----:B------:R3:W-:Y:S04]  /*3450*/  STL [R1+0x38], R2 ;  /* 0x0000380201007387 */ /* 0x0007e80000100800 */
[----:B------:R5:W-:Y:S04]  /*3460*/  STL [R1+0x2c], R0 ;  /* 0x00002c0001007387 */ /* 0x000be80000100800 */
[----:B------:R1:W-:Y:S01]  /*3470*/  STL [R1+0x30], R246 ;  /* 0x000030f601007387 */ /* 0x0003e20000100800 */
[----:B---3--:R-:W-:-:S02]  /*3480*/  SEL R2, R152, 0xffffffe0, !P3 ;  /* 0xffffffe098027807 */ /* 0x008fc40005800000 */
[----:B------:R-:W-:Y:S01]  /*3490*/  SEL R152, R152, 0xffffffe0, !P0 ;  /* 0xffffffe098987807 */ /* 0x000fe20004000000 */
[----:B-----5:R-:W-:Y:S02]  /*34a0*/  IMAD.MOV.U32 R0, RZ, RZ, 0x10 ;  /* 0x00000010ff007424 */ /* 0x020fe400078e00ff */
[----:B------:R3:W-:Y:S03]  /*34b0*/  STL [R1+0x94], R2 ;  /* 0x0000940201007387 */ /* 0x0007e60000100800 */
[----:B-12-4-:R-:W-:-:S07]  /*34c0*/  SEL R0, R0, 0xfffffff0, !P2 ;  /* 0xfffffff000007807 */ /* 0x016fce0005000000 */
.L_x_465:
[----:B------:R-:W0:Y:S01]  /*34d0*/  LDGDEPBAR ;  /* 0x00000000000079af */ /* 0x000e220000000000 */
[----:B------:R-:W-:Y:S01]  /*34e0*/  IADD3 R112, PT, PT, R149, R153, RZ ;  /* 0x0000009995707210 */ /* 0x000fe20007ffe0ff */
[----:B------:R-:W-:Y:S01]  /*34f0*/  USHF.L.U32 UR16, UR41, 0x7, URZ ;  /* 0x0000000729107899 */ /* 0x000fe200080006ff */
[----:B------:R-:W-:Y:S05]  /*3500*/  SHF.L.U32 R0, R158, 0x1, RZ ;  /* 0x000000019e007819 */ /* 0x000fea00000006ff */
[----:B------:R-:W2:Y:S01]  /*3510*/  LDL R165, [R1+0x90] ;  /* 0x0000900001a57983 */ /* 0x000ea20000100800 */
[----:B------:R-:W-:Y:S01]  /*3520*/  UIADD3 UR33, UPT, UPT, UR33, -0x80, URZ ;  /* 0xffffff8021217890 */ /* 0x000fe2000fffe0ff */
[----:B---3--:R-:W-:Y:S01]  /*3530*/  MOV R2, UR41 ;  /* 0x0000002900027c02 */ /* 0x008fe20008000f00 */
[----:B------:R-:W-:Y:S01]  /*3540*/  UIADD3 UR16, UPT, UPT, UR16, 0x80, URZ ;  /* 0x0000008010107890 */ /* 0x000fe2000fffe0ff */
[----:B------:R-:W3:Y:S01]  /*3550*/  LDL R162, [R1+0x8c] ;  /* 0x00008c0001a27983 */ /* 0x000ee20000100800 */
[----:B------:R-:W-:Y:S01]  /*3560*/  UISETP.GE.AND UP0, UPT, UR33, UR46, UPT ;  /* 0x0000002e2100728c */ /* 0x000fe2000bf06270 */
[----:B------:R-:W-:Y:S01]  /*3570*/  MOV R3, 0x40 ;  /* 0x0000004000037802 */ /* 0x000fe20000000f00 */
        /* <DEDUP_REMOVED lines=12> */
[----:B------:R-:W-:Y:S03]  /*3640*/  @!P0 LOP3.LUT R0, R0, 0x1c0, R157, 0xf8, !PT ;  /* 0x000001c000008812 */ /* 0x000fe600078ef89d */
[----:B------:R-:W-:Y:S01]  /*3650*/  STL [R1+0xe8], R87 ;  /* 0x0000e85701007387 */ /* 0x000fe20000100800 */
[----:B------:R-:W-:Y:S03]  /*3660*/  @!P0 LEA R0, R2, R0, 0x7 ;  /* 0x0000000002008211 */ /* 0x000fe600078e38ff */
[----:B------:R-:W-:Y:S01]  /*3670*/  STL [R1+0xe4], R86 ;  /* 0x0000e45601007387 */ /* 0x000fe20000100800 */
[----:B------:R-:W-:Y:S03]  /*3680*/  @!P0 IADD3 R2, PT, PT, R0, 0x1, RZ ;  /* 0x0000000100028810 */ /* 0x000fe60007ffe0ff */
        /* <DEDUP_REMOVED lines=15> */
[----:B------:R1:W-:Y:S04]  /*3780*/  STL [R1+0xa4], R70 ;  /* 0x0000a44601007387 */ /* 0x0003e80000100800 */
[----:B------:R-:W-:Y:S04]  /*3790*/  STL [R1+0xa0], R69 ;  /* 0x0000a04501007387 */ /* 0x000fe80000100800 */
[----:B------:R-:W-:Y:S04]  /*37a0*/  STL [R1+0x9c], R68 ;  /* 0x00009c4401007387 */ /* 0x000fe80000100800 */
[----:B-1----:R-:W4:Y:S01]  /*37b0*/  LDL R70, [R1+0x38] ;  /* 0x0000380001467983 */ /* 0x002f220000100800 */
[----:B------:R-:W-:Y:S04]  /*37c0*/  DEPBAR.LE SB0, 0x0 ;  /* 0x000080000000791a */ /* 0x000fe80000000000 */
[----:B------:R-:W-:Y:S06]  /*37d0*/  BAR.SYNC.DEFER_BLOCKING 0x0 ;  /* 0x0000000000007b1d */ /* 0x000fec0000010000 */
[----:B------:R-:W-:Y:S08]  /*37e0*/  LDSM.16.M88.4 R64, [R149] ;  /* 0x000000009540783b */ /* 0x000ff00000000200 */
[----:B------:R-:W1:Y:S08]  /*37f0*/  LDSM.16.M88.4 R16, [R150+0x6000] ;  /* 0x006000009610783b */ /* 0x000e700000000200 */
[----:B------:R-:W1:Y:S08]  /*3800*/  LDSM.16.M88.4 R60, [R149+0x1000] ;  /* 0x00100000953c783b */ /* 0x000e700000000200 */
[----:B------:R-:W1:Y:S08]  /*3810*/  LDSM.16.M88.4 R32, [R150+0x6400] ;  /* 0x006400009620783b */ /* 0x000e700000000200 */
[----:B------:R-:W1:Y:S08]  /*3820*/  LDSM.16.M88.4 R48, [R150+0x6800] ;  /* 0x006800009630783b */ /* 0x000e700000000200 */
[----:B------:R-:W2:Y:S01]  /*3830*/  LDSM.16.M88.4 R100, [R150+0x6c00] ;  /* 0x006c00009664783b */ /* 0x000ea20000000200 */
[-C--:B-1----:R-:W-:Y:S07]  /*3840*/  HMMA.16816.F32 R4, R64, R16.reuse, RZ ;  /* 0x000000104004723c */ /* 0x082fee00000018ff */
[----:B------:R-:W-:Y:S01]  /*3850*/  LDSM.16.M88.4 R104, [R112] ;  /* 0x000000007068783b */ /* 0x000fe20000000200 */
[C---:B------:R-:W-:Y:S07]  /*3860*/  HMMA.16816.F32 R8, R60.reuse, R16, RZ ;  /* 0x000000103c08723c */ /* 0x040fee00000018ff */
[----:B------:R-:W1:Y:S01]  /*3870*/  LDSM.16.M88.4 R108, [R151+0x6000] ;  /* 0x00600000976c783b */ /* 0x000e620000000200 */
[-C--:B------:R-:W-:Y:S07]  /*3880*/  HMMA.16816.F32 R12, R60, R18.reuse, RZ ;  /* 0x000000123c0c723c */ /* 0x080fee00000018ff */
[----:B------:R-:W1:Y:S01]  /*3890*/  LDSM.16.M88.4 R112, [R112+0x1000] ;  /* 0x001000007070783b */ /* 0x000e620000000200 */
        /* <DEDUP_REMOVED lines=9> */
[----:B--2---:R-:W-:Y:S06]  /*3930*/  FSETP.NEU.FTZ.AND P4, PT, R165, -INF , PT ;  /* 0xff800000a500780b */ /* 0x004fec0003f9d000 */
[-C--:B------:R-:W-:Y:S01]  /*3940*/  HMMA.16816.F32 R52, R64, R100.reuse, RZ ;  /* 0x000000644034723c */ /* 0x080fe200000018ff */
[----:B---3--:R-:W-:Y:S07]  /*3950*/  FSETP.NEU.FTZ.AND P3, PT, R162, -INF , PT ;  /* 0xff800000a200780b */ /* 0x008fee0003f7d000 */
[C---:B------:R-:W-:Y:S08]  /*3960*/  HMMA.16816.F32 R56, R60.reuse, R100, RZ ;  /* 0x000000643c38723c */ /* 0x040ff000000018ff */
[-C--:B------:R-:W-:Y:S08]  /*3970*/  HMMA.16816.F32 R60, R60, R102.reuse, RZ ;  /* 0x000000663c3c723c */ /* 0x080ff000000018ff */
[----:B------:R-:W-:Y:S08]  /*3980*/  HMMA.16816.F32 R64, R64, R102, RZ ;  /* 0x000000664040723c */ /* 0x000ff000000018ff */
[-C--:B-1----:R-:W-:Y:S08]  /*3990*/  HMMA.16816.F32 R4, R104, R108.reuse, R4 ;  /* 0x0000006c6804723c */ /* 0x082ff00000001804 */
[C---:B------:R-:W-:Y:S08]  /*39a0*/  HMMA.16816.F32 R8, R112.reuse, R108, R8 ;  /* 0x0000006c7008723c */ /* 0x040ff00000001808 */
        /* <DEDUP_REMOVED lines=21> */
[----:B------:R-:W2:Y:S10]  /*3b00*/  MUFU.TANH R164, R10 ;  /* 0x0000000a00a47308 */ /* 0x000eb40000002400 */
[----:B------:R-:W-:Y:S01]  /*3b10*/  MUFU.TANH R89, R16 ;  /* 0x0000001000597308 */ /* 0x000fe20000002400 */
[----:B-1----:R-:W-:Y:S04]  /*3b20*/  MOV R8, 0x8 ;  /* 0x0000000800087802 */ /* 0x002fe80000000f00 */
[----:B------:R-:W-:Y:S05]  /*3b30*/  @!P0 VIADDMNMX R8, R194, R8, UR37, PT ;  /* 0x00000025c2088e46 */ /* 0x000fea000b800108 */
[----:B------:R-:W-:Y:S01]  /*3b40*/  MUFU.TANH R229, R6 ;  /* 0x0000000600e57308 */ /* 0x000fe20000002400 */
[----:B--2---:R-:W-:Y:S01]  /*3b50*/  STL [R1+0x24], R164 ;  /* 0x000024a401007387 */ /* 0x004fe20000100800 */
[----:B------:R-:W-:Y:S01]  /*3b60*/  FMUL.FTZ R10, R162, 1.4426950216293334961 ;  /* 0x3fb8aa3ba20a7820 */ /* 0x000fe20000410000 */
[----:B------:R-:W-:Y:S02]  /*3b70*/  MOV R162, 0x38 ;  /* 0x0000003800a27802 */ /* 0x000fe40000000f00 */
[----:B------:R-:W2:Y:S02]  /*3b80*/  LDL R69, [R1+0x6c] ;  /* 0x00006c0001457983 */ /* 0x000ea40000100800 */
[----:B------:R-:W-:Y:S03]  /*3b90*/  FSEL R10, R10, RZ, P3 ;  /* 0x000000ff0a0a7208 */ /* 0x000fe60001800000 */
[----:B------:R-:W-:Y:S10]  /*3ba0*/  MUFU.TANH R221, R18 ;  /* 0x0000001200dd7308 */ /* 0x000ff40000002400 */
[----:B------:R1:W-:Y:S10]  /*3bb0*/  MUFU.TANH R228, R7 ;  /* 0x0000000700e47308 */ /* 0x0003f40000002400 */
[----:B------:R-:W3:Y:S10]  /*3bc0*/  MUFU.TANH R163, R11 ;  /* 0x0000000b00a37308 */ /* 0x000ef40000002400 */
[----:B------:R-:W4:Y:S01]  /*3bd0*/  MUFU.TANH R161, R14 ;  /* 0x0000000e00a17308 */ /* 0x000f220000002400 */
[----:B-1----:R-:W1:Y:S09]  /*3be0*/  LDSM.16.M88.4 R4, [R151+0x6400] ;  /* 0x006400009704783b */ /* 0x002e720000000200 */
[----:B------:R-:W4:Y:S01]  /*3bf0*/  MUFU.TANH R160, R15 ;  /* 0x0000000f00a07308 */ /* 0x000f220000002400 */
[----:B---3--:R-:W-:Y:S01]  /*3c00*/  STL [R1+0x20], R163 ;  /* 0x000020a301007387 */ /* 0x008fe20000100800 */
[----:B------:R-:W-:Y:S05]  /*3c10*/  FMUL.FTZ R11, R165, 1.4426950216293334961 ;  /* 0x3fb8aa3ba50b7820 */ /* 0x000fea0000410000 */
[----:B------:R-:W-:Y:S03]  /*3c20*/  FSEL R11, R11, RZ, P4 ;  /* 0x000000ff0b0b7208 */ /* 0x000fe60002000000 */
[----:B------:R3:W2:Y:S01]  /*3c30*/  MUFU.TANH R249, R9 ;  /* 0x0000000900f97308 */ /* 0x0006a20000002400 */
[----:B----4-:R-:W-:Y:S09]  /*3c40*/  STL [R1+0x1c], R161 ;  /* 0x00001ca101007387 */ /* 0x010ff20000100800 */
[----:B------:R4:W-:Y:S01]  /*3c50*/  MUFU.TANH R247, R13 ;  /* 0x0000000d00f77308 */ /* 0x0009e20000002400 */
[----:B------:R2:W-:Y:S04]  /*3c60*/  STL [R1+0x18], R160 ;  /* 0x000018a001007387 */ /* 0x0005e80000100800 */
[----:B------:R-:W2:Y:S05]  /*3c70*/  LDL R15, [R1+0x84] ;  /* 0x00008400010f7983 */ /* 0x000eaa0000100800 */
[----:B------:R-:W-:Y:S01]  /*3c80*/  MUFU.TANH R220, R19 ;  /* 0x0000001300dc7308 */ /* 0x000fe20000002400 */
[----:B---3--:R-:W3:Y:S09]  /*3c90*/  LDL R9, [R1+0x88] ;  /* 0x0000880001097983 */ /* 0x008ef20000100800 */
[----:B------:R4:W-:Y:S01]  /*3ca0*/  MUFU.TANH R248, R12 ;  /* 0x0000000c00f87308 */ /* 0x0009e20000002400 */
[-C--:B-1----:R-:W-:Y:S03]  /*3cb0*/  HMMA.16816.F32 R20, R104, R4.reuse, R20 ;  /* 0x000000046814723c */ /* 0x082fe60000001814 */
[----:B----4-:R-:W-:Y:S01]  /*3cc0*/  @!P0 VIADDMNMX R13, R194, -R3, UR37, PT ;  /* 0x00000025c20d8e46 */ /* 0x010fe2000b800903 */
[----:B------:R-:W-:Y:S05]  /*3cd0*/  FADD.FTZ R3, R70, R94 ;  /* 0x0000005e46037221 */ /* 0x000fea0000010000 */
[----:B------:R-:W-:Y:S01]  /*3ce0*/  MUFU.TANH R88, R17 ;  /* 0x0000001100587308 */ /* 0x000fe20000002400 */
[C---:B------:R-:W-:Y:S04]  /*3cf0*/  HMMA.16816.F32 R24, R112.reuse, R4, R24 ;  /* 0x000000047018723c */ /* 0x040fe80000001818 */
[-C--:B------:R-:W-:Y:S01]  /*3d00*/  @!P0 ISETP.GE.AND P3, PT, R2, R13.reuse, PT ;  /* 0x0000000d0200820c */ /* 0x080fe20003f66270 */
[----:B------:R-:W-:Y:S01]  /*3d10*/  FADD.FTZ R4, R70, R229 ;  /* 0x000000e546047221 */ /* 0x000fe20000010000 */
[----:B------:R-:W-:Y:S02]  /*3d20*/  @!P0 ISETP.GE.AND P5, PT, R0, R13, PT ;  /* 0x0000000d0000820c */ /* 0x000fe40003fa6270 */
[----:B------:R-:W-:Y:S01]  /*3d30*/  @!P0 VIADDMNMX R12, R194, -R162, UR37, PT ;  /* 0x00000025c20c8e46 */ /* 0x000fe2000b8009a2 */
[-C--:B------:R-:W-:Y:S03]  /*3d40*/  HMMA.16816.F32 R28, R112, R6.reuse, R28 ;  /* 0x00000006701c723c */ /* 0x080fe6000000181c */
[----:B------:R-:W-:Y:S01]  /*3d50*/  FMUL.FTZ R20, R20, UR14 ;  /* 0x0000000e14147c20 */ /* 0x000fe20008410000 */
[----:B------:R-:W-:Y:S01]  /*3d60*/  FMUL.FTZ R21, R21, UR14 ;  /* 0x0000000e15157c20 */ /* 0x000fe20008410000 */
[----:B------:R-:W-:Y:S01]  /*3d70*/  FMUL.FTZ R23, R23, UR14 ;  /* 0x0000000e17177c20 */ /* 0x000fe20008410000 */
[----:B------:R-:W-:Y:S01]  /*3d80*/  @!P0 ISETP.GE.AND P4, PT, R0, R12, PT ;  /* 0x0000000c0000820c */ /* 0x000fe20003f86270 */
        /* <DEDUP_REMOVED lines=8> */
[----:B------:R-:W-:Y:S01]  /*3e10*/  @!P0 FSEL R3, R3, -INF , !P5 ;  /* 0xff80000003038808 */ /* 0x000fe20006800000 */
[----:B------:R-:W-:Y:S01]  /*3e20*/  FMUL.FTZ R30, R30, UR14 ;  /* 0x0000000e1e1e7c20 */ /* 0x000fe20008410000 */
[----:B------:R-:W-:Y:S01]  /*3e30*/  FMUL.FTZ R31, R31, UR14 ;  /* 0x0000000e1f1f7c20 */ /* 0x000fe20008410000 */
[----:B------:R-:W-:Y:S01]  /*3e40*/  FMUL.FTZ R29, R29, UR14 ;  /* 0x0000000e1d1d7c20 */ /* 0x000fe20008410000 */
[----:B------:R-:W-:Y:S03]  /*3e50*/  FMUL.FTZ R28, R28, UR14 ;  /* 0x0000000e1c1c7c20 */ /* 0x000fe60008410000 */
[----:B------:R-:W-:Y:S01]  /*3e60*/  MUFU.TANH R86, R21 ;  /* 0x0000001500567308 */ /* 0x000fe20000002400 */
[----:B------:R-:W-:Y:S01]  /*3e70*/  FFMA.FTZ R3, R3, UR5, -R11 ;  /* 0x0000000503037c23 */ /* 0x000fe2000801080b */
[----:B------:R-:W-:Y:S01]  /*3e80*/  @!P0 FSEL R4, R4, -INF , !P4 ;  /* 0xff80000004048808 */ /* 0x000fe20006000000 */
[----:B------:R-:W-:Y:S01]  /*3e90*/  FMUL.FTZ R32, R32, UR14 ;  /* 0x0000000e20207c20 */ /* 0x000fe20008410000 */
[----:B------:R-:W-:Y:S01]  /*3ea0*/  FMUL.FTZ R33, R33, UR14 ;  /* 0x0000000e21217c20 */ /* 0x000fe20008410000 */
[----:B------:R-:W-:Y:S01]  /*3eb0*/  @!P0 ISETP.GE.AND P4, PT, R2, R8, PT ;  /* 0x000000080200820c */ /* 0x000fe20003f86270 */
[----:B------:R-:W-:Y:S04]  /*3ec0*/  FMUL.FTZ R34, R34, UR14 ;  /* 0x0000000e22227c20 */ /* 0x000fe80008410000 */
[----:B------:R-:W-:Y:S01]  /*3ed0*/  MUFU.TANH R23, R30 ;  /* 0x0000001e00177308 */ /* 0x000fe20000002400 */
[----:B------:R-:W-:Y:S01]  /*3ee0*/  FFMA.FTZ R4, R4, UR5, -R10 ;  /* 0x0000000504047c23 */ /* 0x000fe2000801080a */
[----:B------:R-:W-:Y:S08]  /*3ef0*/  FMUL.FTZ R35, R35, UR14 ;  /* 0x0000000e23237c20 */ /* 0x000ff00008410000 */
[----:B------:R-:W-:Y:S10]  /*3f00*/  MUFU.TANH R68, R26 ;  /* 0x0000001a00447308 */ /* 0x000ff40000002400 */
[----:B------:R-:W-:Y:S10]  /*3f10*/  MUFU.TANH R218, R22 ;  /* 0x0000001600da7308 */ /* 0x000ff40000002400 */
[----:B------:R-:W-:Y:S10]  /*3f20*/  MUFU.EX2 R162, R3 ;  /* 0x0000000300a27308 */ /* 0x000ff40000000800 */
[----:B------:R-:W-:Y:S10]  /*3f30*/  MUFU.TANH R22, R31 ;  /* 0x0000001f00167308 */ /* 0x000ff40000002400 */
[----:B------:R1:W-:Y:S10]  /*3f40*/  MUFU.EX2 R209, R4 ;  /* 0x0000000400d17308 */ /* 0x0003f40000000800 */
[----:B------:R-:W-:Y:S10]  /*3f50*/  MUFU.TANH R237, R28 ;  /* 0x0000001c00ed7308 */ /* 0x000ff40000002400 */
[----:B------:R-:W-:Y:S01]  /*3f60*/  MUFU.TANH R240, R25 ;  /* 0x0000001900f07308 */ /* 0x000fe20000002400 */
[----:B-1----:R-:W-:Y:S09]  /*3f70*/  FADD.FTZ R4, R70, R252 ;  /* 0x000000fc46047221 */ /* 0x002ff20000010000 */
[----:B------:R-:W-:Y:S10]  /*3f80*/  MUFU.TANH R25, R27 ;  /* 0x0000001b00197308 */ /* 0x000ff40000002400 */
[----:B------:R-:W-:Y:S10]  /*3f90*/  MUFU.TANH R241, R24 ;  /* 0x0000001800f17308 */ /* 0x000ff40000002400 */
[----:B------:R-:W-:Y:S10]  /*3fa0*/  MUFU.TANH R82, R32 ;  /* 0x0000002000527308 */ /* 0x000ff40000002400 */
[----:B------:R-:W-:Y:S10]  /*3fb0*/  MUFU.TANH R236, R29 ;  /* 0x0000001d00ec7308 */ /* 0x000ff40000002400 */
[----:B------:R-:W-:Y:S10]  /*3fc0*/  MUFU.TANH R205, R34 ;  /* 0x0000002200cd7308 */ /* 0x000ff40000002400 */
[----:B------:R-:W-:Y:S10]  /*3fd0*/  MUFU.TANH R80, R33 ;  /* 0x0000002100507308 */ /* 0x000ff40000002400 */
[----:B------:R-:W-:Y:S01]  /*3fe0*/  MUFU.TANH R204, R35 ;  /* 0x0000002300cc7308 */ /* 0x000fe20000002400 */
[C---:B--2---:R-:W-:Y:S01]  /*3ff0*/  FADD.FTZ R5, R69.reuse, R156 ;  /* 0x0000009c45057221 */ /* 0x044fe20000010000 */
[C---:B------:R-:W-:Y:S01]  /*4000*/  FADD.FTZ R3, R69.reuse, R228 ;  /* 0x000000e445037221 */ /* 0x040fe20000010000 */
[----:B------:R-:W-:Y:S03]  /*4010*/  FADD.FTZ R14, R69, R249 ;  /* 0x000000f9450e7221 */ /* 0x000fe60000010000 */
[----:B------:R-:W-:Y:S02]  /*4020*/  @!P0 FSEL R5, R5, -INF , !P3 ;  /* 0xff80000005058808 */ /* 0x000fe40005800000 */
[----:B------:R-:W-:Y:S03]  /*4030*/  @!P0 ISETP.GE.AND P3, PT, R2, R12, PT ;  /* 0x0000000c0200820c */ /* 0x000fe60003f66270 */
[----:B------:R-:W-:Y:S01]  /*4040*/  FFMA.FTZ R5, R5, UR5, -R11 ;  /* 0x0000000505057c23 */ /* 0x000fe2000801080b */
[----:B------:R-:W-:Y:S03]  /*4050*/  @!P0 FSEL R3, R3, -INF , !P3 ;  /* 0xff80000003038808 */ /* 0x000fe60005800000 */
[----:B------:R-:W1:Y:S02]  /*4060*/  MUFU.EX2 R20, R5 ;  /* 0x0000000500147308 */ /* 0x000e640000000800 */
[----:B------:R-:W-:Y:S08]  /*4070*/  FFMA.FTZ R3, R3, UR5, -R10 ;  /* 0x0000000503037c23 */ /* 0x000ff0000801080a */
[----:B------:R2:W-:Y:S01]  /*4080*/  MUFU.EX2 R208, R3 ;  /* 0x0000000300d07308 */ /* 0x0005e20000000800 */
[----:B-1----:R-:W-:Y:S01]  /*4090*/  STL [R1+0x80], R20 ;  /* 0x0000801401007387 */ /* 0x002fe20000100800 */
[----:B------:R-:W-:Y:S03]  /*40a0*/  FADD.FTZ R5, R70, R164 ;  /* 0x000000a446057221 */ /* 0x000fe60000010000 */
[----:B------:R-:W4:Y:S04]  /*40b0*/  LDL R21, [R1+0x68] ;  /* 0x0000680001157983 */ /* 0x000f280000100800 */
[----:B------:R-:W-:Y:S04]  /*40c0*/  STL [R1+0x14], R68 ;  /* 0x0000144401007387 */ /* 0x000fe80000100800 */
[----:B------:R-:W4:Y:S04]  /*40d0*/  LDL R19, [R1+0x64] ;  /* 0x0000640001137983 */ /* 0x000f280000100800 */
[----:B------:R-:W-:Y:S04]  /*40e0*/  STL [R1+0x10], R25 ;  /* 0x0000101901007387 */ /* 0x000fe80000100800 */
[----:B------:R-:W-:Y:S04]  /*40f0*/  STL [R1+0x4], R23 ;  /* 0x0000041701007387 */ /* 0x000fe80000100800 */
[----:B------:R-:W-:Y:S04]  /*4100*/  STL [R1], R22 ;  /* 0x0000001601007387 */ /* 0x000fe80000100800 */
[----:B------:R-:W4:Y:S01]  /*4110*/  LDL R26, [R1+0x60] ;  /* 0x00006000011a7983 */ /* 0x000f220000100800 */
[C---:B---3--:R-:W-:Y:S01]  /*4120*/  FSETP.NEU.FTZ.AND P3, PT, R9.reuse, -INF , PT ;  /* 0xff8000000900780b */ /* 0x048fe20003f7d000 */
[----:B--2---:R-:W-:Y:S01]  /*4130*/  FMUL.FTZ R3, R9, 1.4426950216293334961 ;  /* 0x3fb8aa3b09037820 */ /* 0x004fe20000410000 */
[----:B------:R-:W-:Y:S01]  /*4140*/  @!P0 VIMNMX R9, PT, PT, R194, UR37, PT ;  /* 0x00000025c2098c48 */ /* 0x000fe2000bfe0100 */
[----:B------:R-:W2:Y:S03]  /*4150*/  LDL R24, [R1+0x5c] ;  /* 0x00005c0001187983 */ /* 0x000ea60000100800 */
[-C--:B------:R-:W-:Y:S02]  /*4160*/  @!P0 ISETP.GE.AND P5, PT, R0, R9.reuse, PT ;  /* 0x000000090000820c */ /* 0x080fe40003fa6270 */
[----:B------:R-:W-:Y:S02]  /*4170*/  FSEL R3, R3, RZ, P3 ;  /* 0x000000ff03037208 */ /* 0x000fe40001800000 */
[----:B------:R-:W-:Y:S02]  /*4180*/  @!P0 FSEL R4, R4, -INF , !P5 ;  /* 0xff80000004048808 */ /* 0x000fe40006800000 */
[-C--:B------:R-:W-:Y:S01]  /*4190*/  @!P0 ISETP.GE.AND P6, PT, R2, R9.reuse, PT ;  /* 0x000000090200820c */ /* 0x080fe20003fc6270 */
[C---:B------:R-:W-:Y:S01]  /*41a0*/  FMUL.FTZ R2, R15.reuse, 1.4426950216293334961 ;  /* 0x3fb8aa3b0f027820 */ /* 0x040fe20000410000 */
[----:B------:R-:W-:Y:S01]  /*41b0*/  FSETP.NEU.FTZ.AND P3, PT, R15, -INF , PT ;  /* 0xff8000000f00780b */ /* 0x000fe20003f7d000 */
[--C-:B------:R-:W-:Y:S01]  /*41c0*/  FFMA.FTZ R4, R4, UR5, -R3.reuse ;  /* 0x0000000504047c23 */ /* 0x100fe20008010803 */
[-C--:B------:R-:W-:Y:S02]  /*41d0*/  @!P0 ISETP.GE.AND P5, PT, R0, R8.reuse, PT ;  /* 0x000000080000820c */ /* 0x080fe40003fa6270 */
[----:B------:R-:W-:Y:S01]  /*41e0*/  FSEL R2, R2, RZ, P3 ;  /* 0x000000ff02027208 */ /* 0x000fe20001800000 */
[----:B------:R1:W-:Y:S01]  /*41f0*/  MUFU.EX2 R233, R4 ;  /* 0x0000000400e97308 */ /* 0x0003e20000000800 */
[----:B------:R-:W-:Y:S02]  /*4200*/  @!P0 FSEL R14, R14, -INF , !P6 ;  /* 0xff8000000e0e8808 */ /* 0x000fe40007000000 */
[----:B------:R-:W-:Y:S02]  /*4210*/  @!P0 FSEL R5, R5, -INF , !P5 ;  /* 0xff80000005058808 */ /* 0x000fe40006800000 */
[----:B------:R-:W-:Y:S01]  /*4220*/  @!P0 IADD3 R15, PT, PT, R0, 0x9, RZ ;  /* 0x00000009000f8810 */ /* 0x000fe20007ffe0ff */
[----:B------:R-:W-:Y:S02]  /*4230*/  FFMA.FTZ R14, R14, UR5, -R3 ;  /* 0x000000050e0e7c23 */ /* 0x000fe40008010803 */
[--C-:B------:R-:W-:Y:S02]  /*4240*/  FFMA.FTZ R5, R5, UR5, -R2.reuse ;  /* 0x0000000505057c23 */ /* 0x100fe40008010802 */
[----:B------:R3:W-:Y:S01]  /*4250*/  MUFU.EX2 R232, R14 ;  /* 0x0000000e00e87308 */ /* 0x0007e20000000800 */
[----:B-1----:R-:W-:Y:S09]  /*4260*/  FADD.FTZ R4, R69, R163 ;  /* 0x000000a345047221 */ /* 0x002ff20000010000 */
[----:B------:R-:W-:Y:S01]  /*4270*/  MUFU.EX2 R251, R5 ;  /* 0x0000000500fb7308 */ /* 0x000fe20000000800 */
[----:B------:R-:W-:Y:S05]  /*4280*/  @!P0 FSEL R4, R4, -INF , !P4 ;  /* 0xff80000004048808 */ /* 0x000fea0006000000 */
[----:B------:R-:W-:Y:S01]  /*4290*/  FFMA.FTZ R4, R4, UR5, -R2 ;  /* 0x0000000504047c23 */ /* 0x000fe20008010802 */
[----:B---3--:R-:W-:Y:S03]  /*42a0*/  @!P0 IADD3 R14, PT, PT, R0, 0x8, RZ ;  /* 0x00000008000e8810 */ /* 0x008fe60007ffe0ff */
[----:B------:R4:W-:Y:S01]  /*42b0*/  MUFU.EX2 R250, R4 ;  /* 0x0000000400fa7308 */ /* 0x0009e20000000800 */
[CC--:B------:R-:W-:Y:S02]  /*42c0*/  @!P0 ISETP.GE.AND P3, PT, R14.reuse, R9.reuse, PT ;  /* 0x000000090e00820c */ /* 0x0c0fe40003f66270 */
[----:B------:R-:W-:Y:S01]  /*42d0*/  @!P0 ISETP.GE.AND P4, PT, R14, R8, PT ;  /* 0x000000080e00820c */ /* 0x000fe20003f86270 */
[C---:B----4-:R-:W-:Y:S01]  /*42e0*/  FADD.FTZ R4, R21.reuse, R248 ;  /* 0x000000f815047221 */ /* 0x050fe20000010000 */
[----:B------:R-:W-:Y:S04]  /*42f0*/  FADD.FTZ R17, R21, R161 ;  /* 0x000000a115117221 */ /* 0x000fe80000010000 */
[----:B------:R-:W-:Y:S02]  /*4300*/  @!P0 FSEL R4, R4, -INF , !P3 ;  /* 0xff80000004048808 */ /* 0x000fe40005800000 */
[----:B------:R-:W-:Y:S01]  /*4310*/  @!P0 ISETP.GE.AND P3, PT, R15, R9, PT ;  /* 0x000000090f00820c */ /* 0x000fe20003f66270 */
[C---:B------:R-:W-:Y:S01]  /*4320*/  FADD.FTZ R5, R19.reuse, R247 ;  /* 0x000000f713057221 */ /* 0x040fe20000010000 */
[----:B------:R-:W-:Y:S01]  /*4330*/  FADD.FTZ R16, R19, R160 ;  /* 0x000000a013107221 */ /* 0x000fe20000010000 */
[----:B------:R-:W-:Y:S01]  /*4340*/  @!P0 FSEL R17, R17, -INF , !P4 ;  /* 0xff80000011118808 */ /* 0x000fe20006000000 */
[--C-:B------:R-:W-:Y:S01]  /*4350*/  FFMA.FTZ R4, R4, UR5, -R3.reuse ;  /* 0x0000000504047c23 */ /* 0x100fe20008010803 */
[----:B------:R-:W-:Y:S02]  /*4360*/  @!P0 ISETP.GE.AND P4, PT, R14, R12, PT ;  /* 0x0000000c0e00820c */ /* 0x000fe40003f86270 */
[----:B------:R-:W-:Y:S01]  /*4370*/  @!P0 FSEL R5, R5, -INF , !P3 ;  /* 0xff80000005058808 */ /* 0x000fe20005800000 */
[----:B------:R-:W-:Y:S01]  /*4380*/  MUFU.EX2 R225, R4 ;  /* 0x0000000400e17308 */ /* 0x000fe20000000800 */
[----:B------:R-:W-:Y:S01]  /*4390*/  @!P0 ISETP.GE.AND P3, PT, R15, R8, PT ;  /* 0x000000080f00820c */ /* 0x000fe20003f66270 */
[----:B------:R-:W-:Y:S01]  /*43a0*/  FFMA.FTZ R17, R17, UR5, -R2 ;  /* 0x0000000511117c23 */ /* 0x000fe20008010802 */
[----:B------:R-:W-:Y:S01]  /*43b0*/  MOV R160, 0x10 ;  /* 0x0000001000a07802 */ /* 0x000fe20000000f00 */
[----:B------:R-:W-:Y:S01]  /*43c0*/  FFMA.FTZ R5, R5, UR5, -R3 ;  /* 0x0000000505057c23 */ /* 0x000fe20008010803 */
[----:B------:R-:W-:Y:S02]  /*43d0*/  @!P0 FSEL R16, R16, -INF , !P3 ;  /* 0xff80000010108808 */ /* 0x000fe40005800000 */
[-C--:B------:R-:W-:Y:S03]  /*43e0*/  @!P0 ISETP.GE.AND P3, PT, R14, R13.reuse, PT ;  /* 0x0000000d0e00820c */ /* 0x080fe60003f66270 */
[----:B------:R1:W-:Y:S01]  /*43f0*/  MUFU.EX2 R245, R17 ;  /* 0x0000001100f57308 */ /* 0x0003e20000000800 */
[C---:B------:R-:W-:Y:S01]  /*4400*/  FADD.FTZ R14, R19.reuse, R220 ;  /* 0x000000dc130e7221 */ /* 0x040fe20000010000 */
[----:B------:R-:W-:Y:S08]  /*4410*/  FFMA.FTZ R16, R16, UR5, -R2 ;  /* 0x0000000510107c23 */ /* 0x000ff00008010802 */
[----:B------:R3:W-:Y:S10]  /*4420*/  MUFU.EX2 R244, R16 ;  /* 0x0000001000f47308 */ /* 0x0007f40000000800 */
[----:B------:R4:W-:Y:S01]  /*4430*/  MUFU.EX2 R224, R5 ;  /* 0x0000000500e07308 */ /* 0x0009e20000000800 */
[----:B-1----:R-:W-:Y:S02]  /*4440*/  FADD.FTZ R17, R19, R88 ;  /* 0x0000005813117221 */ /* 0x002fe40000010000 */
[----:B------:R-:W2:Y:S01]  /*4450*/  LDL R19, [R1+0x54] ;  /* 0x0000540001137983 */ /* 0x000ea20000100800 */
[----:B---3--:R-:W-:Y:S05]  /*4460*/  FADD.FTZ R16, R21, R89 ;  /* 0x0000005915107221 */ /* 0x008fea0000010000 */
[----:B------:R-:W-:Y:S02]  /*4470*/  @!P0 FSEL R16, R16, -INF , !P3 ;  /* 0xff80000010108808 */ /* 0x000fe40005800000 */
[-C--:B------:R-:W-:Y:S01]  /*4480*/  @!P0 ISETP.GE.AND P3, PT, R15, R13.reuse, PT ;  /* 0x0000000d0f00820c */ /* 0x080fe20003f66270 */
[----:B----4-:R-:W1:Y:S02]  /*4490*/  LDSM.16.M88.4 R4, [R151+0x6800] ;  /* 0x006800009704783b */ /* 0x010e640000000200 */
[----:B------:R-:W-:Y:S01]  /*44a0*/  FFMA.FTZ R18, R16, UR5, -R11 ;  /* 0x0000000510127c23 */ /* 0x000fe2000801080b */
[----:B------:R-:W-:Y:S01]  /*44b0*/  FADD.FTZ R16, R21, R221 ;  /* 0x000000dd15107221 */ /* 0x000fe20000010000 */
[----:B------:R-:W-:Y:S02]  /*44c0*/  @!P0 FSEL R17, R17, -INF , !P3 ;  /* 0xff80000011118808 */ /* 0x000fe40005800000 */
[----:B------:R-:W-:Y:S01]  /*44d0*/  MUFU.EX2 R93, R18 ;  /* 0x00000012005d7308 */ /* 0x000fe20000000800 */
[-C--:B------:R-:W-:Y:S01]  /*44e0*/  @!P0 ISETP.GE.AND P3, PT, R15, R12.reuse, PT ;  /* 0x0000000c0f00820c */ /* 0x080fe20003f66270 */
[----:B------:R-:W3:Y:S01]  /*44f0*/  LDL R21, [R1+0x58] ;  /* 0x0000580001157983 */ /* 0x000ee20000100800 */
[----:B------:R-:W-:Y:S01]  /*4500*/  @!P0 FSEL R16, R16, -INF , !P4 ;  /* 0xff80000010108808 */ /* 0x000fe20006000000 */
[----:B------:R-:W-:Y:S01]  /*4510*/  FFMA.FTZ R17, R17, UR5, -R11 ;  /* 0x0000000511117c23 */ /* 0x000fe2000801080b */
[----:B------:R-:W-:Y:S02]  /*4520*/  @!P0 FSEL R14, R14, -INF , !P3 ;  /* 0xff8000000e0e8808 */ /* 0x000fe40005800000 */
[----:B------:R-:W-:Y:S03]  /*4530*/  @!P0 IADD3 R15, PT, PT, R0, 0x11, RZ ;  /* 0x00000011000f8810 */ /* 0x000fe60007ffe0ff */
[----:B------:R2:W-:Y:S01]  /*4540*/  MUFU.EX2 R92, R17 ;  /* 0x00000011005c7308 */ /* 0x0005e20000000800 */
[--C-:B------:R-:W-:Y:S01]  /*4550*/  FFMA.FTZ R16, R16, UR5, -R10.reuse ;  /* 0x0000000510107c23 */ /* 0x100fe2000801080a */
[----:B------:R-:W-:Y:S08]  /*4560*/  FFMA.FTZ R14, R14, UR5, -R10 ;  /* 0x000000050e0e7c23 */ /* 0x000ff0000801080a */
[----:B------:R4:W-:Y:S10]  /*4570*/  MUFU.EX2 R190, R14 ;  /* 0x0000000e00be7308 */ /* 0x0009f40000000800 */
[----:B------:R1:W-:Y:S01]  /*4580*/  MUFU.EX2 R191, R16 ;  /* 0x0000001000bf7308 */ /* 0x0003e20000000800 */
[----:B--2---:R-:W-:Y:S01]  /*4590*/  FADD.FTZ R17, R24, R86 ;  /* 0x0000005618117221 */ /* 0x004fe20000010000 */
[----:B----4-:R-:W-:Y:S01]  /*45a0*/  @!P0 IADD3 R14, PT, PT, R0, 0x10, RZ ;  /* 0x00000010000e8810 */ /* 0x010fe20007ffe0ff */
[-C--:B-1----:R-:W-:Y:S03]  /*45b0*/  HMMA.16816.F32 R36, R104, R4.reuse, R36 ;  /* 0x000000046824723c */ /* 0x082fe60000001824 */
[CC--:B------:R-:W-:Y:S02]  /*45c0*/  @!P0 ISETP.GE.AND P3, PT, R14.reuse, R13.reuse, PT ;  /* 0x0000000d0e00820c */ /* 0x0c0fe40003f66270 */
[-C--:B------:R-:W-:Y:S01]  /*45d0*/  @!P0 ISETP.GE.AND P4, PT, R14, R12.reuse, PT ;  /* 0x0000000c0e00820c */ /* 0x080fe20003f86270 */
[----:B------:R-:W-:Y:S02]  /*45e0*/  FADD.FTZ R16, R26, R87 ;  /* 0x000000571a107221 */ /* 0x000fe40000010000 */
[C---:B------:R-:W-:Y:S04]  /*45f0*/  HMMA.16816.F32 R40, R112.reuse, R4, R40 ;  /* 0x000000047028723c */ /* 0x040fe80000001828 */
[----:B------:R-:W-:Y:S01]  /*4600*/  @!P0 FSEL R16, R16, -INF , !P3 ;  /* 0xff80000010108808 */ /* 0x000fe20005800000 */
[----:B------:R-:W-:Y:S01]  /*4610*/  FADD.FTZ R4, R24, R217 ;  /* 0x000000d918047221 */ /* 0x000fe20000010000 */
[----:B------:R-:W-:Y:S01]  /*4620*/  @!P0 ISETP.GE.AND P3, PT, R15, R13, PT ;  /* 0x0000000d0f00820c */ /* 0x000fe20003f66270 */
[----:B------:R-:W-:Y:S01]  /*4630*/  FADD.FTZ R5, R26, R218 ;  /* 0x000000da1a057221 */ /* 0x000fe20000010000 */
[-C--:B------:R-:W-:Y:S03]  /*4640*/  HMMA.16816.F32 R44, R112, R6.reuse, R44 ;  /* 0x00000006702c723c */ /* 0x080fe6000000182c */
[----:B------:R-:W-:Y:S01]  /*4650*/  @!P0 FSEL R17, R17, -INF , !P3 ;  /* 0xff80000011118808 */ /* 0x000fe20005800000 */
[--C-:B------:R-:W-:Y:S01]  /*4660*/  FFMA.FTZ R16, R16, UR5, -R11.reuse ;  /* 0x0000000510107c23 */ /* 0x100fe2000801080b */
[----:B------:R-:W-:Y:S01]  /*4670*/  @!P0 ISETP.GE.AND P3, PT, R15, R12, PT ;  /* 0x0000000c0f00820c */ /* 0x000fe20003f66270 */
[----:B------:R-:W-:Y:S01]  /*4680*/  FMUL.FTZ R36, R36, UR14 ;  /* 0x0000000e24247c20 */ /* 0x000fe20008410000 */
[----:B------:R-:W-:Y:S01]  /*4690*/  FMUL.FTZ R37, R37, UR14 ;  /* 0x0000000e25257c20 */ /* 0x000fe20008410000 */
[----:B------:R1:W-:Y:S01]  /*46a0*/  MUFU.EX2 R91, R16 ;  /* 0x00000010005b7308 */ /* 0x0003e20000000800 */
[----:B------:R-:W-:Y:S01]  /*46b0*/  @!P0 FSEL R4, R4, -INF , !P3 ;  /* 0xff80000004048808 */ /* 0x000fe20005800000 */
[----:B------:R-:W-:Y:S01]  /*46c0*/  FFMA.FTZ R17, R17, UR5, -R11 ;  /* 0x0000000511117c23 */ /* 0x000fe2000801080b */
[-C--:B------:R-:W-:Y:S01]  /*46d0*/  @!P0 ISETP.GE.AND P3, PT, R14, R9.reuse, PT ;  /* 0x000000090e00820c */ /* 0x080fe20003f66270 */
[C---:B------:R-:W-:Y:S06]  /*46e0*/  HMMA.16816.F32 R48, R104.reuse, R6, R48 ;  /* 0x000000066830723c */ /* 0x040fec0000001830 */
[----:B------:R-:W-:Y:S01]  /*46f0*/  MUFU.EX2 R90, R17 ;  /* 0x00000011005a7308 */ /* 0x000fe20000000800 */
[--C-:B------:R-:W-:Y:S01]  /*4700*/  FFMA.FTZ R4, R4, UR5, -R10.reuse ;  /* 0x0000000504047c23 */ /* 0x100fe2000801080a */
[----:B------:R-:W-:Y:S01]  /*4710*/  FMUL.FTZ R41, R41, UR14 ;  /* 0x0000000e29297c20 */ /* 0x000fe20008410000 */
[----:B------:R-:W-:Y:S01]  /*4720*/  FMUL.FTZ R39, R39, UR14 ;  /* 0x0000000e27277c20 */ /* 0x000fe20008410000 */
[----:B------:R-:W-:Y:S01]  /*4730*/  FMUL.FTZ R43, R43, UR14 ;  /* 0x0000000e2b2b7c20 */ /* 0x000fe20008410000 */
[----:B------:R-:W-:Y:S01]  /*4740*/  FMUL.FTZ R44, R44, UR14 ;  /* 0x0000000e2c2c7c20 */ /* 0x000fe20008410000 */
[----:B------:R-:W-:Y:S01]  /*4750*/  @!P0 FSEL R5, R5, -INF , !P4 ;  /* 0xff80000005058808 */ /* 0x000fe20006000000 */
[----:B------:R-:W-:Y:S03]  /*4760*/  FMUL.FTZ R45, R45, UR14 ;  /* 0x0000000e2d2d7c20 */ /* 0x000fe60008410000 */
[----:B------:R-:W-:Y:S01]  /*4770*/  MUFU.TANH R222, R41 ;  /* 0x0000002900de7308 */ /* 0x000fe20000002400 */
[-C--:B------:R-:W-:Y:S01]  /*4780*/  @!P0 ISETP.GE.AND P4, PT, R14, R8.reuse, PT ;  /* 0x000000080e00820c */ /* 0x080fe20003f86270 */
[----:B------:R-:W-:Y:S01]  /*4790*/  FMUL.FTZ R47, R47, UR14 ;  /* 0x0000000e2f2f7c20 */ /* 0x000fe20008410000 */
[----:B------:R-:W-:Y:S01]  /*47a0*/  @!P0 IADD3 R14, PT, PT, R0, 0x18, RZ ;  /* 0x00000018000e8810 */ /* 0x000fe20007ffe0ff */
[----:B------:R-:W-:Y:S01]  /*47b0*/  FFMA.FTZ R5, R5, UR5, -R10 ;  /* 0x0000000505057c23 */ /* 0x000fe2000801080a */
[----:B------:R-:W-:Y:S01]  /*47c0*/  FMUL.FTZ R46, R46, UR14 ;  /* 0x0000000e2e2e7c20 */ /* 0x000fe20008410000 */
[----:B-1----:R-:W-:Y:S01]  /*47d0*/  FADD.FTZ R16, R24, R240 ;  /* 0x000000f018107221 */ /* 0x002fe20000010000 */
[----:B------:R-:W-:Y:S03]  /*47e0*/  FMUL.FTZ R48, R48, UR14 ;  /* 0x0000000e30307c20 */ /* 0x000fe60008410000 */
[----:B------:R1:W-:Y:S01]  /*47f0*/  MUFU.EX2 R186, R4 ;  /* 0x0000000400ba7308 */ /* 0x0003e20000000800 */
[----:B------:R-:W-:Y:S01]  /*4800*/  FMUL.FTZ R49, R49, UR14 ;  /* 0x0000000e31317c20 */ /* 0x000fe20008410000 */
[----:B------:R-:W-:Y:S01]  /*4810*/  FMUL.FTZ R50, R50, UR14 ;  /* 0x0000000e32327c20 */ /* 0x000fe20008410000 */
[----:B------:R-:W-:Y:S01]  /*4820*/  FMUL.FTZ R51, R51, UR14 ;  /* 0x0000000e33337c20 */ /* 0x000fe20008410000 */
[----:B------:R-:W-:Y:S01]  /*4830*/  FMUL.FTZ R40, R40, UR14 ;  /* 0x0000000e28287c20 */ /* 0x000fe20008410000 */
[----:B------:R-:W-:Y:S01]  /*4840*/  FMUL.FTZ R38, R38, UR14 ;  /* 0x0000000e26267c20 */ /* 0x000fe20008410000 */
[----:B------:R-:W-:Y:S04]  /*4850*/  FMUL.FTZ R42, R42, UR14 ;  /* 0x0000000e2a2a7c20 */ /* 0x000fe80008410000 */
[----:B------:R-:W-:Y:S10]  /*4860*/  MUFU.TANH R223, R40 ;  /* 0x0000002800df7308 */ /* 0x000ff40000002400 */
[----:B------:R2:W-:Y:S01]  /*4870*/  MUFU.EX2 R188, R5 ;  /* 0x0000000500bc7308 */ /* 0x0005e20000000800 */
[----:B-1----:R-:W-:Y:S05]  /*4880*/  FADD.FTZ R4, R26, R241 ;  /* 0x000000f11a047221 */ /* 0x002fea0000010000 */
[----:B------:R-:W-:Y:S04]  /*4890*/  @!P0 FSEL R4, R4, -INF , !P3 ;  /* 0xff80000004048808 */ /* 0x000fe80005800000 */
[----:B------:R-:W-:Y:S01]  /*48a0*/  MUFU.TANH R242, R43 ;  /* 0x0000002b00f27308 */ /* 0x000fe20000002400 */
[CC--:B------:R-:W-:Y:S01]  /*48b0*/  @!P0 ISETP.GE.AND P3, PT, R15.reuse, R9.reuse, PT ;  /* 0x000000090f00820c */ /* 0x0c0fe20003f66270 */
[--C-:B------:R-:W-:Y:S03]  /*48c0*/  FFMA.FTZ R4, R4, UR5, -R3.reuse ;  /* 0x0000000504047c23 */ /* 0x100fe60008010803 */
[----:B------:R-:W-:Y:S02]  /*48d0*/  @!P0 FSEL R16, R16, -INF , !P3 ;  /* 0xff80000010108808 */ /* 0x000fe40005800000 */
[-C--:B------:R-:W-:Y:S03]  /*48e0*/  @!P0 ISETP.GE.AND P3, PT, R15, R8.reuse, PT ;  /* 0x000000080f00820c */ /* 0x080fe60003f66270 */
[----:B------:R1:W-:Y:S01]  /*48f0*/  MUFU.EX2 R211, R4 ;  /* 0x0000000400d37308 */ /* 0x0003e20000000800 */
[----:B--2---:R-:W-:Y:S01]  /*4900*/  FADD.FTZ R5, R26, R68 ;  /* 0x000000441a057221 */ /* 0x004fe20000010000 */
[----:B------:R-:W-:Y:S01]  /*4910*/  FFMA.FTZ R16, R16, UR5, -R3 ;  /* 0x0000000510107c23 */ /* 0x000fe20008010803 */
[----:B------:R-:W-:Y:S03]  /*4920*/  @!P0 IADD3 R15, PT, PT, R0, 0x19, RZ ;  /* 0x00000019000f8810 */ /* 0x000fe60007ffe0ff */
[----:B------:R-:W-:Y:S04]  /*4930*/  @!P0 FSEL R5, R5, -INF , !P4 ;  /* 0xff80000005058808 */ /* 0x000fe80006000000 */
[----:B------:R-:W-:Y:S01]  /*4940*/  MUFU.TANH R243, R42 ;  /* 0x0000002a00f37308 */ /* 0x000fe20000002400 */
[----:B------:R-:W-:Y:S01]  /*4950*/  @!P0 ISETP.GE.AND P4, PT, R14, R8, PT ;  /* 0x000000080e00820c */ /* 0x000fe20003f86270 */
[--C-:B------:R-:W-:Y:S08]  /*4960*/  FFMA.FTZ R5, R5, UR5, -R2.reuse ;  /* 0x0000000505057c23 */ /* 0x100ff00008010802 */
[----:B------:R2:W-:Y:S01]  /*4970*/  MUFU.EX2 R210, R16 ;  /* 0x0000001000d27308 */ /* 0x0005e20000000800 */
[----:B-1----:R-:W-:Y:S05]  /*4980*/  FADD.FTZ R4, R24, R25 ;  /* 0x0000001918047221 */ /* 0x002fea0000010000 */
[----:B------:R-:W-:Y:S04]  /*4990*/  @!P0 FSEL R4, R4, -INF , !P3 ;  /* 0xff80000004048808 */ /* 0x000fe80005800000 */
[----:B------:R1:W-:Y:S01]  /*49a0*/  MUFU.EX2 R235, R5 ;  /* 0x0000000500eb7308 */ /* 0x0003e20000000800 */
[-C--:B------:R-:W-:Y:S01]  /*49b0*/  @!P0 ISETP.GE.AND P3, PT, R14, R9.reuse, PT ;  /* 0x000000090e00820c */ /* 0x080fe20003f66270 */
[----:B------:R-:W-:Y:S08]  /*49c0*/  FFMA.FTZ R4, R4, UR5, -R2 ;  /* 0x0000000504047c23 */ /* 0x000ff00008010802 */
[----:B------:R4:W-:Y:S10]  /*49d0*/  MUFU.EX2 R234, R4 ;  /* 0x0000000400ea7308 */ /* 0x0009f40000000800 */
[----:B------:R-:W-:Y:S10]  /*49e0*/  MUFU.TANH R79, R36 ;  /* 0x00000024004f7308 */ /* 0x000ff40000002400 */
[----:B------:R-:W4:Y:S10]  /*49f0*/  MUFU.TANH R78, R37 ;  /* 0x00000025004e7308 */ /* 0x000f340000002400 */
[----:B------:R-:W4:Y:S10]  /*4a00*/  MUFU.TANH R198, R39 ;  /* 0x0000002700c67308 */ /* 0x000f340000002400 */
[----:B------:R-:W4:Y:S10]  /*4a10*/  MUFU.TANH R199, R38 ;  /* 0x0000002600c77308 */ /* 0x000f340000002400 */
[----:B------:R-:W-:Y:S10]  /*4a20*/  MUFU.TANH R216, R44 ;  /* 0x0000002c00d87308 */ /* 0x000ff40000002400 */
[----:B------:R-:W4:Y:S10]  /*4a30*/  MUFU.TANH R215, R45 ;  /* 0x0000002d00d77308 */ /* 0x000f340000002400 */
[----:B------:R-:W-:Y:S10]  /*4a40*/  MUFU.TANH R238, R47 ;  /* 0x0000002f00ee7308 */ /* 0x000ff40000002400 */
[----:B------:R-:W-:Y:S10]  /*4a50*/  MUFU.TANH R75, R48 ;  /* 0x00000030004b7308 */ /* 0x000ff40000002400 */
[----:B------:R-:W-:Y:S10]  /*4a60*/  MUFU.TANH R73, R49 ;  /* 0x0000003100497308 */ /* 0x000ff40000002400 */
[----:B------:R-:W4:Y:S10]  /*4a70*/  MUFU.TANH R239, R46 ;  /* 0x0000002e00ef7308 */ /* 0x000f340000002400 */
[----:B------:R-:W4:Y:S10]  /*4a80*/  MUFU.TANH R184, R50 ;  /* 0x0000003200b87308 */ /* 0x000f340000002400 */
[----:B------:R-:W-:Y:S01]  /*4a90*/  MUFU.TANH R183, R51 ;  /* 0x0000003300b77308 */ /* 0x000fe20000002400 */
[C---:B--2---:R-:W-:Y:S01]  /*4aa0*/  FADD.FTZ R16, R19.reuse, R22 ;  /* 0x0000001613107221 */ /* 0x044fe20000010000 */
[----:B-1----:R-:W-:Y:S01]  /*4ab0*/  FADD.FTZ R5, R19, R236 ;  /* 0x000000ec13057221 */ /* 0x002fe20000010000 */
[----:B------:R-:W2:Y:S01]  /*4ac0*/  LDL R22, [R1+0x4c] ;  /* 0x00004c0001167983 */ /* 0x000ea20000100800 */
[C---:B---3--:R-:W-:Y:S01]  /*4ad0*/  FADD.FTZ R17, R21.reuse, R23 ;  /* 0x0000001715117221 */ /* 0x048fe20000010000 */
[----:B----4-:R-:W-:Y:S02]  /*4ae0*/  FADD.FTZ R4, R21, R237 ;  /* 0x000000ed15047221 */ /* 0x010fe40000010000 */
[----:B------:R-:W3:Y:S02]  /*4af0*/  LDL R23, [R1+0x50] ;  /* 0x0000500001177983 */ /* 0x000ee40000100800 */
[----:B------:R-:W-:Y:S02]  /*4b00*/  @!P0 FSEL R17, R17, -INF , !P4 ;  /* 0xff80000011118808 */ /* 0x000fe40006000000 */
[----:B------:R-:W-:Y:S02]  /*4b10*/  @!P0 FSEL R4, R4, -INF , !P3 ;  /* 0xff80000004048808 */ /* 0x000fe40005800000 */
[----:B------:R-:W-:Y:S01]  /*4b20*/  @!P0 ISETP.GE.AND P3, PT, R15, R9, PT ;  /* 0x000000090f00820c */ /* 0x000fe20003f66270 */
[----:B------:R-:W-:Y:S01]  /*4b30*/  FFMA.FTZ R17, R17, UR5, -R2 ;  /* 0x0000000511117c23 */ /* 0x000fe20008010802 */
[----:B------:R-:W-:Y:S01]  /*4b40*/  @!P0 ISETP.GE.AND P4, PT, R14, R12, PT ;  /* 0x0000000c0e00820c */ /* 0x000fe20003f86270 */
[--C-:B------:R-:W-:Y:S01]  /*4b50*/  FFMA.FTZ R4, R4, UR5, -R3.reuse ;  /* 0x0000000504047c23 */ /* 0x100fe20008010803 */
[----:B------:R-:W-:Y:S01]  /*4b60*/  @!P0 FSEL R5, R5, -INF , !P3 ;  /* 0xff80000005058808 */ /* 0x000fe20005800000 */
[----:B------:R1:W-:Y:S01]  /*4b70*/  MUFU.EX2 R231, R17 ;  /* 0x0000001100e77308 */ /* 0x0003e20000000800 */
[----:B------:R-:W-:Y:S03]  /*4b80*/  @!P0 ISETP.GE.AND P3, PT, R15, R8, PT ;  /* 0x000000080f00820c */ /* 0x000fe60003f66270 */
[----:B------:R-:W-:Y:S01]  /*4b90*/  FFMA.FTZ R5, R5, UR5, -R3 ;  /* 0x0000000505057c23 */ /* 0x000fe20008010803 */
[----:B------:R-:W-:Y:S02]  /*4ba0*/  @!P0 FSEL R16, R16, -INF , !P3 ;  /* 0xff80000010108808 */ /* 0x000fe40005800000 */
[-C--:B------:R-:W-:Y:S03]  /*4bb0*/  @!P0 ISETP.GE.AND P3, PT, R14, R13.reuse, PT ;  /* 0x0000000d0e00820c */ /* 0x080fe60003f66270 */
[----:B------:R-:W-:Y:S01]  /*4bc0*/  MUFU.EX2 R203, R4 ;  /* 0x0000000400cb7308 */ /* 0x000fe20000000800 */
[C---:B------:R-:W-:Y:S01]  /*4bd0*/  FADD.FTZ R14, R19.reuse, R204 ;  /* 0x000000cc130e7221 */ /* 0x040fe20000010000 */
[----:B------:R-:W-:Y:S08]  /*4be0*/  FFMA.FTZ R16, R16, UR5, -R2 ;  /* 0x0000000510107c23 */ /* 0x000ff00008010802 */
[----:B------:R4:W-:Y:S01]  /*4bf0*/  MUFU.EX2 R230, R16 ;  /* 0x0000001000e67308 */ /* 0x0009e20000000800 */
[----:B-1----:R-:W-:Y:S02]  /*4c00*/  FADD.FTZ R17, R19, R80 ;  /* 0x0000005013117221 */ /* 0x002fe40000010000 */
[----:B------:R-:W3:Y:S07]  /*4c10*/  LDL R19, [R1+0x48] ;  /* 0x0000480001137983 */ /* 0x000eee0000100800 */
[----:B------:R1:W-:Y:S01]  /*4c20*/  MUFU.EX2 R202, R5 ;  /* 0x0000000500ca7308 */ /* 0x0003e20000000800 */
[----:B----4-:R-:W-:Y:S05]  /*4c30*/  FADD.FTZ R16, R21, R82 ;  /* 0x0000005215107221 */ /* 0x010fea0000010000 */
[----:B------:R-:W-:Y:S02]  /*4c40*/  @!P0 FSEL R16, R16, -INF , !P3 ;  /* 0xff80000010108808 */ /* 0x000fe40005800000 */
[-C--:B------:R-:W-:Y:S01]  /*4c50*/  @!P0 ISETP.GE.AND P3, PT, R15, R13.reuse, PT ;  /* 0x0000000d0f00820c */ /* 0x080fe20003f66270 */
[----:B-1----:R-:W1:Y:S02]  /*4c60*/  LDSM.16.M88.4 R4, [R151+0x6c00] ;  /* 0x006c00009704783b */ /* 0x002e640000000200 */
[----:B------:R-:W-:Y:S01]  /*4c70*/  FFMA.FTZ R18, R16, UR5, -R11 ;  /* 0x0000000510127c23 */ /* 0x000fe2000801080b */
[----:B------:R-:W-:Y:S01]  /*4c80*/  FADD.FTZ R16, R21, R205 ;  /* 0x000000cd15107221 */ /* 0x000fe20000010000 */
[----:B------:R-:W-:Y:S02]  /*4c90*/  @!P0 FSEL R17, R17, -INF , !P3 ;  /* 0xff80000011118808 */ /* 0x000fe40005800000 */
[----:B------:R4:W-:Y:S01]  /*4ca0*/  MUFU.EX2 R85, R18 ;  /* 0x0000001200557308 */ /* 0x0009e20000000800 */
[-C--:B------:R-:W-:Y:S01]  /*4cb0*/  @!P0 ISETP.GE.AND P3, PT, R15, R12.reuse, PT ;  /* 0x0000000c0f00820c */ /* 0x080fe20003f66270 */
[----:B------:R-:W3:Y:S01]  /*4cc0*/  LDL R21, [R1+0x28] ;  /* 0x0000280001157983 */ /* 0x000ee20000100800 */
[----:B------:R-:W-:Y:S01]  /*4cd0*/  @!P0 FSEL R16, R16, -INF , !P4 ;  /* 0xff80000010108808 */ /* 0x000fe20006000000 */
[----:B------:R-:W-:Y:S01]  /*4ce0*/  FFMA.FTZ R17, R17, UR5, -R11 ;  /* 0x0000000511117c23 */ /* 0x000fe2000801080b */
[----:B------:R-:W-:Y:S02]  /*4cf0*/  @!P0 FSEL R14, R14, -INF , !P3 ;  /* 0xff8000000e0e8808 */ /* 0x000fe40005800000 */
[----:B------:R-:W-:Y:S03]  /*4d00*/  @!P0 IADD3 R15, PT, PT, R0, 0x21, RZ ;  /* 0x00000021000f8810 */ /* 0x000fe60007ffe0ff */
[----:B------:R-:W-:Y:S01]  /*4d10*/  MUFU.EX2 R84, R17 ;  /* 0x0000001100547308 */ /* 0x000fe20000000800 */
[--C-:B------:R-:W-:Y:S01]  /*4d20*/  FFMA.FTZ R16, R16, UR5, -R10.reuse ;  /* 0x0000000510107c23 */ /* 0x100fe2000801080a */
[----:B------:R-:W-:Y:S08]  /*4d30*/  FFMA.FTZ R14, R14, UR5, -R10 ;  /* 0x000000050e0e7c23 */ /* 0x000ff0000801080a */
[----:B------:R1:W-:Y:S01]  /*4d40*/  MUFU.EX2 R175, R14 ;  /* 0x0000000e00af7308 */ /* 0x0003e20000000800 */
[----:B----4-:R-:W4:Y:S09]  /*4d50*/  LDL R18, [R1+0x44] ;  /* 0x0000440001127983 */ /* 0x010f320000100800 */
[----:B------:R3:W-:Y:S01]  /*4d60*/  MUFU.EX2 R176, R16 ;  /* 0x0000001000b07308 */ /* 0x0007e20000000800 */
[----:B-1----:R-:W-:Y:S01]  /*4d70*/  @!P0 IADD3 R14, PT, PT, R0, 0x20, RZ ;  /* 0x00000020000e8810 */ /* 0x002fe20007ffe0ff */
[-C--:B------:R-:W-:Y:S03]  /*4d80*/  HMMA.16816.F32 R52, R104, R4.reuse, R52 ;  /* 0x000000046834723c */ /* 0x080fe60000001834 */
[CC--:B------:R-:W-:Y:S02]  /*4d90*/  @!P0 ISETP.GE.AND P3, PT, R14.reuse, R13.reuse, PT ;  /* 0x0000000d0e00820c */ /* 0x0c0fe40003f66270 */
[-C--:B------:R-:W-:Y:S03]  /*4da0*/  @!P0 ISETP.GE.AND P4, PT, R14, R12.reuse, PT ;  /* 0x0000000c0e00820c */ /* 0x080fe60003f86270 */
[C---:B------:R-:W-:Y:S08]  /*4db0*/  HMMA.16816.F32 R56, R112.reuse, R4, R56 ;  /* 0x000000047038723c */ /* 0x040ff00000001838 */
[-C--:B------:R-:W-:Y:S03]  /*4dc0*/  HMMA.16816.F32 R60, R112, R6.reuse, R60 ;  /* 0x00000006703c723c */ /* 0x080fe6000000183c */
[----:B------:R-:W-:Y:S01]  /*4dd0*/  FMUL.FTZ R52, R52, UR14 ;  /* 0x0000000e34347c20 */ /* 0x000fe20008410000 */
[----:B------:R-:W-:Y:S01]  /*4de0*/  FMUL.FTZ R53, R53, UR14 ;  /* 0x0000000e35357c20 */ /* 0x000fe20008410000 */
[----:B------:R-:W-:Y:S01]  /*4df0*/  FMUL.FTZ R55, R55, UR14 ;  /* 0x0000000e37377c20 */ /* 0x000fe20008410000 */
[----:B------:R-:W-:Y:S01]  /*4e00*/  FMUL.FTZ R54, R54, UR14 ;  /* 0x0000000e36367c20 */ /* 0x000fe20008410000 */
[----:B------:R-:W-:Y:S01]  /*4e10*/  MUFU.TANH R71, R52 ;  /* 0x0000003400477308 */ /* 0x000fe20000002400 */
[----:B------:R-:W-:Y:S04]  /*4e20*/  HMMA.16816.F32 R64, R104, R6, R64 ;  /* 0x000000066840723c */ /* 0x000fe80000001840 */
[----:B------:R-:W-:Y:S01]  /*4e30*/  @!P0 IADD3 R6, PT, PT, R0, 0x29, RZ ;  /* 0x0000002900068810 */ /* 0x000fe20007ffe0ff */
[----:B------:R-:W-:Y:S01]  /*4e40*/  FMUL.FTZ R57, R57, UR14 ;  /* 0x0000000e39397c20 */ /* 0x000fe20008410000 */
[----:B------:R-:W-:Y:S03]  /*4e50*/  FMUL.FTZ R59, R59, UR14 ;  /* 0x0000000e3b3b7c20 */ /* 0x000fe60008410000 */
[----:B------:R-:W1:Y:S01]  /*4e60*/  MUFU.TANH R70, R53 ;  /* 0x0000003500467308 */ /* 0x000e620000002400 */
[----:B------:R-:W-:Y:S01]  /*4e70*/  FMUL.FTZ R56, R56, UR14 ;  /* 0x0000000e38387c20 */ /* 0x000fe20008410000 */
[----:B------:R-:W-:Y:S01]  /*4e80*/  FMUL.FTZ R58, R58, UR14 ;  /* 0x0000000e3a3a7c20 */ /* 0x000fe20008410000 */
[----:B------:R-:W-:Y:S01]  /*4e90*/  FMUL.FTZ R60, R60, UR14 ;  /* 0x0000000e3c3c7c20 */ /* 0x000fe20008410000 */
[----:B------:R-:W-:Y:S01]  /*4ea0*/  FMUL.FTZ R61, R61, UR14 ;  /* 0x0000000e3d3d7c20 */ /* 0x000fe20008410000 */
[----:B------:R-:W-:Y:S01]  /*4eb0*/  FMUL.FTZ R62, R62, UR14 ;  /* 0x0000000e3e3e7c20 */ /* 0x000fe20008410000 */
[----:B------:R-:W-:Y:S04]  /*4ec0*/  FMUL.FTZ R63, R63, UR14 ;  /* 0x0000000e3f3f7c20 */ /* 0x000fe80008410000 */
[----:B------:R-:W-:Y:S01]  /*4ed0*/  MUFU.TANH R179, R54 ;  /* 0x0000003600b37308 */ /* 0x000fe20000002400 */
[----:B------:R-:W-:Y:S01]  /*4ee0*/  FMUL.FTZ R65, R65, UR14 ;  /* 0x0000000e41417c20 */ /* 0x000fe20008410000 */
[----:B------:R-:W-:Y:S01]  /*4ef0*/  FMUL.FTZ R64, R64, UR14 ;  /* 0x0000000e40407c20 */ /* 0x000fe20008410000 */
[----:B------:R-:W-:Y:S01]  /*4f00*/  FMUL.FTZ R66, R66, UR14 ;  /* 0x0000000e42427c20 */ /* 0x000fe20008410000 */
[----:B------:R-:W-:Y:S06]  /*4f10*/  FMUL.FTZ R67, R67, UR14 ;  /* 0x0000000e43437c20 */ /* 0x000fec0008410000 */
[----:B------:R-:W1:Y:S10]  /*4f20*/  MUFU.TANH R180, R55 ;  /* 0x0000003700b47308 */ /* 0x000e740000002400 */
[----:B------:R-:W1:Y:S10]  /*4f30*/  MUFU.TANH R200, R56 ;  /* 0x0000003800c87308 */ /* 0x000e740000002400 */
[----:B------:R-:W1:Y:S10]  /*4f40*/  MUFU.TANH R201, R57 ;  /* 0x0000003900c97308 */ /* 0x000e740000002400 */
[----:B------:R-:W1:Y:S10]  /*4f50*/  MUFU.TANH R226, R59 ;  /* 0x0000003b00e27308 */ /* 0x000e740000002400 */
[----:B------:R-:W-:Y:S10]  /*4f60*/  MUFU.TANH R195, R60 ;  /* 0x0000003c00c37308 */ /* 0x000ff40000002400 */
[----:B------:R-:W-:Y:S10]  /*4f70*/  MUFU.TANH R193, R61 ;  /* 0x0000003d00c17308 */ /* 0x000ff40000002400 */
[----:B------:R-:W1:Y:S10]  /*4f80*/  MUFU.TANH R227, R58 ;  /* 0x0000003a00e37308 */ /* 0x000e740000002400 */
[----:B------:R-:W-:Y:S10]  /*4f90*/  MUFU.TANH R161, R65 ;  /* 0x0000004100a17308 */ /* 0x000ff40000002400 */
[----:B------:R-:W1:Y:S10]  /*4fa0*/  MUFU.TANH R68, R64 ;  /* 0x0000004000447308 */ /* 0x000e740000002400 */
[----:B------:R-:W1:Y:S10]  /*4fb0*/  MUFU.TANH R170, R66 ;  /* 0x0000004200aa7308 */ /* 0x000e740000002400 */
[----:B------:R-:W1:Y:S10]  /*4fc0*/  MUFU.TANH R169, R67 ;  /* 0x0000004300a97308 */ /* 0x000e740000002400 */
[----:B------:R-:W-:Y:S10]  /*4fd0*/  MUFU.TANH R219, R62 ;  /* 0x0000003e00db7308 */ /* 0x000ff40000002400 */
[----:B------:R-:W-:Y:S01]  /*4fe0*/  MUFU.TANH R214, R63 ;  /* 0x0000003f00d67308 */ /* 0x000fe20000002400 */
[C---:B--2---:R-:W-:Y:S01]  /*4ff0*/  FADD.FTZ R17, R22.reuse, R78 ;  /* 0x0000004e16117221 */ /* 0x044fe20000010000 */
[----:B------:R-:W-:Y:S01]  /*5000*/  FADD.FTZ R4, R22, R198 ;  /* 0x000000c616047221 */ /* 0x000fe20000010000 */
[C---:B---3--:R-:W-:Y:S01]  /*5010*/  FADD.FTZ R16, R23.reuse, R79 ;  /* 0x0000004f17107221 */ /* 0x048fe20000010000 */
[----:B------:R-:W-:Y:S04]  /*5020*/  FADD.FTZ R5, R23, R199 ;  /* 0x000000c717057221 */ /* 0x000fe80000010000 */
[----:B------:R-:W-:Y:S02]  /*5030*/  @!P0 FSEL R16, R16, -INF , !P3 ;  /* 0xff80000010108808 */ /* 0x000fe40005800000 */
[----:B------:R-:W-:Y:S02]  /*5040*/  @!P0 ISETP.GE.AND P3, PT, R15, R13, PT ;  /* 0x0000000d0f00820c */ /* 0x000fe40003f66270 */
[----:B------:R-:W-:Y:S01]  /*5050*/  @!P0 FSEL R5, R5, -INF , !P4 ;  /* 0xff80000005058808 */ /* 0x000fe20006000000 */
[--C-:B------:R-:W-:Y:S01]  /*5060*/  FFMA.FTZ R16, R16, UR5, -R11.reuse ;  /* 0x0000000510107c23 */ /* 0x100fe2000801080b */
[----:B------:R-:W-:Y:S02]  /*5070*/  @!P0 FSEL R17, R17, -INF , !P3 ;  /* 0xff80000011118808 */ /* 0x000fe40005800000 */
[----:B------:R-:W-:Y:S01]  /*5080*/  @!P0 ISETP.GE.AND P3, PT, R15, R12, PT ;  /* 0x0000000c0f00820c */ /* 0x000fe20003f66270 */
[----:B------:R2:W-:Y:S01]  /*5090*/  MUFU.EX2 R83, R16 ;  /* 0x0000001000537308 */ /* 0x0005e20000000800 */
[--C-:B------:R-:W-:Y:S01]  /*50a0*/  FFMA.FTZ R5, R5, UR5, -R10.reuse ;  /* 0x0000000505057c23 */ /* 0x100fe2000801080a */
[-C--:B------:R-:W-:Y:S01]  /*50b0*/  @!P0 ISETP.GE.AND P4, PT, R14, R8.reuse, PT ;  /* 0x000000080e00820c */ /* 0x080fe20003f86270 */
[----:B------:R-:W-:Y:S01]  /*50c0*/  FFMA.FTZ R17, R17, UR5, -R11 ;  /* 0x0000000511117c23 */ /* 0x000fe2000801080b */
[----:B------:R-:W-:Y:S02]  /*50d0*/  @!P0 FSEL R4, R4, -INF , !P3 ;  /* 0xff80000004048808 */ /* 0x000fe40005800000 */
[-C--:B------:R-:W-:Y:S04]  /*50e0*/  @!P0 ISETP.GE.AND P3, PT, R14, R9.reuse, PT ;  /* 0x000000090e00820c */ /* 0x080fe80003f66270 */
[----:B------:R3:W-:Y:S01]  /*50f0*/  MUFU.EX2 R172, R5 ;  /* 0x0000000500ac7308 */ /* 0x0007e20000000800 */
[----:B------:R-:W-:Y:S01]  /*5100*/  FFMA.FTZ R4, R4, UR5, -R10 ;  /* 0x0000000504047c23 */ /* 0x000fe2000801080a */
[----:B------:R-:W-:Y:S08]  /*5110*/  @!P0 IADD3 R14, PT, PT, R0, 0x28, RZ ;  /* 0x00000028000e8810 */ /* 0x000ff00007ffe0ff */
[----:B------:R1:W-:Y:S01]  /*5120*/  MUFU.EX2 R171, R4 ;  /* 0x0000000400ab7308 */ /* 0x0003e20000000800 */
[----:B--2---:R-:W-:Y:S09]  /*5130*/  FADD.FTZ R16, R22, R222 ;  /* 0x000000de16107221 */ /* 0x004ff20000010000 */
[----:B------:R2:W-:Y:S01]  /*5140*/  MUFU.EX2 R81, R17 ;  /* 0x0000001100517308 */ /* 0x0005e20000000800 */
[----:B---3--:R-:W-:Y:S05]  /*5150*/  FADD.FTZ R5, R23, R243 ;  /* 0x000000f317057221 */ /* 0x008fea0000010000 */
[----:B------:R-:W-:Y:S02]  /*5160*/  @!P0 FSEL R5, R5, -INF , !P4 ;  /* 0xff80000005058808 */ /* 0x000fe40006000000 */
[-C--:B------:R-:W-:Y:S01]  /*5170*/  @!P0 ISETP.GE.AND P4, PT, R14, R8.reuse, PT ;  /* 0x000000080e00820c */ /* 0x080fe20003f86270 */
[----:B-1----:R-:W-:Y:S02]  /*5180*/  FADD.FTZ R4, R23, R223 ;  /* 0x000000df17047221 */ /* 0x002fe40000010000 */
[----:B------:R-:W-:Y:S03]  /*5190*/  FFMA.FTZ R5, R5, UR5, -R2 ;  /* 0x0000000505057c23 */ /* 0x000fe60008010802 */
[----:B------:R-:W-:Y:S01]  /*51a0*/  @!P0 FSEL R4, R4, -INF , !P3 ;  /* 0xff80000004048808 */ /* 0x000fe20005800000 */
[----:B------:R1:W-:Y:S01]  /*51b0*/  MUFU.EX2 R213, R5 ;  /* 0x0000000500d57308 */ /* 0x0003e20000000800 */
[C---:B------:R-:W-:Y:S01]  /*51c0*/  @!P0 ISETP.GE.AND P3, PT, R15.reuse, R9, PT ;  /* 0x000000090f00820c */ /* 0x040fe20003f66270 */
[----:B--2---:R-:W2:Y:S02]  /*51d0*/  LDL R17, [R1+0x3c] ;  /* 0x00003c0001117983 */ /* 0x004ea40000100800 */
[--C-:B------:R-:W-:Y:S01]  /*51e0*/  FFMA.FTZ R4, R4, UR5, -R3.reuse ;  /* 0x0000000504047c23 */ /* 0x100fe20008010803 */
[----:B------:R-:W-:Y:S02]  /*51f0*/  @!P0 FSEL R16, R16, -INF , !P3 ;  /* 0xff80000010108808 */ /* 0x000fe40005800000 */
[----:B------:R-:W-:Y:S03]  /*5200*/  @!P0 ISETP.GE.AND P3, PT, R15, R8, PT ;  /* 0x000000080f00820c */ /* 0x000fe60003f66270 */
[----:B------:R3:W-:Y:S01]  /*5210*/  MUFU.EX2 R192, R4 ;  /* 0x0000000400c07308 */ /* 0x0007e20000000800 */
[----:B------:R-:W-:Y:S09]  /*5220*/  FFMA.FTZ R16, R16, UR5, -R3 ;  /* 0x0000000510107c23 */ /* 0x000ff20008010803 */
[----:B------:R3:W-:Y:S01]  /*5230*/  MUFU.EX2 R189, R16 ;  /* 0x0000001000bd7308 */ /* 0x0007e20000000800 */
[----:B-1----:R-:W-:Y:S01]  /*5240*/  MOV R5, UR11 ;  /* 0x0000000b00057c02 */ /* 0x002fe20008000f00 */
[----:B----4-:R-:W-:Y:S01]  /*5250*/  FADD.FTZ R15, R18, R215 ;  /* 0x000000d7120f7221 */ /* 0x010fe20000010000 */
[----:B---3--:R-:W-:Y:S02]  /*5260*/  FADD.FTZ R4, R22, R242 ;  /* 0x000000f216047221 */ /* 0x008fe40000010000 */
[----:B------:R-:W3:Y:S03]  /*5270*/  LDL R22, [R1+0x98] ;  /* 0x0000980001167983 */ /* 0x000ee60000100800 */
[----:B------:R-:W-:Y:S01]  /*5280*/  @!P0 FSEL R4, R4, -INF , !P3 ;  /* 0xff80000004048808 */ /* 0x000fe20005800000 */
[----:B------:R-:W-:Y:S04]  /*5290*/  FADD.FTZ R16, R19, R216 ;  /* 0x000000d813107221 */ /* 0x000fe80000010000 */
[--C-:B------:R-:W-:Y:S04]  /*52a0*/  FFMA.FTZ R4, R4, UR5, -R2.reuse ;  /* 0x0000000504047c23 */ /* 0x100fe80008010802 */
[----:B------:R1:W-:Y:S02]  /*52b0*/  MUFU.EX2 R212, R4 ;  /* 0x0000000400d47308 */ /* 0x0003e40000000800 */
[----:B-1----:R-:W-:Y:S04]  /*52c0*/  MOV R4, UR10 ;  /* 0x0000000a00047c02 */ /* 0x002fe80008000f00 */
[C---:B------:R-:W-:Y:S04]  /*52d0*/  LEA R4, P3, R21.reuse, R4, 0x2 ;  /* 0x0000000415047211 */ /* 0x040fe800078610ff */
[----:B------:R-:W-:Y:S02]  /*52e0*/  LEA.HI.X R5, R21, R5, RZ, 0x2, P3 ;  /* 0x0000000515057211 */ /* 0x000fe400018f14ff */
[----:B------:R-:W4:Y:S01]  /*52f0*/  LDL R21, [R1+0x40] ;  /* 0x0000400001157983 */ /* 0x000f220000100800 */
[-C--:B------:R-:W-:Y:S03]  /*5300*/  @!P0 ISETP.GE.AND P3, PT, R14, R9.reuse, PT ;  /* 0x000000090e00820c */ /* 0x080fe60003f66270 */
[----:B------:R-:W4:Y:S01]  /*5310*/  LDG.E R111, desc[UR34][R4.64] ;  /* 0x00000022046f7981 */ /* 0x000f22000c1e1900 */
[----:B------:R-:W-:Y:S02]  /*5320*/  @!P0 FSEL R16, R16, -INF , !P3 ;  /* 0xff80000010108808 */ /* 0x000fe40005800000 */
[----:B------:R-:W-:Y:S01]  /*5330*/  @!P0 ISETP.GE.AND P3, PT, R6, R9, PT ;  /* 0x000000090600820c */ /* 0x000fe20003f66270 */
[----:B------:R-:W5:Y:S02]  /*5340*/  LDG.E R110, desc[UR34][R4.64+0x20] ;  /* 0x00002022046e7981 */ /* 0x000f64000c1e1900 */
[----:B------:R-:W-:Y:S01]  /*5350*/  FFMA.FTZ R7, R16, UR5, -R3 ;  /* 0x0000000510077c23 */ /* 0x000fe20008010803 */
[----:B------:R-:W-:Y:S01]  /*5360*/  @!P0 FSEL R15, R15, -INF , !P3 ;  /* 0xff8000000f0f8808 */ /* 0x000fe20005800000 */
[----:B------:R-:W5:Y:S01]  /*5370*/  LDG.E R109, desc[UR34][R4.64+0x100] ;  /* 0x00010022046d7981 */ /* 0x000f62000c1e1900 */
[----:B------:R-:W-:Y:S01]  /*5380*/  @!P0 ISETP.GE.AND P3, PT, R6, R8, PT ;  /* 0x000000080600820c */ /* 0x000fe20003f66270 */
[----:B------:R1:W-:Y:S01]  /*5390*/  MUFU.EX2 R182, R7 ;  /* 0x0000000700b67308 */ /* 0x0003e20000000800 */
[----:B------:R-:W-:Y:S01]  /*53a0*/  FADD.FTZ R16, R19, R239 ;  /* 0x000000ef13107221 */ /* 0x000fe20000010000 */
[----:B------:R2:W5:Y:S01]  /*53b0*/  LDG.E R108, desc[UR34][R4.64+0x120] ;  /* 0x00012022046c7981 */ /* 0x000562000c1e1900 */
[----:B------:R-:W-:Y:S03]  /*53c0*/  FFMA.FTZ R15, R15, UR5, -R3 ;  /* 0x000000050f0f7c23 */ /* 0x000fe60008010803 */
[----:B------:R-:W-:Y:S04]  /*53d0*/  @!P0 FSEL R16, R16, -INF , !P4 ;  /* 0xff80000010108808 */ /* 0x000fe80006000000 */
[----:B------:R1:W-:Y:S01]  /*53e0*/  MUFU.EX2 R181, R15 ;  /* 0x0000000f00b57308 */ /* 0x0003e20000000800 */
[----:B------:R-:W-:Y:S09]  /*53f0*/  FFMA.FTZ R16, R16, UR5, -R2 ;  /* 0x0000000510107c23 */ /* 0x000ff20008010802 */
[----:B------:R1:W-:Y:S02]  /*5400*/  MUFU.EX2 R207, R16 ;  /* 0x0000001000cf7308 */ /* 0x0003e40000000800 */
[----:B-1----:R-:W-:Y:S05]  /*5410*/  FADD.FTZ R7, R18, R238 ;  /* 0x000000ee12077221 */ /* 0x002fea0000010000 */
[----:B------:R-:W-:Y:S02]  /*5420*/  @!P0 FSEL R7, R7, -INF , !P3 ;  /* 0xff80000007078808 */ /* 0x000fe40005800000 */
[-C--:B------:R-:W-:Y:S01]  /*5430*/  @!P0 ISETP.GE.AND P3, PT, R14, R13.reuse, PT ;  /* 0x0000000d0e00820c */ /* 0x080fe20003f66270 */
[----:B------:R-:W-:Y:S02]  /*5440*/  FADD.FTZ R15, R18, R73 ;  /* 0x00000049120f7221 */ /* 0x000fe40000010000 */
[----:B------:R-:W-:Y:S04]  /*5450*/  FFMA.FTZ R7, R7, UR5, -R2 ;  /* 0x0000000507077c23 */ /* 0x000fe80008010802 */
[----:B------:R1:W4:Y:S01]  /*5460*/  MUFU.EX2 R206, R7 ;  /* 0x0000000700ce7308 */ /* 0x0003220000000800 */
[----:B------:R-:W-:Y:S01]  /*5470*/  SEL R16, R160, 0xfffffff0, !P2 ;  /* 0xfffffff0a0107807 */ /* 0x000fe20005000000 */
[----:B-1----:R-:W-:Y:S05]  /*5480*/  FADD.FTZ R7, R19, R75 ;  /* 0x0000004b13077221 */ /* 0x002fea0000010000 */
[----:B------:R-:W-:Y:S02]  /*5490*/  @!P0 FSEL R7, R7, -INF , !P3 ;  /* 0xff80000007078808 */ /* 0x000fe40005800000 */
[----:B------:R-:W-:Y:S03]  /*54a0*/  @!P0 ISETP.GE.AND P3, PT, R6, R13, PT ;  /* 0x0000000d0600820c */ /* 0x000fe60003f66270 */
[--C-:B------:R-:W-:Y:S01]  /*54b0*/  FFMA.FTZ R7, R7, UR5, -R11.reuse ;  /* 0x0000000507077c23 */ /* 0x100fe2000801080b */
[----:B------:R-:W-:Y:S02]  /*54c0*/  @!P0 FSEL R15, R15, -INF , !P3 ;  /* 0xff8000000f0f8808 */ /* 0x000fe40005800000 */
[-C--:B------:R-:W-:Y:S01]  /*54d0*/  @!P0 ISETP.GE.AND P3, PT, R14, R12.reuse, PT ;  /* 0x0000000c0e00820c */ /* 0x080fe20003f66270 */
[----:B------:R1:W-:Y:S02]  /*54e0*/  MUFU.EX2 R77, R7 ;  /* 0x00000007004d7308 */ /* 0x0003e40000000800 */
[----:B------:R-:W-:Y:S08]  /*54f0*/  FFMA.FTZ R15, R15, UR5, -R11 ;  /* 0x000000050f0f7c23 */ /* 0x000ff0000801080b */
[----:B------:R-:W-:Y:S01]  /*5500*/  MUFU.EX2 R76, R15 ;  /* 0x0000000f004c7308 */ /* 0x000fe20000000800 */
[----:B-1----:R-:W-:Y:S02]  /*5510*/  FADD.FTZ R7, R19, R184 ;  /* 0x000000b813077221 */ /* 0x002fe40000010000 */
[----:B------:R-:W4:Y:S03]  /*5520*/  LDL R19, [R1+0x34] ;  /* 0x0000340001137983 */ /* 0x000f260000100800 */
[----:B------:R-:W-:Y:S02]  /*5530*/  @!P0 FSEL R7, R7, -INF , !P3 ;  /* 0xff80000007078808 */ /* 0x000fe40005800000 */
[-C--:B------:R-:W-:Y:S03]  /*5540*/  @!P0 ISETP.GE.AND P3, PT, R6, R12.reuse, PT ;  /* 0x0000000c0600820c */ /* 0x080fe60003f66270 */
[----:B------:R-:W-:Y:S01]  /*5550*/  FFMA.FTZ R6, R7, UR5, -R10 ;  /* 0x0000000507067c23 */ /* 0x000fe2000801080a */
[C---:B------:R-:W-:Y:S03]  /*5560*/  @!P0 IADD3 R7, PT, PT, R0.reuse, 0x30, RZ ;  /* 0x0000003000078810 */ /* 0x040fe60007ffe0ff */
[----:B------:R1:W-:Y:S01]  /*5570*/  MUFU.EX2 R168, R6 ;  /* 0x0000000600a87308 */ /* 0x0003e20000000800 */
[C---:B------:R-:W-:Y:S02]  /*5580*/  @!P0 ISETP.GE.AND P5, PT, R7.reuse, R12, PT ;  /* 0x0000000c0700820c */ /* 0x040fe40003fa6270 */
[C---:B------:R-:W-:Y:S02]  /*5590*/  @!P0 ISETP.GE.AND P6, PT, R7.reuse, R9, PT ;  /* 0x000000090700820c */ /* 0x040fe40003fc6270 */
[----:B------:R-:W-:Y:S02]  /*55a0*/  @!P0 ISETP.GE.AND P4, PT, R7, R8, PT ;  /* 0x000000080700820c */ /* 0x000fe40003f86270 */
[----:B-1----:R-:W-:Y:S01]  /*55b0*/  @!P0 IADD3 R6, PT, PT, R0, 0x31, RZ ;  /* 0x0000003100068810 */ /* 0x002fe20007ffe0ff */
[----:B--2---:R-:W-:Y:S01]  /*55c0*/  FADD.FTZ R4, R17, R70 ;  /* 0x0000004611047221 */ /* 0x004fe20000010000 */
[----:B---3--:R-:W-:Y:S04]  /*55d0*/  LEA R112, R22, UR4, 0x1 ;  /* 0x0000000416707c11 */ /* 0x008fe8000f8e08ff */
[C---:B------:R-:W-:Y:S02]  /*55e0*/  IADD3 R14, PT, PT, R112.reuse, 0x10000, RZ ;  /* 0x00010000700e7810 */ /* 0x040fe40007ffe0ff */
[----:B------:R-:W-:Y:S02]  /*55f0*/  IADD3 R113, PT, PT, R112, 0x10040, RZ ;  /* 0x0001004070717810 */ /* 0x000fe40007ffe0ff */
[----:B------:R-:W-:Y:S01]  /*5600*/  @P1 IADD3 R113, PT, PT, R14, -0x40, RZ ;  /* 0xffffffc00e711810 */ /* 0x000fe20007ffe0ff */
[----:B------:R-:W-:Y:S02]  /*5610*/  FADD.FTZ R14, R18, R183 ;  /* 0x000000b7120e7221 */ /* 0x000fe40000010000 */
[----:B------:R-:W2:Y:S03]  /*5620*/  LDL R18, [R1+0x2c] ;  /* 0x00002c0001127983 */ /* 0x000ea60000100800 */
[----:B------:R-:W-:Y:S02]  /*5630*/  @!P0 FSEL R14, R14, -INF , !P3 ;  /* 0xff8000000e0e8808 */ /* 0x000fe40005800000 */
[-C--:B------:R-:W-:Y:S01]  /*5640*/  @!P0 ISETP.GE.AND P3, PT, R7, R13.reuse, PT ;  /* 0x0000000d0700820c */ /* 0x080fe20003f66270 */
[----:B------:R-:W-:Y:S02]  /*5650*/  FADD.FTZ R7, R17, R180 ;  /* 0x000000b411077221 */ /* 0x000fe40000010000 */
[----:B------:R-:W-:Y:S04]  /*5660*/  FFMA.FTZ R14, R14, UR5, -R10 ;  /* 0x000000050e0e7c23 */ /* 0x000fe8000801080a */
[----:B------:R1:W3:Y:S01]  /*5670*/  MUFU.EX2 R167, R14 ;  /* 0x0000000e00a77308 */ /* 0x0002e20000000800 */
[C---:B----4-:R-:W-:Y:S01]  /*5680*/  FADD.FTZ R15, R21.reuse, R71 ;  /* 0x00000047150f7221 */ /* 0x050fe20000010000 */
[C---:B-1----:R-:W-:Y:S01]  /*5690*/  FADD.FTZ R14, R21.reuse, R179 ;  /* 0x000000b3150e7221 */ /* 0x042fe20000010000 */
[----:B------:R-:W-:Y:S03]  /*56a0*/  FADD.FTZ R5, R21, R200 ;  /* 0x000000c815057221 */ /* 0x000fe60000010000 */
[----:B------:R-:W-:Y:S02]  /*56b0*/  @!P0 FSEL R15, R15, -INF , !P3 ;  /* 0xff8000000f0f8808 */ /* 0x000fe40005800000 */
[----:B------:R-:W-:Y:S02]  /*56c0*/  @!P0 ISETP.GE.AND P3, PT, R6, R13, PT ;  /* 0x0000000d0600820c */ /* 0x000fe40003f66270 */
[----:B------:R-:W-:Y:S01]  /*56d0*/  @!P0 FSEL R14, R14, -INF , !P5 ;  /* 0xff8000000e0e8808 */ /* 0x000fe20006800000 */
[--C-:B------:R-:W-:Y:S01]  /*56e0*/  FFMA.FTZ R15, R15, UR5, -R11.reuse ;  /* 0x000000050f0f7c23 */ /* 0x100fe2000801080b */
[----:B------:R-:W-:Y:S02]  /*56f0*/  @!P0 FSEL R4, R4, -INF , !P3 ;  /* 0xff80000004048808 */ /* 0x000fe40005800000 */
[----:B------:R-:W-:Y:S01]  /*5700*/  @!P0 ISETP.GE.AND P3, PT, R6, R12, PT ;  /* 0x0000000c0600820c */ /* 0x000fe20003f66270 */
[--C-:B------:R-:W-:Y:S01]  /*5710*/  FFMA.FTZ R14, R14, UR5, -R10.reuse ;  /* 0x000000050e0e7c23 */ /* 0x100fe2000801080a */
[-C--:B------:R-:W-:Y:S01]  /*5720*/  @!P0 ISETP.GE.AND P5, PT, R6, R9.reuse, PT ;  /* 0x000000090600820c */ /* 0x080fe20003fa6270 */
[----:B------:R-:W-:Y:S01]  /*5730*/  FFMA.FTZ R4, R4, UR5, -R11 ;  /* 0x0000000504047c23 */ /* 0x000fe2000801080b */
[----:B------:R-:W-:Y:S01]  /*5740*/  @!P0 FSEL R7, R7, -INF , !P3 ;  /* 0xff80000007078808 */ /* 0x000fe20005800000 */
[----:B------:R-:W-:Y:S01]  /*5750*/  MUFU.EX2 R165, R14 ;  /* 0x0000000e00a57308 */ /* 0x000fe20000000800 */
[----:B------:R-:W-:Y:S01]  /*5760*/  @!P0 ISETP.GE.AND P3, PT, R6, R8, PT ;  /* 0x000000080600820c */ /* 0x000fe20003f66270 */
[----:B------:R-:W-:Y:S01]  /*5770*/  FADD.FTZ R6, R17, R201 ;  /* 0x000000c911067221 */ /* 0x000fe20000010000 */
[----:B------:R-:W-:Y:S01]  /*5780*/  @!P0 FSEL R5, R5, -INF , !P6 ;  /* 0xff80000005058808 */ /* 0x000fe20007000000 */
[----:B------:R-:W-:Y:S03]  /*5790*/  FFMA.FTZ R7, R7, UR5, -R10 ;  /* 0x0000000507077c23 */ /* 0x000fe6000801080a */
[----:B------:R-:W-:Y:S03]  /*57a0*/  @!P0 FSEL R6, R6, -INF , !P5 ;  /* 0xff80000006068808 */ /* 0x000fe60006800000 */
[----:B------:R1:W-:Y:S10]  /*57b0*/  MUFU.EX2 R72, R4 ;  /* 0x0000000400487308 */ /* 0x0003f40000000800 */
[----:B------:R4:W3:Y:S10]  /*57c0*/  MUFU.EX2 R166, R7 ;  /* 0x0000000700a67308 */ /* 0x0008f40000000800 */
[----:B------:R3:W2:Y:S01]  /*57d0*/  MUFU.EX2 R74, R15 ;  /* 0x0000000f004a7308 */ /* 0x0006a20000000800 */
[C---:B-1----:R-:W-:Y:S02]  /*57e0*/  @!P0 IADD3 R4, PT, PT, R0.reuse, 0x38, RZ ;  /* 0x0000003800048810 */ /* 0x042fe40007ffe0ff */
[----:B------:R-:W-:Y:S02]  /*57f0*/  @!P0 IADD3 R0, PT, PT, R0, 0x39, RZ ;  /* 0x0000003900008810 */ /* 0x000fe40007ffe0ff */
[-C--:B------:R-:W-:Y:S02]  /*5800*/  @!P0 ISETP.GE.AND P6, PT, R4, R9.reuse, PT ;  /* 0x000000090400820c */ /* 0x080fe40003fc6270 */
[C---:B------:R-:W-:Y:S01]  /*5810*/  @!P0 ISETP.GE.AND P5, PT, R0.reuse, R9, PT ;  /* 0x000000090000820c */ /* 0x040fe20003fa6270 */
[----:B------:R-:W-:Y:S01]  /*5820*/  FADD.FTZ R9, R17, R226 ;  /* 0x000000e211097221 */ /* 0x000fe20000010000 */
[----:B----4-:R-:W-:Y:S01]  /*5830*/  FFMA.FTZ R7, R5, UR5, -R3 ;  /* 0x0000000505077c23 */ /* 0x010fe20008010803 */
[----:B------:R-:W4:Y:S03]  /*5840*/  LDL R17, [R1+0x94] ;  /* 0x0000940001117983 */ /* 0x000f260000100800 */
[----:B------:R-:W-:Y:S01]  /*5850*/  @!P0 FSEL R9, R9, -INF , !P3 ;  /* 0xff80000009098808 */ /* 0x000fe20005800000 */
[----:B------:R-:W-:Y:S01]  /*5860*/  MUFU.EX2 R178, R7 ;  /* 0x0000000700b27308 */ /* 0x000fe20000000800 */
[-C--:B------:R-:W-:Y:S01]  /*5870*/  @!P0 ISETP.GE.AND P3, PT, R0, R13.reuse, PT ;  /* 0x0000000d0000820c */ /* 0x080fe20003f66270 */
[----:B---3--:R-:W-:Y:S02]  /*5880*/  FADD.FTZ R15, R21, R227 ;  /* 0x000000e3150f7221 */ /* 0x008fe40000010000 */
[--C-:B------:R-:W-:Y:S03]  /*5890*/  FFMA.FTZ R9, R9, UR5, -R2.reuse ;  /* 0x0000000509097c23 */ /* 0x100fe60008010802 */
[----:B------:R-:W-:Y:S03]  /*58a0*/  @!P0 FSEL R15, R15, -INF , !P4 ;  /* 0xff8000000f0f8808 */ /* 0x000fe60006000000 */
[----:B------:R1:W-:Y:S01]  /*58b0*/  MUFU.EX2 R196, R9 ;  /* 0x0000000900c47308 */ /* 0x0003e20000000800 */
[----:B------:R-:W-:Y:S01]  /*58c0*/  @!P0 ISETP.GE.AND P4, PT, R4, R13, PT ;  /* 0x0000000d0400820c */ /* 0x000fe20003f86270 */
[----:B------:R-:W-:Y:S01]  /*58d0*/  FFMA.FTZ R13, R6, UR5, -R3 ;  /* 0x00000005060d7c23 */ /* 0x000fe20008010803 */
[----:B------:R-:W-:Y:S07]  /*58e0*/  FFMA.FTZ R15, R15, UR5, -R2 ;  /* 0x000000050f0f7c23 */ /* 0x000fee0008010802 */
[----:B------:R3:W-:Y:S10]  /*58f0*/  MUFU.EX2 R177, R13 ;  /* 0x0000000d00b17308 */ /* 0x0007f40000000800 */
[----:B------:R-:W-:Y:S01]  /*5900*/  MUFU.EX2 R197, R15 ;  /* 0x0000000f00c57308 */ /* 0x000fe20000000800 */
[----:B-1----:R-:W-:Y:S02]  /*5910*/  F2FP.F16.F32.PACK_AB R9, R224, R225 ;  /* 0x000000e1e009723e */ /* 0x002fe400000000ff */
[----:B---3--:R-:W-:Y:S05]  /*5920*/  F2FP.F16.F32.PACK_AB R13, R208, R209 ;  /* 0x000000d1d00d723e */ /* 0x008fea00000000ff */
[----:B------:R-:W-:Y:S01]  /*5930*/  STS [R112+0x10400], R13 ;  /* 0x0104000d70007388 */ /* 0x000fe20000000800 */
[C---:B------:R-:W-:Y:S01]  /*5940*/  FADD.FTZ R14, R19.reuse, R195 ;  /* 0x000000c3130e7221 */ /* 0x040fe20000010000 */
[----:B------:R-:W-:Y:S04]  /*5950*/  FADD.FTZ R7, R19, R68 ;  /* 0x0000004413077221 */ /* 0x000fe80000010000 */
[----:B------:R-:W-:Y:S02]  /*5960*/  @!P0 FSEL R14, R14, -INF , !P6 ;  /* 0xff8000000e0e8808 */ /* 0x000fe40007000000 */
[----:B------:R-:W-:Y:S02]  /*5970*/  @!P0 ISETP.GE.AND P6, PT, R4, R12, PT ;  /* 0x0000000c0400820c */ /* 0x000fe40003fc6270 */
[----:B------:R-:W-:Y:S01]  /*5980*/  @!P0 FSEL R7, R7, -INF , !P4 ;  /* 0xff80000007078808 */ /* 0x000fe20006000000 */
[----:B------:R-:W-:Y:S01]  /*5990*/  FFMA.FTZ R14, R14, UR5, -R3 ;  /* 0x000000050e0e7c23 */ /* 0x000fe20008010803 */
[----:B------:R-:W-:Y:S02]  /*59a0*/  @!P0 ISETP.GE.AND P4, PT, R4, R8, PT ;  /* 0x000000080400820c */ /* 0x000fe40003f86270 */
[----:B------:R-:W-:Y:S01]  /*59b0*/  F2FP.F16.F32.PACK_AB R4, R232, R233 ;  /* 0x000000e9e804723e */ /* 0x000fe200000000ff */
[----:B------:R-:W-:Y:S01]  /*59c0*/  FFMA.FTZ R7, R7, UR5, -R11 ;  /* 0x0000000507077c23 */ /* 0x000fe2000801080b */
[----:B------:R-:W-:Y:S10]  /*59d0*/  MUFU.EX2 R174, R14 ;  /* 0x0000000e00ae7308 */ /* 0x000ff40000000800 */
[----:B------:R1:W-:Y:S02]  /*59e0*/  MUFU.EX2 R69, R7 ;  /* 0x0000000700457308 */ /* 0x0003e40000000800 */
[----:B-1----:R-:W-:Y:S01]  /*59f0*/  F2FP.F16.F32.PACK_AB R7, R234, R235 ;  /* 0x000000ebea07723e */ /* 0x002fe200000000ff */
[C---:B--2---:R-:W-:Y:S01]  /*5a00*/  FADD.FTZ R5, R18.reuse, R193 ;  /* 0x000000c112057221 */ /* 0x044fe20000010000 */
[----:B------:R-:W-:Y:S04]  /*5a10*/  FADD.FTZ R6, R18, R161 ;  /* 0x000000a112067221 */ /* 0x000fe80000010000 */
[----:B------:R-:W-:Y:S02]  /*5a20*/  @!P0 FSEL R5, R5, -INF , !P5 ;  /* 0xff80000005058808 */ /* 0x000fe40006800000 */
[----:B------:R-:W-:Y:S02]  /*5a30*/  @!P0 ISETP.GE.AND P5, PT, R0, R12, PT ;  /* 0x0000000c0000820c */ /* 0x000fe40003fa6270 */
[----:B------:R-:W-:Y:S01]  /*5a40*/  F2FP.F16.F32.PACK_AB R12, R20, R162 ;  /* 0x000000a2140c723e */ /* 0x000fe200000000ff */
[----:B------:R-:W-:Y:S01]  /*5a50*/  FFMA.FTZ R3, R5, UR5, -R3 ;  /* 0x0000000505037c23 */ /* 0x000fe20008010803 */
[----:B------:R-:W-:Y:S02]  /*5a60*/  F2FP.F16.F32.PACK_AB R5, R175, R176 ;  /* 0x000000b0af05723e */ /* 0x000fe400000000ff */
[----:B------:R-:W-:Y:S01]  /*5a70*/  @!P0 FSEL R6, R6, -INF , !P3 ;  /* 0xff80000006068808 */ /* 0x000fe20005800000 */
[----:B------:R1:W-:Y:S01]  /*5a80*/  STS [R112+0x10000], R12 ;  /* 0x0100000c70007388 */ /* 0x0003e20000000800 */
[----:B------:R-:W-:Y:S01]  /*5a90*/  @!P0 ISETP.GE.AND P3, PT, R0, R8, PT ;  /* 0x000000080000820c */ /* 0x000fe20003f66270 */
[----:B------:R2:W-:Y:S01]  /*5aa0*/  MUFU.EX2 R173, R3 ;  /* 0x0000000300ad7308 */ /* 0x0005e20000000800 */
[----:B------:R-:W-:Y:S01]  /*5ab0*/  IADD3 R0, PT, PT, R16, R112, RZ ;  /* 0x0000007010007210 */ /* 0x000fe20007ffe0ff */
[----:B------:R-:W-:Y:S01]  /*5ac0*/  FFMA.FTZ R11, R6, UR5, -R11 ;  /* 0x00000005060b7c23 */ /* 0x000fe2000801080b */
[----:B------:R-:W-:Y:S02]  /*5ad0*/  F2FP.F16.F32.PACK_AB R8, R190, R191 ;  /* 0x000000bfbe08723e */ /* 0x000fe400000000ff */
[----:B------:R-:W-:Y:S03]  /*5ae0*/  F2FP.F16.F32.PACK_AB R6, R202, R203 ;  /* 0x000000cbca06723e */ /* 0x000fe600000000ff */
[----:B------:R3:W-:Y:S02]  /*5af0*/  STS [R0+0x10400], R8 ;  /* 0x0104000800007388 */ /* 0x0007e40000000800 */
[----:B------:R-:W4:Y:S01]  /*5b00*/  MUFU.EX2 R160, R11 ;  /* 0x0000000b00a07308 */ /* 0x000f220000000800 */
[----:B--2---:R-:W-:Y:S02]  /*5b10*/  F2FP.F16.F32.PACK_AB R3, R210, R211 ;  /* 0x000000d3d203723e */ /* 0x004fe400000000ff */
[----:B-1----:R-:W-:Y:S05]  /*5b20*/  F2FP.F16.F32.PACK_AB R12, R92, R93 ;  /* 0x0000005d5c0c723e */ /* 0x002fea00000000ff */
[----:B------:R1:W-:Y:S04]  /*5b30*/  STS [R0+0x10000], R12 ;  /* 0x0100000c00007388 */ /* 0x0003e80000000800 */
[----:B------:R2:W-:Y:S01]  /*5b40*/  STS [R112+0x12000], R4 ;  /* 0x0120000470007388 */ /* 0x0005e20000000800 */
[----:B---3--:R-:W-:Y:S02]  /*5b50*/  F2FP.F16.F32.PACK_AB R8, R244, R245 ;  /* 0x000000f5f408723e */ /* 0x008fe400000000ff */
[----:B-1----:R-:W-:Y:S02]  /*5b60*/  F2FP.F16.F32.PACK_AB R12, R250, R251 ;  /* 0x000000fbfa0c723e */ /* 0x002fe400000000ff */
[----:B--2---:R-:W-:Y:S03]  /*5b70*/  F2FP.F16.F32.PACK_AB R4, R90, R91 ;  /* 0x0000005b5a04723e */ /* 0x004fe600000000ff */
[----:B------:R-:W-:Y:S04]  /*5b80*/  STS [R112+0x12400], R12 ;  /* 0x0124000c70007388 */ /* 0x000fe80000000800 */
[----:B------:R-:W-:Y:S01]  /*5b90*/  STS [R0+0x12000], R9 ;  /* 0x0120000900007388 */ /* 0x000fe20000000800 */
[----:B----4-:R-:W-:Y:S03]  /*5ba0*/  IADD3 R115, PT, PT, R112, R17, RZ ;  /* 0x0000001170737210 */ /* 0x010fe60007ffe0ff */
[----:B------:R1:W-:Y:S01]  /*5bb0*/  STS [R0+0x12400], R8 ;  /* 0x0124000800007388 */ /* 0x0003e20000000800 */
[----:B------:R-:W-:Y:S03]  /*5bc0*/  IADD3 R114, PT, PT, R17, R113, RZ ;  /* 0x0000007111727210 */ /* 0x000fe60007ffe0ff */
[----:B------:R2:W-:Y:S01]  /*5bd0*/  STS [R115+0x10000], R4 ;  /* 0x0100000473007388 */ /* 0x0005e20000000800 */
[----:B-1----:R-:W-:Y:S02]  /*5be0*/  IADD3 R0, PT, PT, R16, R115, RZ ;  /* 0x0000007310007210 */ /* 0x002fe40007ffe0ff */
[----:B------:R-:W-:Y:S02]  /*5bf0*/  F2FP.F16.F32.PACK_AB R8, R84, R85 ;  /* 0x000000555408723e */ /* 0x000fe400000000ff */
[----:B--2---:R-:W-:Y:S05]  /*5c00*/  F2FP.F16.F32.PACK_AB R4, R186, R188 ;  /* 0x000000bcba04723e */ /* 0x004fea00000000ff */
[----:B------:R1:W-:Y:S04]  /*5c10*/  STS [R115+0x10400], R4 ;  /* 0x0104000473007388 */ /* 0x0003e80000000800 */
[----:B------:R-:W-:Y:S04]  /*5c20*/  STS [R0+0x10000], R8 ;  /* 0x0100000800007388 */ /* 0x000fe80000000800 */
[----:B------:R2:W-:Y:S04]  /*5c30*/  STS [R0+0x10400], R5 ;  /* 0x0104000500007388 */ /* 0x0005e80000000800 */
[----:B------:R3:W-:Y:S04]  /*5c40*/  STS [R115+0x12000], R3 ;  /* 0x0120000373007388 */ /* 0x0007e80000000800 */
[----:B------:R4:W-:Y:S04]  /*5c50*/  STS [R115+0x12400], R7 ;  /* 0x0124000773007388 */ /* 0x0009e80000000800 */
[----:B------:R-:W-:Y:S01]  /*5c60*/  STS [R0+0x12000], R6 ;  /* 0x0120000600007388 */ /* 0x000fe20000000800 */
[----:B-1----:R-:W-:Y:S05]  /*5c70*/  FADD.FTZ R4, R19, R170 ;  /* 0x000000aa13047221 */ /* 0x002fea0000010000 */
[----:B------:R-:W-:Y:S02]  /*5c80*/  @!P0 FSEL R4, R4, -INF , !P6 ;  /* 0xff80000004048808 */ /* 0x000fe40007000000 */
[----:B--2---:R-:W-:Y:S03]  /*5c90*/  F2FP.F16.F32.PACK_AB R5, R230, R231 ;  /* 0x000000e7e605723e */ /* 0x004fe600000000ff */
[--C-:B------:R-:W-:Y:S01]  /*5ca0*/  FFMA.FTZ R4, R4, UR5, -R10.reuse ;  /* 0x0000000504047c23 */ /* 0x100fe2000801080a */
[----:B---3--:R-:W-:Y:S01]  /*5cb0*/  FADD.FTZ R3, R18, R169 ;  /* 0x000000a912037221 */ /* 0x008fe20000010000 */
[----:B------:R1:W-:Y:S02]  /*5cc0*/  STS [R0+0x12400], R5 ;  /* 0x0124000500007388 */ /* 0x0003e40000000800 */
[----:B------:R2:W-:Y:S01]  /*5cd0*/  MUFU.EX2 R164, R4 ;  /* 0x0000000400a47308 */ /* 0x0005e20000000800 */
[----:B----4-:R-:W-:Y:S02]  /*5ce0*/  F2FP.F16.F32.PACK_AB R7, R206, R207 ;  /* 0x000000cfce07723e */ /* 0x010fe400000000ff */
[----:B------:R-:W-:Y:S05]  /*5cf0*/  @!P0 FSEL R3, R3, -INF , !P5 ;  /* 0xff80000003038808 */ /* 0x000fea0006800000 */
[----:B------:R-:W-:Y:S01]  /*5d00*/  FFMA.FTZ R10, R3, UR5, -R10 ;  /* 0x00000005030a7c23 */ /* 0x000fe2000801080a */
[----:B------:R-:W-:Y:S03]  /*5d10*/  F2FP.F16.F32.PACK_AB R3, R171, R172 ;  /* 0x000000acab03723e */ /* 0x000fe600000000ff */
[----:B------:R-:W3:Y:S02]  /*5d20*/  MUFU.EX2 R163, R10 ;  /* 0x0000000a00a37308 */ /* 0x000ee40000000800 */
[----:B------:R4:W-:Y:S01]  /*5d30*/  STS [R113+0x400], R3 ;  /* 0x0004000371007388 */ /* 0x0009e20000000800 */
[----:B--2---:R-:W-:Y:S05]  /*5d40*/  FADD.FTZ R4, R19, R219 ;  /* 0x000000db13047221 */ /* 0x004fea0000010000 */
[----:B------:R-:W-:Y:S02]  /*5d50*/  @!P0 FSEL R4, R4, -INF , !P4 ;  /* 0xff80000004048808 */ /* 0x000fe40006000000 */
[----:B-1----:R-:W-:Y:S01]  /*5d60*/  F2FP.F16.F32.PACK_AB R5, R81, R83 ;  /* 0x000000535105723e */ /* 0x002fe200000000ff */
[----:B------:R-:W-:Y:S02]  /*5d70*/  FADD.FTZ R0, R18, R214 ;  /* 0x000000d612007221 */ /* 0x000fe40000010000 */
[--C-:B------:R-:W-:Y:S01]  /*5d80*/  FFMA.FTZ R6, R4, UR5, -R2.reuse ;  /* 0x0000000504067c23 */ /* 0x100fe20008010802 */
[----:B------:R-:W-:Y:S01]  /*5d90*/  F2FP.F16.F32.PACK_AB R4, R167, R168 ;  /* 0x000000a8a704723e */ /* 0x000fe200000000ff */
[----:B------:R1:W-:Y:S01]  /*5da0*/  STS [R113], R5 ;  /* 0x0000000571007388 */ /* 0x0003e20000000800 */
[----:B------:R-:W-:Y:S01]  /*5db0*/  @!P0 FSEL R0, R0, -INF , !P3 ;  /* 0xff80000000008808 */ /* 0x000fe20005800000 */
[----:B------:R2:W-:Y:S04]  /*5dc0*/  MUFU.EX2 R187, R6 ;  /* 0x0000000600bb7308 */ /* 0x0005e80000000800 */
[----:B------:R-:W-:Y:S01]  /*5dd0*/  FFMA.FTZ R2, R0, UR5, -R2 ;  /* 0x0000000500027c23 */ /* 0x000fe20008010802 */
[----:B------:R-:W-:Y:S05]  /*5de0*/  F2FP.F16.F32.PACK_AB R0, R181, R182 ;  /* 0x000000b6b500723e */ /* 0x000fea00000000ff */
[----:B------:R3:W3:Y:S01]  /*5df0*/  MUFU.EX2 R185, R2 ;  /* 0x0000000200b97308 */ /* 0x0006e20000000800 */
[----:B----4-:R-:W-:Y:S05]  /*5e00*/  IADD3 R3, PT, PT, R16, R113, RZ ;  /* 0x0000007110037210 */ /* 0x010fea0007ffe0ff */
[----:B------:R4:W-:Y:S01]  /*5e10*/  STS [R3+0x400], R4 ;  /* 0x0004000403007388 */ /* 0x0009e20000000800 */
[----:B--2---:R-:W-:Y:S02]  /*5e20*/  F2FP.F16.F32.PACK_AB R6, R189, R192 ;  /* 0x000000c0bd06723e */ /* 0x004fe400000000ff */
[----:B-1----:R-:W-:Y:S02]  /*5e30*/  F2FP.F16.F32.PACK_AB R5, R76, R77 ;  /* 0x0000004d4c05723e */ /* 0x002fe400000000ff */
[----:B---3--:R-:W-:Y:S03]  /*5e40*/  IADD3 R2, PT, PT, R16, R114, RZ ;  /* 0x0000007210027210 */ /* 0x008fe60007ffe0ff */
[----:B------:R1:W-:Y:S04]  /*5e50*/  STS [R3], R5 ;  /* 0x0000000503007388 */ /* 0x0003e80000000800 */
[----:B------:R2:W-:Y:S01]  /*5e60*/  STS [R113+0x2000], R6 ;  /* 0x0020000671007388 */ /* 0x0005e20000000800 */
[----:B----4-:R-:W-:Y:S05]  /*5e70*/  F2FP.F16.F32.PACK_AB R4, R212, R213 ;  /* 0x000000d5d404723e */ /* 0x010fea00000000ff */
[----:B------:R3:W-:Y:S04]  /*5e80*/  STS [R113+0x2400], R4 ;  /* 0x0024000471007388 */ /* 0x0007e80000000800 */
[----:B------:R4:W-:Y:S04]  /*5e90*/  STS [R3+0x2000], R0 ;  /* 0x0020000003007388 */ /* 0x0009e80000000800 */
[----:B------:R4:W-:Y:S01]  /*5ea0*/  STS [R3+0x2400], R7 ;  /* 0x0024000703007388 */ /* 0x0009e20000000800 */
[----:B-1----:R-:W-:Y:S02]  /*5eb0*/  F2FP.F16.F32.PACK_AB R5, R166, R165 ;  /* 0x000000a5a605723e */ /* 0x002fe400000000ff */
[----:B--2---:R-:W-:Y:S03]  /*5ec0*/  F2FP.F16.F32.PACK_AB R6, R72, R74 ;  /* 0x0000004a4806723e */ /* 0x004fe600000000ff */
[----:B------:R1:W-:Y:S04]  /*5ed0*/  STS [R114+0x400], R5 ;  /* 0x0004000572007388 */ /* 0x0003e80000000800 */
[----:B------:R2:W-:Y:S01]  /*5ee0*/  STS [R114], R6 ;  /* 0x0000000672007388 */ /* 0x0005e20000000800 */
[----:B---3--:R-:W-:Y:S02]  /*5ef0*/  F2FP.F16.F32.PACK_AB R4, R160, R69 ;  /* 0x00000045a004723e */ /* 0x008fe400000000ff */
[----:B----4-:R-:W-:Y:S03]  /*5f00*/  F2FP.F16.F32.PACK_AB R0, R163, R164 ;  /* 0x000000a4a300723e */ /* 0x010fe600000000ff */
[----:B------:R3:W-:Y:S01]  /*5f10*/  STS [R2], R4 ;  /* 0x0000000402007388 */ /* 0x0007e20000000800 */
[----:B------:R-:W-:Y:S03]  /*5f20*/  F2FP.F16.F32.PACK_AB R3, R185, R187 ;  /* 0x000000bbb903723e */ /* 0x000fe600000000ff */
[----:B------:R4:W-:Y:S01]  /*5f30*/  STS [R2+0x400], R0 ;  /* 0x0004000002007388 */ /* 0x0009e20000000800 */
[----:B-1----:R-:W-:Y:S02]  /*5f40*/  F2FP.F16.F32.PACK_AB R5, R196, R197 ;  /* 0x000000c5c405723e */ /* 0x002fe400000000ff */
[----:B--2---:R-:W-:Y:S03]  /*5f50*/  F2FP.F16.F32.PACK_AB R6, R177, R178 ;  /* 0x000000b2b106723e */ /* 0x004fe600000000ff */
[----:B------:R-:W-:Y:S04]  /*5f60*/  STS [R114+0x2400], R5 ;  /* 0x0024000572007388 */ /* 0x000fe80000000800 */
[----:B------:R-:W-:Y:S04]  /*5f70*/  STS [R114+0x2000], R6 ;  /* 0x0020000672007388 */ /* 0x000fe80000000800 */
[----:B------:R1:W-:Y:S01]  /*5f80*/  STS [R2+0x2400], R3 ;  /* 0x0024000302007388 */ /* 0x0003e20000000800 */
[----:B---3--:R-:W-:Y:S02]  /*5f90*/  F2FP.F16.F32.PACK_AB R4, R173, R174 ;  /* 0x000000aead04723e */ /* 0x008fe400000000ff */
[----:B----4-:R-:W-:Y:S03]  /*5fa0*/  LEA R0, R155, UR4, 0x1 ;  /* 0x000000049b007c11 */ /* 0x010fe6000f8e08ff */
[----:B------:R2:W-:Y:S04]  /*5fb0*/  STS [R2+0x2000], R4 ;  /* 0x0020000402007388 */ /* 0x0005e80000000800 */
[----:B------:R-:W3:Y:S08]  /*5fc0*/  LDSM.16.M88.4 R64, [R0+0x4000] ;  /* 0x004000000040783b */ /* 0x000ef00000000200 */
[----:B------:R4:W3:Y:S01]  /*5fd0*/  LDSM.16.M88.4 R60, [R0+0x5000] ;  /* 0x00500000003c783b */ /* 0x0008e20000000200 */
[----:B-1----:R-:W-:Y:S04]  /*5fe0*/  FFMA.FTZ R3, -R94, R94, 1 ;  /* 0x3f8000005e037423 */ /* 0x002fe8000001015e */
[----:B------:R-:W-:Y:S01]  /*5ff0*/  FMUL.FTZ R3, R3, UR14 ;  /* 0x0000000e03037c20 */ /* 0x000fe20008410000 */
[C---:B--2---:R-:W-:Y:S02]  /*6000*/  IADD3 R2, PT, PT, R0.reuse, 0x4000, RZ ;  /* 0x0000400000027810 */ /* 0x044fe40007ffe0ff */
[----:B----4-:R-:W-:Y:S02]  /*6010*/  IADD3 R0, PT, PT, R0, 0x4020, RZ ;  /* 0x0000402000007810 */ /* 0x010fe40007ffe0ff */
[----:B------:R-:W-:Y:S02]  /*6020*/  @P2 IADD3 R0, PT, PT, R2, -0x20, RZ ;  /* 0xffffffe002002810 */ /* 0x000fe40007ffe0ff */
[----:B------:R-:W-:Y:S03]  /*6030*/  LOP3.LUT R2, R158, 0x8, RZ, 0xc0, !PT ;  /* 0x000000089e027812 */ /* 0x000fe600078ec0ff */
[----:B------:R-:W1:Y:S01]  /*6040*/  LDSM.16.M88.4 R100, [R0] ;  /* 0x000000000064783b */ /* 0x000e620000000200 */
[----:B------:R-:W-:Y:S01]  /*6050*/  LOP3.LUT R2, R2, 0x30, R157, 0xf8, !PT ;  /* 0x0000003002027812 */ /* 0x000fe200078ef89d */
[-C--:B---3--:R-:W-:Y:S03]  /*6060*/  HMMA.16816.F32 R4, R64, R116.reuse, RZ ;  /* 0x000000744004723c */ /* 0x088fe600000018ff */
[----:B------:R-:W-:Y:S03]  /*6070*/  LOP3.LUT R2, R2, 0x1c0, R159, 0xf8, !PT ;  /* 0x000001c002027812 */ /* 0x000fe600078ef89f */
[----:B------:R2:W3:Y:S02]  /*6080*/  LDSM.16.M88.4 R104, [R0+0x1000] ;  /* 0x001000000068783b */ /* 0x0004e40000000200 */
[C---:B------:R-:W-:Y:S08]  /*6090*/  HMMA.16816.F32 R8, R60.reuse, R116, RZ ;  /* 0x000000743c08723c */ /* 0x040ff000000018ff */
[-C--:B------:R-:W-:Y:S08]  /*60a0*/  HMMA.16816.F32 R12, R60, R118.reuse, RZ ;  /* 0x000000763c0c723c */ /* 0x080ff000000018ff */
[C---:B------:R-:W-:Y:S02]  /*60b0*/  HMMA.16816.F32 R16, R64.reuse, R118, RZ ;  /* 0x000000764010723c */ /* 0x040fe400000018ff */
[----:B--2---:R-:W-:Y:S02]  /*60c0*/  LOP3.LUT R0, R158, 0x4, RZ, 0xc0, !PT ;  /* 0x000000049e007812 */ /* 0x004fe400078ec0ff */
[----:B------:R-:W2:Y:S04]  /*60d0*/  LDL.LU R158, [R1+0x80] ;  /* 0x00008000019e7983 */ /* 0x000ea80000300800 */
[-C--:B------:R-:W-:Y:S01]  /*60e0*/  HMMA.16816.F32 R20, R64, R120.reuse, RZ ;  /* 0x000000784014723c */ /* 0x080fe200000018ff */
[----:B------:R-:W-:Y:S01]  /*60f0*/  ISETP.NE.AND P5, PT, R0, RZ, PT ;  /* 0x000000ff0000720c */ /* 0x000fe20003fa5270 */
[----:B------:R4:W5:Y:S01]  /*6100*/  LDL.LU R94, [R1+0x104] ;  /* 0x00010400015e7983 */ /* 0x0009620000300800 */
[----:B------:R-:W-:Y:S05]  /*6110*/  LOP3.LUT R0, R159, 0x400, RZ, 0xc0, !PT ;  /* 0x000004009f007812 */ /* 0x000fea00078ec0ff */
        /* <DEDUP_REMOVED lines=14> */
[C---:B------:R-:W-:Y:S01]  /*6200*/  FADD.FTZ R4, -R111.reuse, R4 ;  /* 0x000000046f047221 */ /* 0x040fe20000010100 */
[C---:B------:R-:W-:Y:S03]  /*6210*/  FADD.FTZ R5, -R111.reuse, R5 ;  /* 0x000000056f057221 */ /* 0x040fe60000010100 */
[----:B------:R-:W-:Y:S01]  /*6220*/  FMUL.FTZ R162, R162, R4 ;  /* 0x00000004a2a27220 */ /* 0x000fe20000410000 */
[C---:B------:R-:W-:Y:S04]  /*6230*/  HMMA.16816.F32 R16, R100.reuse, R134, R16 ;  /* 0x000000866410723c */ /* 0x040fe80000001810 */
[----:B------:R-:W-:Y:S02]  /*6240*/  FFMA.FTZ R4, -R156, R156, 1 ;  /* 0x3f8000009c047423 */ /* 0x000fe4000001019c */
[----:B------:R-:W1:Y:S02]  /*6250*/  S2R R156, SR_TID.X ;  /* 0x00000000009c7919 */ /* 0x000e640000002100 */
[-C--:B------:R-:W-:Y:S03]  /*6260*/  HMMA.16816.F32 R20, R100, R136.reuse, R20 ;  /* 0x000000886414723c */ /* 0x080fe60000001814 */
[----:B------:R-:W-:Y:S05]  /*6270*/  FMUL.FTZ R4, R4, UR14 ;  /* 0x0000000e04047c20 */ /* 0x000fea0008410000 */
[C---:B------:R-:W-:Y:S04]  /*6280*/  HMMA.16816.F32 R24, R104.reuse, R136, R24 ;  /* 0x000000886818723c */ /* 0x040fe80000001818 */
[C---:B------:R-:W-:Y:S04]  /*6290*/  FADD.FTZ R16, -R111.reuse, R16 ;  /* 0x000000106f107221 */ /* 0x040fe80000010100 */
[-C--:B------:R-:W-:Y:S08]  /*62a0*/  HMMA.16816.F32 R28, R104, R138.reuse, R28 ;  /* 0x0000008a681c723c */ /* 0x080ff0000000181c */
[C---:B------:R-:W-:Y:S04]  /*62b0*/  HMMA.16816.F32 R32, R100.reuse, R138, R32 ;  /* 0x0000008a6420723c */ /* 0x040fe80000001820 */
[----:B-1----:R-:W-:Y:S04]  /*62c0*/  SHF.L.U32 R156, R156, 0x3, RZ ;  /* 0x000000039c9c7819 */ /* 0x002fe800000006ff */
[-C--:B------:R-:W-:Y:S03]  /*62d0*/  HMMA.16816.F32 R36, R100, R140.reuse, R36 ;  /* 0x0000008c6424723c */ /* 0x080fe60000001824 */
[----:B------:R-:W-:Y:S04]  /*62e0*/  LOP3.LUT R2, R2, 0x38, R156, 0x78, !PT ;  /* 0x0000003802027812 */ /* 0x000fe800078e789c */
[----:B------:R-:W-:Y:S01]  /*62f0*/  LEA R2, R2, R0, 0x1 ;  /* 0x0000000002027211 */ /* 0x000fe200078e08ff */
[C---:B------:R-:W-:Y:S04]  /*6300*/  HMMA.16816.F32 R40, R104.reuse, R140, R40 ;  /* 0x0000008c6828723c */ /* 0x040fe80000001828 */
[----:B------:R-:W-:Y:S04]  /*6310*/  FADD.FTZ R0, -R111, R20 ;  /* 0x000000146f007221 */ /* 0x000fe80000010100 */
[-C--:B------:R-:W-:Y:S08]  /*6320*/  HMMA.16816.F32 R44, R104, R142.reuse, R44 ;  /* 0x0000008e682c723c */ /* 0x080ff0000000182c */
[C---:B------:R-:W-:Y:S08]  /*6330*/  HMMA.16816.F32 R48, R100.reuse, R142, R48 ;  /* 0x0000008e6430723c */ /* 0x040ff00000001830 */
[-C--:B------:R-:W-:Y:S08]  /*6340*/  HMMA.16816.F32 R52, R100, R144.reuse, R52 ;  /* 0x000000906434723c */ /* 0x080ff00000001834 */
[C---:B------:R-:W-:Y:S08]  /*6350*/  HMMA.16816.F32 R56, R104.reuse, R144, R56 ;  /* 0x000000906838723c */ /* 0x040ff00000001838 */
[-C--:B------:R-:W-:Y:S03]  /*6360*/  HMMA.16816.F32 R60, R104, R146.reuse, R60 ;  /* 0x00000092683c723c */ /* 0x080fe6000000183c */
[----:B------:R-:W-:Y:S01]  /*6370*/  FMUL.FTZ R104, R3, R162 ;  /* 0x000000a203687220 */ /* 0x000fe20000410000 */
[----:B------:R-:W-:Y:S01]  /*6380*/  FADD.FTZ R105, -R111, R21 ;  /* 0x000000156f697221 */ /* 0x000fe20000010100 */
[----:B------:R-:W-:Y:S01]  /*6390*/  FMUL.FTZ R21, R91, R0 ;  /* 0x000000005b157220 */ /* 0x000fe20000410000 */
[----:B------:R-:W-:Y:S02]  /*63a0*/  FFMA.FTZ R0, -R89, R89, 1 ;  /* 0x3f80000059007423 */ /* 0x000fe40000010159 */
[----:B------:R-:W-:Y:S01]  /*63b0*/  FMUL.FTZ R105, R90, R105 ;  /* 0x000000695a697220 */ /* 0x000fe20000410000 */
[----:B------:R-:W-:Y:S04]  /*63c0*/  HMMA.16816.F32 R64, R100, R146, R64 ;  /* 0x000000926440723c */ /* 0x000fe80000001840 */
[----:B------:R-:W-:Y:S01]  /*63d0*/  FMUL.FTZ R0, R0, UR14 ;  /* 0x0000000e00007c20 */ /* 0x000fe20008410000 */
[----:B------:R-:W-:Y:S01]  /*63e0*/  LOP3.LUT R103, R156, 0x18, RZ, 0xc0, !PT ;  /* 0x000000189c677812 */ /* 0x000fe200078ec0ff */
[----:B--2---:R-:W-:Y:S02]  /*63f0*/  FMUL.FTZ R5, R158, R5 ;  /* 0x000000059e057220 */ /* 0x004fe40000410000 */
[----:B------:R-:W1:Y:S02]  /*6400*/  S2R R158, SR_TID.X ;  /* 0x00000000009e7919 */ /* 0x000e640000002100 */
[----:B------:R-:W-:Y:S01]  /*6410*/  FMUL.FTZ R3, R4, R5 ;  /* 0x0000000504037220 */ /* 0x000fe20000410000 */
[----:B------:R-:W-:Y:S01]  /*6420*/  FADD.FTZ R4, -R111, R17 ;  /* 0x000000116f047221 */ /* 0x000fe20000010100 */
[----:B------:R-:W-:Y:S01]  /*6430*/  FMUL.FTZ R17, R93, R16 ;  /* 0x000000105d117220 */ /* 0x000fe20000410000 */
[----:B------:R-:W-:Y:S01]  /*6440*/  FFMA.FTZ R16, -R88, R88, 1 ;  /* 0x3f80000058107423 */ /* 0x000fe20000010158 */
[----:B------:R4:W5:Y:S01]  /*6450*/  LDL.LU R93, [R1+0x100] ;  /* 0x00010000015d7983 */ /* 0x0009620000300800 */
[----:B------:R-:W-:Y:S01]  /*6460*/  FMUL.FTZ R20, R92, R4 ;  /* 0x000000045c147220 */ /* 0x000fe20000410000 */
[----:B------:R-:W-:Y:S01]  /*6470*/  FFMA.FTZ R5, -R87, R87, 1 ;  /* 0x3f80000057057423 */ /* 0x000fe20000010157 */
        /* <DEDUP_REMOVED lines=12> */
[----:B------:R-:W-:Y:S01]  /*6540*/  FMUL.FTZ R0, R0, R17 ;  /* 0x0000001100007220 */ /* 0x000fe20000410000 */
[----:B------:R4:W5:Y:S01]  /*6550*/  LDL.LU R89, [R1+0xf0] ;  /* 0x0000f00001597983 */ /* 0x0009620000300800 */
[C---:B------:R-:W-:Y:S01]  /*6560*/  FADD.FTZ R17, -R111.reuse, R33 ;  /* 0x000000216f117221 */ /* 0x040fe20000010100 */
[----:B------:R-:W-:Y:S01]  /*6570*/  FADD.FTZ R33, -R111, R37 ;  /* 0x000000256f217221 */ /* 0x000fe20000010100 */
[----:B------:R-:W-:Y:S01]  /*6580*/  F2FP.F16.F32.PACK_AB R100, R4, R5 ;  /* 0x000000050464723e */ /* 0x000fe200000000ff */
[----:B------:R4:W5:Y:S01]  /*6590*/  LDL.LU R88, [R1+0xec] ;  /* 0x0000ec0001587983 */ /* 0x0009620000300800 */
[----:B------:R-:W-:Y:S01]  /*65a0*/  FMUL.FTZ R17, R84, R17 ;  /* 0x0000001154117220 */ /* 0x000fe20000410000 */
[----:B------:R-:W-:Y:S01]  /*65b0*/  FFMA.FTZ R4, -R82, R82, 1 ;  /* 0x3f80000052047423 */ /* 0x000fe20000010152 */
[----:B------:R-:W-:Y:S01]  /*65c0*/  FMUL.FTZ R33, R81, R33 ;  /* 0x0000002151217220 */ /* 0x000fe20000410000 */
[----:B------:R4:W5:Y:S01]  /*65d0*/  LDL.LU R87, [R1+0xe8] ;  /* 0x0000e80001577983 */ /* 0x0009620000300800 */
[----:B------:R-:W-:Y:S01]  /*65e0*/  F2FP.F16.F32.PACK_AB R16, R16, R0 ;  /* 0x000000001010723e */ /* 0x000fe200000000ff */
[C---:B------:R-:W-:Y:S01]  /*65f0*/  FADD.FTZ R0, -R111.reuse, R32 ;  /* 0x000000206f007221 */ /* 0x040fe20000010100 */
[----:B------:R-:W-:Y:S01]  /*6600*/  FADD.FTZ R32, -R111, R36 ;  /* 0x000000246f207221 */ /* 0x000fe20000010100 */
[----:B------:R4:W5:Y:S01]  /*6610*/  LDL.LU R86, [R1+0xe4] ;  /* 0x0000e40001567983 */ /* 0x0009620000300800 */
[----:B------:R-:W-:Y:S01]  /*6620*/  FMUL.FTZ R21, R21, UR14 ;  /* 0x0000000e15157c20 */ /* 0x000fe20008410000 */
[----:B------:R-:W-:Y:S01]  /*6630*/  FMUL.FTZ R5, R85, R0 ;  /* 0x0000000055057220 */ /* 0x000fe20000410000 */
[----:B------:R-:W-:Y:S01]  /*6640*/  FMUL.FTZ R32, R83, R32 ;  /* 0x0000002053207220 */ /* 0x000fe20000410000 */
[----:B------:R4:W5:Y:S01]  /*6650*/  LDL.LU R85, [R1+0xe0] ;  /* 0x0000e00001557983 */ /* 0x0009620000300800 */
[----:B------:R-:W-:Y:S01]  /*6660*/  FFMA.FTZ R0, -R80, R80, 1 ;  /* 0x3f80000050007423 */ /* 0x000fe20000010150 */
[C---:B------:R-:W-:Y:S01]  /*6670*/  FADD.FTZ R36, -R111.reuse, R52 ;  /* 0x000000346f247221 */ /* 0x040fe20000010100 */
[----:B------:R-:W-:Y:S01]  /*6680*/  FADD.FTZ R37, -R111, R53 ;  /* 0x000000356f257221 */ /* 0x000fe20000010100 */
[----:B------:R4:W5:Y:S01]  /*6690*/  LDL.LU R84, [R1+0xdc] ;  /* 0x0000dc0001547983 */ /* 0x0009620000300800 */
[----:B------:R-:W-:Y:S01]  /*66a0*/  FMUL.FTZ R21, R21, R32 ;  /* 0x0000002015157220 */ /* 0x000fe20000410000 */
[----:B------:R-:W-:Y:S01]  /*66b0*/  FMUL.FTZ R36, R74, R36 ;  /* 0x000000244a247220 */ /* 0x000fe20000410000 */
[----:B------:R-:W-:Y:S01]  /*66c0*/  FMUL.FTZ R37, R72, R37 ;  /* 0x0000002548257220 */ /* 0x000fe20000410000 */
[----:B------:R4:W5:Y:S01]  /*66d0*/  LDL.LU R83, [R1+0xd8] ;  /* 0x0000d80001537983 */ /* 0x0009620000300800 */
[----:B------:R-:W-:Y:S01]  /*66e0*/  FADD.FTZ R32, -R111, R48 ;  /* 0x000000306f207221 */ /* 0x000fe20000010100 */
[----:B------:R-:W-:Y:S01]  /*66f0*/  FMUL.FTZ R0, R0, UR14 ;  /* 0x0000000e00007c20 */ /* 0x000fe20008410000 */
[----:B------:R-:W-:Y:S01]  /*6700*/  FMUL.FTZ R4, R4, UR14 ;  /* 0x0000000e04047c20 */ /* 0x000fe20008410000 */
[----:B------:R4:W5:Y:S01]  /*6710*/  LDL.LU R82, [R1+0xd4] ;  /* 0x0000d40001527983 */ /* 0x0009620000300800 */
[----:B------:R-:W-:Y:S01]  /*6720*/  FMUL.FTZ R32, R77, R32 ;  /* 0x000000204d207220 */ /* 0x000fe20000410000 */
        /* <DEDUP_REMOVED lines=11> */
[----:B------:R-:W-:Y:S01]  /*67e0*/  FMUL.FTZ R20, R20, R33 ;  /* 0x0000002114147220 */ /* 0x000fe20000410000 */
[----:B------:R-:W-:Y:S01]  /*67f0*/  FADD.FTZ R33, -R111, R49 ;  /* 0x000000316f217221 */ /* 0x000fe20000010100 */
[----:B------:R-:W-:Y:S01]  /*6800*/  F2FP.F16.F32.PACK_AB R49, R0, R4 ;  /* 0x000000040031723e */ /* 0x000fe200000000ff */
[----:B------:R4:W5:Y:S01]  /*6810*/  LDL.LU R78, [R1+0xc4] ;  /* 0x0000c400014e7983 */ /* 0x0009620000300800 */
[----:B------:R-:W-:Y:S01]  /*6820*/  FFMA.FTZ R4, -R71, R71, 1 ;  /* 0x3f80000047047423 */ /* 0x000fe20000010147 */
[----:B------:R-:W-:Y:S01]  /*6830*/  FMUL.FTZ R33, R76, R33 ;  /* 0x000000214c217220 */ /* 0x000fe20000410000 */
[----:B------:R-:W-:Y:S01]  /*6840*/  FFMA.FTZ R0, -R70, R70, 1 ;  /* 0x3f80000046007423 */ /* 0x000fe20000010146 */
[----:B------:R4:W5:Y:S01]  /*6850*/  LDL.LU R77, [R1+0xc0] ;  /* 0x0000c000014d7983 */ /* 0x0009620000300800 */
[----:B------:R-:W-:Y:S01]  /*6860*/  F2FP.F16.F32.PACK_AB R48, R20, R21 ;  /* 0x000000151430723e */ /* 0x000fe200000000ff */
[----:B------:R-:W-:Y:S01]  /*6870*/  FADD.FTZ R20, -R111, R64 ;  /* 0x000000406f147221 */ /* 0x000fe20000010100 */
[----:B------:R-:W-:Y:S01]  /*6880*/  FMUL.FTZ R5, R5, R33 ;  /* 0x0000002105057220 */ /* 0x000fe20000410000 */
[----:B------:R4:W5:Y:S01]  /*6890*/  LDL.LU R76, [R1+0xbc] ;  /* 0x0000bc00014c7983 */ /* 0x0009620000300800 */
[----:B------:R-:W-:Y:S01]  /*68a0*/  FMUL.FTZ R0, R0, UR14 ;  /* 0x0000000e00007c20 */ /* 0x000fe20008410000 */
[----:B------:R-:W-:Y:S01]  /*68b0*/  FMUL.FTZ R20, R69, R20 ;  /* 0x0000001445147220 */ /* 0x000fe20000410000 */
[----:B------:R-:W-:Y:S01]  /*68c0*/  FMUL.FTZ R4, R4, UR14 ;  /* 0x0000000e04047c20 */ /* 0x000fe20008410000 */
[----:B------:R4:W5:Y:S01]  /*68d0*/  LDL.LU R75, [R1+0xb8] ;  /* 0x0000b800014b7983 */ /* 0x0009620000300800 */
[----:B------:R-:W-:Y:S01]  /*68e0*/  FMUL.FTZ R0, R0, R37 ;  /* 0x0000002500007220 */ /* 0x000fe20000410000 */
[----:B------:R-:W-:Y:S01]  /*68f0*/  F2FP.F16.F32.PACK_AB R37, R5, R17 ;  /* 0x000000110525723e */ /* 0x000fe200000000ff */
[----:B------:R-:W-:Y:S01]  /*6900*/  FFMA.FTZ R17, -R68, R68, 1 ;  /* 0x3f80000044117423 */ /* 0x000fe20000010144 */
[----:B------:R4:W5:Y:S01]  /*6910*/  LDL.LU R74, [R1+0xb4] ;  /* 0x0000b400014a7983 */ /* 0x0009620000300800 */
[----:B------:R-:W-:Y:S01]  /*6920*/  FADD.FTZ R21, -R111, R65 ;  /* 0x000000416f157221 */ /* 0x000fe20000010100 */
[----:B------:R-:W-:Y:S01]  /*6930*/  FFMA.FTZ R5, -R161, R161, 1 ;  /* 0x3f800000a1057423 */ /* 0x000fe200000101a1 */
        /* <DEDUP_REMOVED lines=8> */
[----:B------:R-:W-:Y:S01]  /*69c0*/  FMUL.FTZ R17, R5, R21 ;  /* 0x0000001505117220 */ /* 0x000fe20000410000 */
[----:B------:R4:W5:Y:S01]  /*69d0*/  LDL.LU R71, [R1+0xa8] ;  /* 0x0000a80001477983 */ /* 0x0009620000300800 */
[C---:B-1----:R-:W-:Y:S02]  /*69e0*/  SHF.L.U32 R161, R158.reuse, 0x2, RZ ;  /* 0x000000029ea17819 */ /* 0x042fe400000006ff */
[----:B------:R-:W-:Y:S01]  /*69f0*/  SHF.L.U32 R160, R158, 0x5, RZ ;  /* 0x000000059ea07819 */ /* 0x000fe200000006ff */
[----:B------:R4:W5:Y:S01]  /*6a00*/  LDL.LU R70, [R1+0xa4] ;  /* 0x0000a40001467983 */ /* 0x0009620000300800 */
[----:B------:R-:W-:Y:S03]  /*6a10*/  F2FP.F16.F32.PACK_AB R36, R0, R4 ;  /* 0x000000040024723e */ /* 0x000fe600000000ff */
[----:B------:R4:W5:Y:S04]  /*6a20*/  LDL.LU R69, [R1+0xa0] ;  /* 0x0000a00001457983 */ /* 0x0009680000300800 */
[----:B------:R4:W5:Y:S01]  /*6a30*/  LDL.LU R68, [R1+0x9c] ;  /* 0x00009c0001447983 */ /* 0x0009620000300800 */
[----:B------:R-:W-:Y:S05]  /*6a40*/  BRA.U !UP0, `(.L_x_463) ;  /* 0x00000001089c7547 */ /* 0x000fea000b800000 */
[----:B------:R-:W2:Y:S01]  /*6a50*/  LDL.LU R101, [R1+0x74] ;  /* 0x0000740001657983 */ /* 0x000ea20000300800 */
[----:B------:R-:W1:Y:S01]  /*6a60*/  LDC R21, c[0x0][0x3b0] ;  /* 0x0000ec00ff157b82 */ /* 0x000e620000000800 */
[----:B------:R-:W-:Y:S01]  /*6a70*/  ISETP.GE.AND P3, PT, R103, UR8, PT ;  /* 0x0000000867007c0c */ /* 0x000fe2000bf66270 */
[----:B------:R-:W-:Y:S01]  /*6a80*/  ULOP3.LUT UR16, UR36, 0x1, URZ, 0xc0, !UPT ;  /* 0x0000000124107892 */ /* 0x000fe2000f8ec0ff */
[----:B------:R-:W3:Y:S01]  /*6a90*/  LDL.LU R53, [R1+0x70] ;  /* 0x0000700001357983 */ /* 0x000ee20000300800 */
[----:B------:R-:W-:Y:S02]  /*6aa0*/  IADD3 R4, P0, PT, RZ, -UR31, RZ ;  /* 0x8000001fff047c10 */ /* 0x000fe4000ff1e0ff */
[----:B------:R-:W-:Y:S01]  /*6ab0*/  UISETP.NE.U32.AND UP1, UPT, UR16, 0x1, UPT ;  /* 0x000000011000788c */ /* 0x000fe2000bf25070 */
[----:B------:R-:W4:Y:S03]  /*6ac0*/  LDL.LU R52, [R1+0x30] ;  /* 0x0000300001347983 */ /* 0x000f260000300800 */
[----:B------:R-:W-:Y:S06]  /*6ad0*/  USEL UR16, UR30, 0x2000, !UP1 ;  /* 0x000020001e107887 */ /* 0x000fec000c800000 */
[----:B------:R-:W-:Y:S02]  /*6ae0*/  VIADD R246, R246, UR16 ;  /* 0x00000010f6f67c36 */ /* 0x000fe40008000000 */
[----:B------:R-:W-:Y:S02]  /*6af0*/  VIADD R149, R149, UR16 ;  /* 0x0000001095957c36 */ /* 0x000fe40008000000 */
[----:B----4-:R-:W-:Y:S02]  /*6b00*/  VIADD R52, R52, UR16 ;  /* 0x0000001034347c36 */ /* 0x010fe40008000000 */
[----:B-1----:R-:W-:Y:S04]  /*6b10*/  IMAD.SHL.U32 R0, R21, 0x80, RZ ;  /* 0x0000008015007824 */ /* 0x002fe800078e00ff */
[----:B------:R-:W-:Y:S01]  /*6b20*/  IMAD.X R0, RZ, RZ, ~R0, P0 ;  /* 0x000000ffff007224 */ /* 0x000fe200000e0e00 */
[----:B------:R-:W-:Y:S04]  /*6b30*/  ISETP.GE.AND P0, PT, R103, UR8, PT ;  /* 0x0000000867007c0c */ /* 0x000fe8000bf06270 */
[----:B------:R-:W-:Y:S04]  /*6b40*/  SHF.R.S64 R4, R4, 0x1f, R0 ;  /* 0x0000001f04047819 */ /* 0x000fe80000001000 */
[----:B--2---:R-:W-:Y:S04]  /*6b50*/  IADD3 R101, P4, PT, R4, R101, RZ ;  /* 0x0000006504657210 */ /* 0x004fe80007f9e0ff */
[----:B---3--:R-:W-:Y:S01]  /*6b60*/  LEA.HI.X.SX32 R53, R0, R53, 0x1, P4 ;  /* 0x0000003500357211 */ /* 0x008fe200020f0eff */
[----:B------:R-:W-:Y:S01]  /*6b70*/  @!P3 IMAD.MOV.U32 R4, RZ, RZ, R101 ;  /* 0x000000ffff04b224 */ /* 0x000fe200078e0065 */
[----:B------:R-:W1:Y:S03]  /*6b80*/  @!P0 LDC R0, c[0x0][0x3b4] ;  /* 0x0000ed00ff008b82 */ /* 0x000e660000000800 */
        /* <DEDUP_REMOVED lines=11> */
[----:B------:R2:W-:Y:S01]  /*6c40*/  STL [R1+0x30], R52 ;  /* 0x0000303401007387 */ /* 0x0005e20000100800 */
[C---:B---3--:R-:W-:Y:S04]  /*6c50*/  @!P0 LEA R4, P4, R21.reuse, R101, 0x7 ;  /* 0x0000006515048211 */ /* 0x048fe800078838ff */
[----:B-1----:R-:W-:Y:S05]  /*6c60*/  @!P0 LEA.HI.X R5, R21, R53, R0, 0x7, P4 ;  /* 0x0000003515058211 */ /* 0x002fea00020f3c00 */
[----:B------:R-:W-:Y:S01]  /*6c70*/  @!PT LDS RZ, [RZ] ;  /* 0x00000000fffff984 */ /* 0x000fe20000000800 */
[----:B------:R-:W-:Y:S01]  /*6c80*/  @!PT LDS RZ, [RZ] ;  /* 0x00000000fffff984 */ /* 0x000fe20000000800 */
[----:B------:R-:W-:Y:S01]  /*6c90*/  @!PT LDS RZ, [RZ] ;  /* 0x00000000fffff984 */ /* 0x000fe20000000800 */
[----:B------:R2:W-:Y:S04]  /*6ca0*/  @!P0 LDGSTS.E.BYPASS.LTC128B.128 [R52+0x1000], desc[UR34][R4.64] ;  /* 0x0100000004348fae */ /* 0x0005e8000b981a22 */
[----:B------:R-:W0:Y:S02]  /*6cb0*/  LDGDEPBAR ;  /* 0x00000000000079af */ /* 0x000e240000000000 */
.L_x_463:
[----:B------:R-:W3:Y:S01]  /*6cc0*/  LDL.LU R105, [R1+0x24] ;  /* 0x0000240001697983 */ /* 0x000ee20000300800 */
[----:B------:R-:W-:Y:S01]  /*6cd0*/  F2FP.F16.F32.PACK_AB R33, R17, R20 ;  /* 0x000000141121723e */ /* 0x000fe200000000ff */
[----:B-----5:R-:W-:Y:S01]  /*6ce0*/  FADD.FTZ R28, -R109, R28 ;  /* 0x0000001c6d1c7221 */ /* 0x020fe20000010100 */
[----:B--2---:R-:W-:Y:S01]  /*6cf0*/  MOV R52, 0x10 ;  /* 0x0000001000347802 */ /* 0x004fe20000000f00 */
[----:B------:R-:W2:Y:S01]  /*6d00*/  LDL.LU R104, [R1+0x20] ;  /* 0x0000200001687983 */ /* 0x000ea20000300800 */
[----:B------:R-:W-:Y:S01]  /*6d10*/  FADD.FTZ R15, -R108, R15 ;  /* 0x0000000f6c0f7221 */ /* 0x000fe20000010100 */
[----:B------:R-:W-:Y:S01]  /*6d20*/  FMUL.FTZ R28, R203, R28 ;  /* 0x0000001ccb1c7220 */ /* 0x000fe20000410000 */
[C---:B------:R-:W-:Y:S01]  /*6d30*/  FADD.FTZ R25, -R109.reuse, R25 ;  /* 0x000000196d197221 */ /* 0x040fe20000010100 */
[----:B------:R-:W4:Y:S01]  /*6d40*/  LDL.LU R102, [R1+0x1c] ;  /* 0x00001c0001667983 */ /* 0x000f220000300800 */
[----:B------:R-:W-:Y:S01]  /*6d50*/  FMUL.FTZ R15, R244, R15 ;  /* 0x0000000ff40f7220 */ /* 0x000fe20000410000 */
[----:B------:R-:W-:Y:S01]  /*6d60*/  FADD.FTZ R27, -R108, R27 ;  /* 0x0000001b6c1b7221 */ /* 0x000fe20000010100 */
[----:B------:R-:W-:Y:S01]  /*6d70*/  FMUL.FTZ R25, R210, R25 ;  /* 0x00000019d2197220 */ /* 0x000fe20000410000 */
[----:B------:R-:W4:Y:S01]  /*6d80*/  LDL.LU R101, [R1+0x18] ;  /* 0x0000180001657983 */ /* 0x000f220000300800 */
[C---:B------:R-:W-:Y:S01]  /*6d90*/  FADD.FTZ R41, -R109.reuse, R41 ;  /* 0x000000296d297221 */ /* 0x040fe20000010100 */
[----:B------:R-:W-:Y:S01]  /*6da0*/  FMUL.FTZ R27, R234, R27 ;  /* 0x0000001bea1b7220 */ /* 0x000fe20000410000 */
[----:B------:R-:W-:Y:S01]  /*6db0*/  FADD.FTZ R24, -R109, R24 ;  /* 0x000000186d187221 */ /* 0x000fe20000010100 */
[----:B------:R-:W4:Y:S01]  /*6dc0*/  LDL.LU R65, [R1+0x14] ;  /* 0x0000140001417983 */ /* 0x000f220000300800 */
[----:B------:R-:W-:Y:S01]  /*6dd0*/  FMUL.FTZ R41, R189, R41 ;  /* 0x00000029bd297220 */ /* 0x000fe20000410000 */
[----:B------:R-:W-:Y:S01]  /*6de0*/  FADD.FTZ R40, -R109, R40 ;  /* 0x000000286d287221 */ /* 0x000fe20000010100 */
[----:B------:R-:W-:Y:S01]  /*6df0*/  FMUL.FTZ R24, R211, R24 ;  /* 0x00000018d3187220 */ /* 0x000fe20000410000 */
[----:B------:R-:W4:Y:S01]  /*6e00*/  LDL.LU R64, [R1+0x10] ;  /* 0x0000100001407983 */ /* 0x000f220000300800 */
[C---:B------:R-:W-:Y:S01]  /*6e10*/  FADD.FTZ R6, -R110.reuse, R6 ;  /* 0x000000066e067221 */ /* 0x040fe20000010100 */
[----:B------:R-:W-:Y:S01]  /*6e20*/  FADD.FTZ R7, -R110, R7 ;  /* 0x000000076e077221 */ /* 0x000fe20000010100 */
[----:B------:R-:W-:Y:S01]  /*6e30*/  FFMA.FTZ R0, -R228, R228, 1 ;  /* 0x3f800000e4007423 */ /* 0x000fe200000101e4 */
[----:B------:R1:W-:Y:S01]  /*6e40*/  STS [R112+0x8000], R3 ;  /* 0x0080000370007388 */ /* 0x0003e20000000800 */
[----:B------:R-:W-:Y:S01]  /*6e50*/  FMUL.FTZ R6, R209, R6 ;  /* 0x00000006d1067220 */ /* 0x000fe20000410000 */
[----:B------:R-:W-:Y:S01]  /*6e60*/  FMUL.FTZ R7, R208, R7 ;  /* 0x00000007d0077220 */ /* 0x000fe20000410000 */
[----:B------:R-:W-:Y:S01]  /*6e70*/  FMUL.FTZ R0, R0, UR14 ;  /* 0x0000000e00007c20 */ /* 0x000fe20008410000 */
[C---:B------:R-:W-:Y:S01]  /*6e80*/  FADD.FTZ R18, -R110.reuse, R18 ;  /* 0x000000126e127221 */ /* 0x040fe20000010100 */
[C---:B------:R-:W-:Y:S01]  /*6e90*/  FADD.FTZ R34, -R110.reuse, R34 ;  /* 0x000000226e227221 */ /* 0x040fe20000010100 */
[----:B------:R-:W-:Y:S01]  /*6ea0*/  FADD.FTZ R35, -R110, R35 ;  /* 0x000000236e237221 */ /* 0x000fe20000010100 */
[----:B------:R-:W-:Y:S01]  /*6eb0*/  FMUL.FTZ R4, R0, R7 ;  /* 0x0000000700047220 */ /* 0x000fe20000410000 */
[----:B------:R-:W-:Y:S01]  /*6ec0*/  FMUL.FTZ R18, R191, R18 ;  /* 0x00000012bf127220 */ /* 0x000fe20000410000 */
[----:B------:R-:W-:Y:S01]  /*6ed0*/  FFMA.FTZ R17, -R205, R205, 1 ;  /* 0x3f800000cd117423 */ /* 0x000fe200000101cd */
[----:B------:R-:W-:Y:S01]  /*6ee0*/  FMUL.FTZ R34, R176, R34 ;  /* 0x00000022b0227220 */ /* 0x000fe20000410000 */
[----:B------:R-:W-:Y:S01]  /*6ef0*/  FMUL.FTZ R35, R175, R35 ;  /* 0x00000023af237220 */ /* 0x000fe20000410000 */
[----:B------:R-:W4:Y:S01]  /*6f00*/  LDL.LU R53, [R1+0x4] ;  /* 0x0000040001357983 */ /* 0x000f220000300800 */
[----:B------:R-:W-:Y:S01]  /*6f10*/  FMUL.FTZ R17, R17, UR14 ;  /* 0x0000000e11117c20 */ /* 0x000fe20008410000 */
[----:B------:R-:W-:Y:S01]  /*6f20*/  FFMA.FTZ R0, -R220, R220, 1 ;  /* 0x3f800000dc007423 */ /* 0x000fe200000101dc */
[C---:B------:R-:W-:Y:S01]  /*6f30*/  FADD.FTZ R19, -R110.reuse, R19 ;  /* 0x000000136e137221 */ /* 0x040fe20000010100 */
[----:B------:R-:W-:Y:S01]  /*6f40*/  FADD.FTZ R23, -R110, R23 ;  /* 0x000000176e177221 */ /* 0x000fe20000010100 */
[----:B------:R-:W-:Y:S01]  /*6f50*/  FMUL.FTZ R34, R17, R34 ;  /* 0x0000002211227220 */ /* 0x000fe20000410000 */
[----:B------:R-:W-:Y:S01]  /*6f60*/  FMUL.FTZ R5, R0, UR14 ;  /* 0x0000000e00057c20 */ /* 0x000fe20008410000 */
[----:B------:R-:W-:Y:S01]  /*6f70*/  FFMA.FTZ R0, -R217, R217, 1 ;  /* 0x3f800000d9007423 */ /* 0x000fe200000101d9 */
[----:B------:R-:W-:Y:S01]  /*6f80*/  FMUL.FTZ R19, R190, R19 ;  /* 0x00000013be137220 */ /* 0x000fe20000410000 */
[----:B------:R-:W-:Y:S01]  /*6f90*/  FMUL.FTZ R23, R186, R23 ;  /* 0x00000017ba177220 */ /* 0x000fe20000410000 */
[----:B------:R-:W-:Y:S01]  /*6fa0*/  FADD.FTZ R38, -R110, R38 ;  /* 0x000000266e267221 */ /* 0x000fe20000010100 */
[----:B------:R-:W-:Y:S01]  /*6fb0*/  FMUL.FTZ R0, R0, UR14 ;  /* 0x0000000e00007c20 */ /* 0x000fe20008410000 */
[----:B------:R-:W-:Y:S01]  /*6fc0*/  FMUL.FTZ R19, R5, R19 ;  /* 0x0000001305137220 */ /* 0x000fe20000410000 */
[----:B-1----:R-:W-:Y:S01]  /*6fd0*/  FFMA.FTZ R3, -R229, R229, 1 ;  /* 0x3f800000e5037423 */ /* 0x002fe200000101e5 */
[----:B------:R-:W-:Y:S01]  /*6fe0*/  FFMA.FTZ R5, -R198, R198, 1 ;  /* 0x3f800000c6057423 */ /* 0x000fe200000101c6 */
[----:B------:R-:W-:Y:S01]  /*6ff0*/  FMUL.FTZ R23, R0, R23 ;  /* 0x0000001700177220 */ /* 0x000fe20000410000 */
[----:B------:R-:W-:Y:S01]  /*7000*/  FADD.FTZ R0, -R110, R39 ;  /* 0x000000276e007221 */ /* 0x000fe20000010100 */
[----:B------:R-:W-:Y:S01]  /*7010*/  FMUL.FTZ R3, R3, UR14 ;  /* 0x0000000e03037c20 */ /* 0x000fe20008410000 */
[----:B------:R-:W-:Y:S01]  /*7020*/  FMUL.FTZ R38, R172, R38 ;  /* 0x00000026ac267220 */ /* 0x000fe20000410000 */
[----:B------:R-:W-:Y:S01]  /*7030*/  FMUL.FTZ R5, R5, UR14 ;  /* 0x0000000e05057c20 */ /* 0x000fe20008410000 */
[----:B------:R-:W-:Y:S01]  /*7040*/  FMUL.FTZ R0, R171, R0 ;  /* 0x00000000ab007220 */ /* 0x000fe20000410000 */
[----:B------:R-:W-:Y:S01]  /*7050*/  FMUL.FTZ R6, R3, R6 ;  /* 0x0000000603067220 */ /* 0x000fe20000410000 */
[----:B------:R-:W-:Y:S01]  /*7060*/  FFMA.FTZ R3, -R221, R221, 1 ;  /* 0x3f800000dd037423 */ /* 0x000fe200000101dd */
[C---:B------:R-:W-:Y:S01]  /*7070*/  FADD.FTZ R50, -R110.reuse, R50 ;  /* 0x000000326e327221 */ /* 0x040fe20000010100 */
[----:B------:R-:W-:Y:S01]  /*7080*/  FMUL.FTZ R0, R5, R0 ;  /* 0x0000000005007220 */ /* 0x000fe20000410000 */
[----:B------:R-:W-:Y:S01]  /*7090*/  FADD.FTZ R54, -R110, R54 ;  /* 0x000000366e367221 */ /* 0x000fe20000010100 */
[----:B------:R-:W-:Y:S01]  /*70a0*/  FMUL.FTZ R7, R3, UR14 ;  /* 0x0000000e03077c20 */ /* 0x000fe20008410000 */
[----:B------:R-:W-:Y:S01]  /*70b0*/  F2FP.F16.F32.PACK_AB R4, R4, R6 ;  /* 0x000000060404723e */ /* 0x000fe200000000ff */
[----:B------:R-:W-:Y:S01]  /*70c0*/  FFMA.FTZ R6, -R199, R199, 1 ;  /* 0x3f800000c7067423 */ /* 0x000fe200000101c7 */
[----:B------:R-:W-:Y:S01]  /*70d0*/  FFMA.FTZ R3, -R218, R218, 1 ;  /* 0x3f800000da037423 */ /* 0x000fe200000101da */
[----:B------:R-:W-:Y:S01]  /*70e0*/  FMUL.FTZ R18, R7, R18 ;  /* 0x0000001207127220 */ /* 0x000fe20000410000 */
[----:B------:R-:W-:Y:S01]  /*70f0*/  FFMA.FTZ R7, -R204, R204, 1 ;  /* 0x3f800000cc077423 */ /* 0x000fe200000101cc */
[----:B------:R-:W-:Y:S01]  /*7100*/  FMUL.FTZ R6, R6, UR14 ;  /* 0x0000000e06067c20 */ /* 0x000fe20008410000 */
[----:B------:R1:W-:Y:S01]  /*7110*/  STS [R112+0x8400], R4 ;  /* 0x0084000470007388 */ /* 0x0003e20000000800 */
[----:B------:R-:W-:Y:S01]  /*7120*/  FADD.FTZ R22, -R110, R22 ;  /* 0x000000166e167221 */ /* 0x000fe20000010100 */
[----:B------:R-:W-:Y:S01]  /*7130*/  FMUL.FTZ R7, R7, UR14 ;  /* 0x0000000e07077c20 */ /* 0x000fe20008410000 */
[----:B------:R-:W-:Y:S01]  /*7140*/  FMUL.FTZ R38, R6, R38 ;  /* 0x0000002606267220 */ /* 0x000fe20000410000 */
[----:B------:R-:W-:Y:S01]  /*7150*/  FFMA.FTZ R6, -R184, R184, 1 ;  /* 0x3f800000b8067423 */ /* 0x000fe200000101b8 */
[----:B------:R-:W-:Y:S01]  /*7160*/  FMUL.FTZ R50, R168, R50 ;  /* 0x00000032a8327220 */ /* 0x000fe20000410000 */
[----:B------:R-:W-:Y:S01]  /*7170*/  FMUL.FTZ R35, R7, R35 ;  /* 0x0000002307237220 */ /* 0x000fe20000410000 */
[----:B------:R-:W-:Y:S01]  /*7180*/  FMUL.FTZ R54, R165, R54 ;  /* 0x00000036a5367220 */ /* 0x000fe20000410000 */
[----:B------:R-:W-:Y:S01]  /*7190*/  F2FP.F16.F32.PACK_AB R38, R0, R38 ;  /* 0x000000260026723e */ /* 0x000fe200000000ff */
[----:B------:R-:W-:Y:S01]  /*71a0*/  FFMA.FTZ R0, -R179, R179, 1 ;  /* 0x3f800000b3007423 */ /* 0x000fe200000101b3 */
[----:B------:R-:W-:Y:S01]  /*71b0*/  FMUL.FTZ R6, R6, UR14 ;  /* 0x0000000e06067c20 */ /* 0x000fe20008410000 */
[----:B------:R-:W-:Y:S01]  /*71c0*/  F2FP.F16.F32.PACK_AB R34, R35, R34 ;  /* 0x000000222322723e */ /* 0x000fe200000000ff */
[----:B------:R-:W-:Y:S01]  /*71d0*/  FMUL.FTZ R3, R3, UR14 ;  /* 0x0000000e03037c20 */ /* 0x000fe20008410000 */
[----:B------:R-:W-:Y:S01]  /*71e0*/  SEL R35, R52, 0xfffffff0, !P5 ;  /* 0xfffffff034237807 */ /* 0x000fe20006800000 */
[----:B------:R-:W-:Y:S01]  /*71f0*/  FMUL.FTZ R0, R0, UR14 ;  /* 0x0000000e00007c20 */ /* 0x000fe20008410000 */
[----:B------:R-:W4:Y:S01]  /*7200*/  LDL.LU R52, [R1] ;  /* 0x0000000001347983 */ /* 0x000f220000300800 */
[----:B------:R-:W-:Y:S01]  /*7210*/  FMUL.FTZ R22, R188, R22 ;  /* 0x00000016bc167220 */ /* 0x000fe20000410000 */
[----:B------:R-:W-:Y:S01]  /*7220*/  FFMA.FTZ R5, -R183, R183, 1 ;  /* 0x3f800000b7057423 */ /* 0x000fe200000101b7 */
[----:B------:R-:W-:Y:S01]  /*7230*/  FMUL.FTZ R50, R6, R50 ;  /* 0x0000003206327220 */ /* 0x000fe20000410000 */
[----:B------:R-:W-:Y:S01]  /*7240*/  FMUL.FTZ R54, R0, R54 ;  /* 0x0000003600367220 */ /* 0x000fe20000410000 */
[C---:B------:R-:W-:Y:S01]  /*7250*/  FADD.FTZ R0, -R110.reuse, R67 ;  /* 0x000000436e007221 */ /* 0x040fe20000010100 */
[----:B------:R-:W-:Y:S01]  /*7260*/  FFMA.FTZ R6, -R169, R169, 1 ;  /* 0x3f800000a9067423 */ /* 0x000fe200000101a9 */
[----:B------:R-:W-:Y:S01]  /*7270*/  FMUL.FTZ R22, R3, R22 ;  /* 0x0000001603167220 */ /* 0x000fe20000410000 */
[----:B------:R-:W-:Y:S01]  /*7280*/  FMUL.FTZ R21, R5, UR14 ;  /* 0x0000000e05157c20 */ /* 0x000fe20008410000 */
[----:B------:R-:W-:Y:S01]  /*7290*/  FADD.FTZ R5, -R110, R66 ;  /* 0x000000426e057221 */ /* 0x000fe20000010100 */
[----:B------:R-:W-:Y:S01]  /*72a0*/  FFMA.FTZ R7, -R170, R170, 1 ;  /* 0x3f800000aa077423 */ /* 0x000fe200000101aa */
[----:B------:R-:W-:Y:S01]  /*72b0*/  FMUL.FTZ R0, R163, R0 ;  /* 0x00000000a3007220 */ /* 0x000fe20000410000 */
[----:B------:R-:W-:Y:S01]  /*72c0*/  FMUL.FTZ R6, R6, UR14 ;  /* 0x0000000e06067c20 */ /* 0x000fe20008410000 */
[----:B------:R-:W-:Y:S01]  /*72d0*/  F2FP.F16.F32.PACK_AB R32, R23, R22 ;  /* 0x000000161720723e */ /* 0x000fe200000000ff */
[----:B------:R-:W-:Y:S01]  /*72e0*/  FMUL.FTZ R5, R164, R5 ;  /* 0x00000005a4057220 */ /* 0x000fe20000410000 */
[----:B------:R-:W-:Y:S01]  /*72f0*/  FMUL.FTZ R7, R7, UR14 ;  /* 0x0000000e07077c20 */ /* 0x000fe20008410000 */
[----:B------:R-:W-:Y:S01]  /*7300*/  FMUL.FTZ R22, R6, R0 ;  /* 0x0000000006167220 */ /* 0x000fe20000410000 */
[----:B------:R-:W-:Y:S01]  /*7310*/  F2FP.F16.F32.PACK_AB R3, R19, R18 ;  /* 0x000000121303723e */ /* 0x000fe200000000ff */
[----:B-1----:R-:W-:Y:S01]  /*7320*/  FADD.FTZ R4, -R109, R13 ;  /* 0x0000000d6d047221 */ /* 0x002fe20000010100 */
[----:B------:R-:W-:Y:S01]  /*7330*/  IADD3 R0, PT, PT, R112, R35, RZ ;  /* 0x0000002370007210 */ /* 0x000fe20007ffe0ff */
[----:B------:R-:W-:Y:S01]  /*7340*/  FMUL.FTZ R5, R7, R5 ;  /* 0x0000000507057220 */ /* 0x000fe20000410000 */
[----:B------:R-:W-:Y:S01]  /*7350*/  FADD.FTZ R12, -R109, R12 ;  /* 0x0000000c6d0c7221 */ /* 0x000fe20000010100 */
[----:B------:R-:W-:Y:S01]  /*7360*/  FFMA.FTZ R6, -R248, R248, 1 ;  /* 0x3f800000f8067423 */ /* 0x000fe200000101f8 */
[----:B------:R-:W-:Y:S01]  /*7370*/  FMUL.FTZ R4, R224, R4 ;  /* 0x00000004e0047220 */ /* 0x000fe20000410000 */
[----:B------:R1:W-:Y:S01]  /*7380*/  STS [R0+0x8400], R3 ;  /* 0x0084000300007388 */ /* 0x0003e20000000800 */
[----:B------:R-:W-:Y:S01]  /*7390*/  F2FP.F16.F32.PACK_AB R22, R22, R5 ;  /* 0x000000051616723e */ /* 0x000fe200000000ff */
[----:B------:R-:W-:Y:S01]  /*73a0*/  FFMA.FTZ R5, -R247, R247, 1 ;  /* 0x3f800000f7057423 */ /* 0x000fe200000101f7 */
[----:B------:R-:W-:Y:S01]  /*73b0*/  FMUL.FTZ R12, R225, R12 ;  /* 0x0000000ce10c7220 */ /* 0x000fe20000410000 */
[----:B------:R-:W-:Y:S01]  /*73c0*/  FMUL.FTZ R6, R6, UR14 ;  /* 0x0000000e06067c20 */ /* 0x000fe20008410000 */
[----:B------:R-:W-:Y:S01]  /*73d0*/  FADD.FTZ R8, -R109, R8 ;  /* 0x000000086d087221 */ /* 0x000fe20000010100 */
[----:B------:R-:W-:Y:S01]  /*73e0*/  FMUL.FTZ R5, R5, UR14 ;  /* 0x0000000e05057c20 */ /* 0x000fe20008410000 */
[----:B------:R-:W-:Y:S01]  /*73f0*/  FADD.FTZ R9, -R109, R9 ;  /* 0x000000096d097221 */ /* 0x000fe20000010100 */
[----:B------:R-:W-:Y:S01]  /*7400*/  FMUL.FTZ R12, R6, R12 ;  /* 0x0000000c060c7220 */ /* 0x000fe20000410000 */
[----:B------:R-:W-:Y:S01]  /*7410*/  FMUL.FTZ R13, R233, R8 ;  /* 0x00000008e90d7220 */ /* 0x000fe20000410000 */
[----:B------:R-:W-:Y:S01]  /*7420*/  FMUL.FTZ R20, R5, R4 ;  /* 0x0000000405147220 */ /* 0x000fe20000410000 */
[----:B------:R-:W-:Y:S01]  /*7430*/  FADD.FTZ R4, -R109, R29 ;  /* 0x0000001d6d047221 */ /* 0x000fe20000010100 */
[----:B------:R-:W-:Y:S01]  /*7440*/  FFMA.FTZ R6, -R237, R237, 1 ;  /* 0x3f800000ed067423 */ /* 0x000fe200000101ed */
[----:B------:R-:W-:Y:S01]  /*7450*/  FFMA.FTZ R8, -R252, R252, 1 ;  /* 0x3f800000fc087423 */ /* 0x000fe200000101fc */
[----:B------:R-:W-:Y:S01]  /*7460*/  FFMA.FTZ R7, -R249, R249, 1 ;  /* 0x3f800000f9077423 */ /* 0x000fe200000101f9 */
[----:B------:R-:W-:Y:S01]  /*7470*/  FFMA.FTZ R5, -R236, R236, 1 ;  /* 0x3f800000ec057423 */ /* 0x000fe200000101ec */
[----:B------:R-:W-:Y:S01]  /*7480*/  FMUL.FTZ R6, R6, UR14 ;  /* 0x0000000e06067c20 */ /* 0x000fe20008410000 */
[----:B------:R-:W-:Y:S01]  /*7490*/  FMUL.FTZ R9, R232, R9 ;  /* 0x00000009e8097220 */ /* 0x000fe20000410000 */
[----:B------:R-:W-:Y:S01]  /*74a0*/  FMUL.FTZ R8, R8, UR14 ;  /* 0x0000000e08087c20 */ /* 0x000fe20008410000 */
[----:B------:R-:W-:Y:S01]  /*74b0*/  FMUL.FTZ R7, R7, UR14 ;  /* 0x0000000e07077c20 */ /* 0x000fe20008410000 */
[----:B------:R-:W-:Y:S01]  /*74c0*/  FMUL.FTZ R4, R202, R4 ;  /* 0x00000004ca047220 */ /* 0x000fe20000410000 */
[----:B------:R-:W-:Y:S01]  /*74d0*/  FMUL.FTZ R5, R5, UR14 ;  /* 0x0000000e05057c20 */ /* 0x000fe20008410000 */
[----:B------:R-:W-:Y:S01]  /*74e0*/  FMUL.FTZ R18, R6, R28 ;  /* 0x0000001c06127220 */ /* 0x000fe20000410000 */
[----:B------:R-:W-:Y:S01]  /*74f0*/  FMUL.FTZ R13, R8, R13 ;  /* 0x0000000d080d7220 */ /* 0x000fe20000410000 */
[----:B------:R-:W-:Y:S01]  /*7500*/  FMUL.FTZ R9, R7, R9 ;  /* 0x0000000907097220 */ /* 0x000fe20000410000 */
[----:B------:R-:W-:Y:S01]  /*7510*/  FMUL.FTZ R4, R5, R4 ;  /* 0x0000000405047220 */ /* 0x000fe20000410000 */
[----:B------:R-:W-:Y:S01]  /*7520*/  FFMA.FTZ R8, -R241, R241, 1 ;  /* 0x3f800000f1087423 */ /* 0x000fe200000101f1 */
[----:B------:R1:W-:Y:S01]  /*7530*/  STS [R0+0x8000], R16 ;  /* 0x0080001000007388 */ /* 0x0003e20000000800 */
[----:B------:R-:W-:Y:S01]  /*7540*/  FFMA.FTZ R5, -R215, R215, 1 ;  /* 0x3f800000d7057423 */ /* 0x000fe200000101d7 */
[----:B-1----:R-:W-:Y:S01]  /*7550*/  F2FP.F16.F32.PACK_AB R3, R9, R13 ;  /* 0x0000000d0903723e */ /* 0x002fe200000000ff */
[----:B------:R-:W-:Y:S01]  /*7560*/  FMUL.FTZ R8, R8, UR14 ;  /* 0x0000000e08087c20 */ /* 0x000fe20008410000 */
[----:B------:R-:W-:Y:S01]  /*7570*/  F2FP.F16.F32.PACK_AB R18, R4, R18 ;  /* 0x000000120412723e */ /* 0x000fe200000000ff */
[----:B------:R-:W-:Y:S01]  /*7580*/  FADD.FTZ R4, -R109, R45 ;  /* 0x0000002d6d047221 */ /* 0x000fe20000010100 */
[----:B------:R-:W-:Y:S01]  /*7590*/  FMUL.FTZ R5, R5, UR14 ;  /* 0x0000000e05057c20 */ /* 0x000fe20008410000 */
[----:B------:R-:W-:Y:S01]  /*75a0*/  FMUL.FTZ R24, R8, R24 ;  /* 0x0000001808187220 */ /* 0x000fe20000410000 */
[----:B------:R2:W-:Y:S01]  /*75b0*/  STS [R112+0xa000], R3 ;  /* 0x00a0000370007388 */ /* 0x0005e20000000800 */
[----:B------:R-:W-:Y:S01]  /*75c0*/  FMUL.FTZ R4, R181, R4 ;  /* 0x00000004b5047220 */ /* 0x000fe20000410000 */
[----:B------:R-:W-:Y:S01]  /*75d0*/  FFMA.FTZ R8, -R223, R223, 1 ;  /* 0x3f800000df087423 */ /* 0x000fe200000101df */
[----:B------:R-:W-:Y:S01]  /*75e0*/  FADD.FTZ R44, -R109, R44 ;  /* 0x0000002c6d2c7221 */ /* 0x000fe20000010100 */
[----:B------:R-:W-:Y:S01]  /*75f0*/  FFMA.FTZ R6, -R216, R216, 1 ;  /* 0x3f800000d8067423 */ /* 0x000fe200000101d8 */
[----:B------:R-:W-:Y:S01]  /*7600*/  F2FP.F16.F32.PACK_AB R20, R20, R12 ;  /* 0x0000000c1414723e */ /* 0x000fe200000000ff */
[----:B------:R-:W-:Y:S01]  /*7610*/  FMUL.FTZ R40, R192, R40 ;  /* 0x00000028c0287220 */ /* 0x000fe20000410000 */
[----:B------:R-:W-:Y:S01]  /*7620*/  FMUL.FTZ R8, R8, UR14 ;  /* 0x0000000e08087c20 */ /* 0x000fe20008410000 */
[----:B------:R-:W-:Y:S01]  /*7630*/  FMUL.FTZ R12, R5, R4 ;  /* 0x00000004050c7220 */ /* 0x000fe20000410000 */
[----:B------:R-:W-:Y:S01]  /*7640*/  FMUL.FTZ R44, R182, R44 ;  /* 0x0000002cb62c7220 */ /* 0x000fe20000410000 */
[----:B------:R-:W-:Y:S01]  /*7650*/  FMUL.FTZ R6, R6, UR14 ;  /* 0x0000000e06067c20 */ /* 0x000fe20008410000 */
[----:B------:R-:W-:Y:S01]  /*7660*/  FFMA.FTZ R5, -R200, R200, 1 ;  /* 0x3f800000c8057423 */ /* 0x000fe200000101c8 */
[----:B------:R-:W-:Y:S01]  /*7670*/  FMUL.FTZ R40, R8, R40 ;  /* 0x0000002808287220 */ /* 0x000fe20000410000 */
[----:B------:R-:W-:Y:S01]  /*7680*/  FADD.FTZ R60, -R109, R60 ;  /* 0x0000003c6d3c7221 */ /* 0x000fe20000010100 */
[----:B------:R-:W-:Y:S01]  /*7690*/  FMUL.FTZ R44, R6, R44 ;  /* 0x0000002c062c7220 */ /* 0x000fe20000410000 */
[----:B------:R-:W-:Y:S01]  /*76a0*/  FMUL.FTZ R8, R5, UR14 ;  /* 0x0000000e05087c20 */ /* 0x000fe20008410000 */
[----:B------:R-:W-:Y:S01]  /*76b0*/  FADD.FTZ R4, -R109, R61 ;  /* 0x0000003d6d047221 */ /* 0x000fe20000010100 */
[----:B------:R-:W-:Y:S01]  /*76c0*/  FFMA.FTZ R6, -R195, R195, 1 ;  /* 0x3f800000c3067423 */ /* 0x000fe200000101c3 */
[----:B------:R-:W-:Y:S01]  /*76d0*/  FFMA.FTZ R5, -R193, R193, 1 ;  /* 0x3f800000c1057423 */ /* 0x000fe200000101c1 */
[----:B------:R-:W-:Y:S01]  /*76e0*/  FMUL.FTZ R60, R174, R60 ;  /* 0x0000003cae3c7220 */ /* 0x000fe20000410000 */
[----:B------:R-:W-:Y:S01]  /*76f0*/  FMUL.FTZ R4, R173, R4 ;  /* 0x00000004ad047220 */ /* 0x000fe20000410000 */
[----:B------:R-:W-:Y:S01]  /*7700*/  FMUL.FTZ R6, R6, UR14 ;  /* 0x0000000e06067c20 */ /* 0x000fe20008410000 */
[----:B------:R-:W-:Y:S01]  /*7710*/  FMUL.FTZ R5, R5, UR14 ;  /* 0x0000000e05057c20 */ /* 0x000fe20008410000 */
[C---:B------:R-:W-:Y:S01]  /*7720*/  FADD.FTZ R14, -R108.reuse, R14 ;  /* 0x0000000e6c0e7221 */ /* 0x040fe20000010100 */
[----:B------:R-:W-:Y:S01]  /*7730*/  FADD.FTZ R11, -R108, R11 ;  /* 0x0000000b6c0b7221 */ /* 0x000fe20000010100 */
[----:B------:R-:W-:Y:S01]  /*7740*/  FMUL.FTZ R16, R6, R60 ;  /* 0x0000003c06107220 */ /* 0x000fe20000410000 */
[----:B------:R-:W-:Y:S01]  /*7750*/  FMUL.FTZ R4, R5, R4 ;  /* 0x0000000405047220 */ /* 0x000fe20000410000 */
[----:B------:R-:W-:Y:S01]  /*7760*/  FMUL.FTZ R14, R245, R14 ;  /* 0x0000000ef50e7220 */ /* 0x000fe20000410000 */
[----:B------:R-:W-:Y:S01]  /*7770*/  FADD.FTZ R56, -R109, R56 ;  /* 0x000000386d387221 */ /* 0x000fe20000010100 */
[----:B------:R-:W-:Y:S01]  /*7780*/  FADD.FTZ R10, -R108, R10 ;  /* 0x0000000a6c0a7221 */ /* 0x000fe20000010100 */
[----:B------:R-:W-:Y:S01]  /*7790*/  FMUL.FTZ R11, R250, R11 ;  /* 0x0000000bfa0b7220 */ /* 0x000fe20000410000 */
[----:B------:R-:W-:Y:S01]  /*77a0*/  F2FP.F16.F32.PACK_AB R16, R4, R16 ;  /* 0x000000100410723e */ /* 0x000fe200000000ff */
[----:B------:R-:W-:Y:S01]  /*77b0*/  FMUL.FTZ R56, R178, R56 ;  /* 0x00000038b2387220 */ /* 0x000fe20000410000 */
[C---:B------:R-:W-:Y:S01]  /*77c0*/  FADD.FTZ R26, -R108.reuse, R26 ;  /* 0x0000001a6c1a7221 */ /* 0x040fe20000010100 */
[----:B------:R-:W-:Y:S01]  /*77d0*/  FMUL.FTZ R10, R251, R10 ;  /* 0x0000000afb0a7220 */ /* 0x000fe20000410000 */
[----:B------:R-:W-:Y:S01]  /*77e0*/  FADD.FTZ R30, -R108, R30 ;  /* 0x0000001e6c1e7221 */ /* 0x000fe20000010100 */
[----:B------:R-:W-:Y:S01]  /*77f0*/  FMUL.FTZ R56, R8, R56 ;  /* 0x0000003808387220 */ /* 0x000fe20000410000 */
[----:B------:R-:W-:Y:S01]  /*7800*/  FMUL.FTZ R26, R235, R26 ;  /* 0x0000001aeb1a7220 */ /* 0x000fe20000410000 */
[C---:B------:R-:W-:Y:S01]  /*7810*/  FADD.FTZ R31, -R108.reuse, R31 ;  /* 0x0000001f6c1f7221 */ /* 0x040fe20000010100 */
[----:B------:R-:W-:Y:S01]  /*7820*/  FMUL.FTZ R30, R231, R30 ;  /* 0x0000001ee71e7220 */ /* 0x000fe20000410000 */
[----:B------:R-:W-:Y:S01]  /*7830*/  FADD.FTZ R42, -R108, R42 ;  /* 0x0000002a6c2a7221 */ /* 0x000fe20000010100 */
[----:B------:R-:W-:Y:S01]  /*7840*/  FFMA.FTZ R7, -R240, R240, 1 ;  /* 0x3f800000f0077423 */ /* 0x000fe200000101f0 */
[----:B------:R-:W-:Y:S01]  /*7850*/  FMUL.FTZ R31, R230, R31 ;  /* 0x0000001fe61f7220 */ /* 0x000fe20000410000 */
[----:B------:R-:W-:Y:S01]  /*7860*/  FADD.FTZ R58, -R108, R58 ;  /* 0x0000003a6c3a7221 */ /* 0x000fe20000010100 */
[----:B------:R-:W-:Y:S01]  /*7870*/  FMUL.FTZ R42, R213, R42 ;  /* 0x0000002ad52a7220 */ /* 0x000fe20000410000 */
[----:B------:R-:W-:Y:S01]  /*7880*/  FMUL.FTZ R7, R7, UR14 ;  /* 0x0000000e07077c20 */ /* 0x000fe20008410000 */
[----:B------:R-:W-:Y:S01]  /*7890*/  FADD.FTZ R55, -R110, R55 ;  /* 0x000000376e377221 */ /* 0x000fe20000010100 */
[----:B------:R-:W-:Y:S01]  /*78a0*/  FMUL.FTZ R58, R197, R58 ;  /* 0x0000003ac53a7220 */ /* 0x000fe20000410000 */
[----:B------:R-:W-:Y:S01]  /*78b0*/  FFMA.FTZ R17, -R180, R180, 1 ;  /* 0x3f800000b4117423 */ /* 0x000fe200000101b4 */
[----:B------:R-:W-:Y:S01]  /*78c0*/  FMUL.FTZ R19, R7, R25 ;  /* 0x0000001907137220 */ /* 0x000fe20000410000 */
[----:B------:R-:W-:Y:S01]  /*78d0*/  FFMA.FTZ R7, -R222, R222, 1 ;  /* 0x3f800000de077423 */ /* 0x000fe200000101de */
[----:B------:R-:W-:Y:S01]  /*78e0*/  FADD.FTZ R57, -R109, R57 ;  /* 0x000000396d397221 */ /* 0x000fe20000010100 */
[----:B------:R-:W-:Y:S01]  /*78f0*/  FMUL.FTZ R55, R166, R55 ;  /* 0x00000037a6377220 */ /* 0x000fe20000410000 */
[----:B------:R-:W-:Y:S01]  /*7900*/  FMUL.FTZ R17, R17, UR14 ;  /* 0x0000000e11117c20 */ /* 0x000fe20008410000 */
[----:B------:R-:W-:Y:S01]  /*7910*/  F2FP.F16.F32.PACK_AB R19, R19, R24 ;  /* 0x000000181313723e */ /* 0x000fe200000000ff */
[----:B------:R-:W-:Y:S01]  /*7920*/  FMUL.FTZ R7, R7, UR14 ;  /* 0x0000000e07077c20 */ /* 0x000fe20008410000 */
[----:B------:R-:W-:Y:S01]  /*7930*/  FMUL.FTZ R57, R177, R57 ;  /* 0x00000039b1397220 */ /* 0x000fe20000410000 */
[----:B------:R-:W-:Y:S01]  /*7940*/  FADD.FTZ R51, -R110, R51 ;  /* 0x000000336e337221 */ /* 0x000fe20000010100 */
[----:B------:R-:W-:Y:S01]  /*7950*/  FMUL.FTZ R23, R17, R55 ;  /* 0x0000003711177220 */ /* 0x000fe20000410000 */
[----:B------:R-:W-:Y:S01]  /*7960*/  FMUL.FTZ R13, R7, R41 ;  /* 0x00000029070d7220 */ /* 0x000fe20000410000 */
[----:B------:R-:W-:Y:S01]  /*7970*/  FFMA.FTZ R7, -R201, R201, 1 ;  /* 0x3f800000c9077423 */ /* 0x000fe200000101c9 */
[C---:B------:R-:W-:Y:S01]  /*7980*/  FADD.FTZ R46, -R108.reuse, R46 ;  /* 0x0000002e6c2e7221 */ /* 0x040fe20000010100 */
[----:B------:R-:W-:Y:S01]  /*7990*/  FMUL.FTZ R51, R167, R51 ;  /* 0x00000033a7337220 */ /* 0x000fe20000410000 */
[----:B------:R-:W-:Y:S01]  /*79a0*/  FADD.FTZ R43, -R108, R43 ;  /* 0x0000002b6c2b7221 */ /* 0x000fe20000010100 */
[----:B------:R-:W-:Y:S01]  /*79b0*/  FMUL.FTZ R7, R7, UR14 ;  /* 0x0000000e07077c20 */ /* 0x000fe20008410000 */
[----:B------:R-:W-:Y:S01]  /*79c0*/  FMUL.FTZ R46, R207, R46 ;  /* 0x0000002ecf2e7220 */ /* 0x000fe20000410000 */
[----:B------:R-:W-:Y:S01]  /*79d0*/  FMUL.FTZ R21, R21, R51 ;  /* 0x0000003315157220 */ /* 0x000fe20000410000 */
[----:B------:R-:W-:Y:S01]  /*79e0*/  FMUL.FTZ R43, R212, R43 ;  /* 0x0000002bd42b7220 */ /* 0x000fe20000410000 */
[----:B------:R-:W-:Y:S01]  /*79f0*/  FMUL.FTZ R17, R7, R57 ;  /* 0x0000003907117220 */ /* 0x000fe20000410000 */
[----:B------:R-:W-:Y:S01]  /*7a00*/  FFMA.FTZ R7, -R242, R242, 1 ;  /* 0x3f800000f2077423 */ /* 0x000fe200000101f2 */
[C---:B------:R-:W-:Y:S01]  /*7a10*/  FADD.FTZ R62, -R108.reuse, R62 ;  /* 0x0000003e6c3e7221 */ /* 0x040fe20000010100 */
[----:B------:R-:W-:Y:S01]  /*7a20*/  F2FP.F16.F32.PACK_AB R21, R21, R50 ;  /* 0x000000321515723e */ /* 0x000fe200000000ff */
[----:B------:R-:W-:Y:S01]  /*7a30*/  FADD.FTZ R59, -R108, R59 ;  /* 0x0000003b6c3b7221 */ /* 0x000fe20000010100 */
[----:B------:R-:W-:Y:S01]  /*7a40*/  FMUL.FTZ R7, R7, UR14 ;  /* 0x0000000e07077c20 */ /* 0x000fe20008410000 */
[----:B------:R-:W-:Y:S01]  /*7a50*/  FMUL.FTZ R62, R187, R62 ;  /* 0x0000003ebb3e7220 */ /* 0x000fe20000410000 */
[----:B------:R-:W-:Y:S01]  /*7a60*/  F2FP.F16.F32.PACK_AB R13, R13, R40 ;  /* 0x000000280d0d723e */ /* 0x000fe200000000ff */
[----:B------:R-:W-:Y:S01]  /*7a70*/  FMUL.FTZ R59, R196, R59 ;  /* 0x0000003bc43b7220 */ /* 0x000fe20000410000 */
[----:B------:R-:W-:Y:S01]  /*7a80*/  FMUL.FTZ R43, R7, R43 ;  /* 0x0000002b072b7220 */ /* 0x000fe20000410000 */
[----:B------:R-:W-:Y:S01]  /*7a90*/  FFMA.FTZ R7, -R226, R226, 1 ;  /* 0x3f800000e2077423 */ /* 0x000fe200000101e2 */
[----:B------:R-:W-:Y:S01]  /*7aa0*/  F2FP.F16.F32.PACK_AB R12, R12, R44 ;  /* 0x0000002c0c0c723e */ /* 0x000fe200000000ff */
[----:B------:R-:W4:Y:S01]  /*7ab0*/  LDL.LU.64 R40, [R1+0x8] ;  /* 0x0000080001287983 */ /* 0x000f220000300a00 */
[----:B------:R-:W-:Y:S01]  /*7ac0*/  F2FP.F16.F32.PACK_AB R23, R23, R54 ;  /* 0x000000361717723e */ /* 0x000fe200000000ff */
[----:B------:R-:W-:Y:S01]  /*7ad0*/  FMUL.FTZ R7, R7, UR14 ;  /* 0x0000000e07077c20 */ /* 0x000fe20008410000 */
[----:B------:R-:W-:Y:S01]  /*7ae0*/  F2FP.F16.F32.PACK_AB R17, R17, R56 ;  /* 0x000000381111723e */ /* 0x000fe200000000ff */
[----:B------:R-:W1:Y:S02]  /*7af0*/  LDC R44, c[0x0][0x44c] ;  /* 0x00011300ff2c7b82 */ /* 0x000e640000000800 */
[----:B------:R-:W-:Y:S01]  /*7b00*/  FMUL.FTZ R7, R7, R59 ;  /* 0x0000003b07077220 */ /* 0x000fe20000410000 */
[----:B---3--:R-:W-:Y:S01]  /*7b10*/  FFMA.FTZ R4, -R105, R105, 1 ;  /* 0x3f80000069047423 */ /* 0x008fe20000010169 */
[----:B--2---:R-:W-:Y:S03]  /*7b20*/  FFMA.FTZ R3, -R104, R104, 1 ;  /* 0x3f80000068037423 */ /* 0x004fe60000010168 */
[----:B------:R-:W-:Y:S01]  /*7b30*/  FMUL.FTZ R6, R4, UR14 ;  /* 0x0000000e04067c20 */ /* 0x000fe20008410000 */
[----:B------:R-:W-:Y:S01]  /*7b40*/  FMUL.FTZ R5, R3, UR14 ;  /* 0x0000000e03057c20 */ /* 0x000fe20008410000 */
[----:B----4-:R-:W-:Y:S02]  /*7b50*/  FFMA.FTZ R4, -R102, R102, 1 ;  /* 0x3f80000066047423 */ /* 0x010fe40000010166 */
[----:B------:R-:W-:Y:S01]  /*7b60*/  FMUL.FTZ R6, R6, R10 ;  /* 0x0000000a06067220 */ /* 0x000fe20000410000 */
[----:B------:R-:W-:Y:S01]  /*7b70*/  FFMA.FTZ R10, -R243, R243, 1 ;  /* 0x3f800000f30a7423 */ /* 0x000fe200000101f3 */
[----:B------:R-:W-:Y:S01]  /*7b80*/  FFMA.FTZ R3, -R101, R101, 1 ;  /* 0x3f80000065037423 */ /* 0x000fe20000010165 */
[----:B------:R-:W-:Y:S01]  /*7b90*/  FMUL.FTZ R4, R4, UR14 ;  /* 0x0000000e04047c20 */ /* 0x000fe20008410000 */
[----:B------:R-:W-:Y:S01]  /*7ba0*/  FMUL.FTZ R11, R5, R11 ;  /* 0x0000000b050b7220 */ /* 0x000fe20000410000 */
[----:B------:R-:W-:Y:S01]  /*7bb0*/  FMUL.FTZ R10, R10, UR14 ;  /* 0x0000000e0a0a7c20 */ /* 0x000fe20008410000 */
[----:B------:R-:W-:Y:S01]  /*7bc0*/  FMUL.FTZ R3, R3, UR14 ;  /* 0x0000000e03037c20 */ /* 0x000fe20008410000 */
[----:B------:R-:W-:Y:S01]  /*7bd0*/  FMUL.FTZ R14, R4, R14 ;  /* 0x0000000e040e7220 */ /* 0x000fe20000410000 */
[----:B------:R-:W-:Y:S01]  /*7be0*/  FFMA.FTZ R4, -R65, R65, 1 ;  /* 0x3f80000041047423 */ /* 0x000fe20000010141 */
[----:B------:R-:W-:Y:S01]  /*7bf0*/  FMUL.FTZ R42, R10, R42 ;  /* 0x0000002a0a2a7220 */ /* 0x000fe20000410000 */
[----:B------:R-:W-:Y:S01]  /*7c00*/  FMUL.FTZ R9, R3, R15 ;  /* 0x0000000f03097220 */ /* 0x000fe20000410000 */
[----:B------:R-:W-:Y:S01]  /*7c10*/  FFMA.FTZ R3, -R64, R64, 1 ;  /* 0x3f80000040037423 */ /* 0x000fe20000010140 */
[----:B------:R-:W-:Y:S01]  /*7c20*/  FMUL.FTZ R5, R4, UR14 ;  /* 0x0000000e04057c20 */ /* 0x000fe20008410000 */
[----:B------:R-:W-:Y:S01]  /*7c30*/  FFMA.FTZ R10, -R227, R227, 1 ;  /* 0x3f800000e30a7423 */ /* 0x000fe200000101e3 */
[----:B-1----:R-:W-:Y:S02]  /*7c40*/  IMAD R101, R44, UR9, RZ ;  /* 0x000000092c657c24 */ /* 0x002fe4000f8e02ff */
[----:B------:R-:W-:Y:S01]  /*7c50*/  FMUL.FTZ R8, R3, UR14 ;  /* 0x0000000e03087c20 */ /* 0x000fe20008410000 */
[----:B------:R-:W-:Y:S01]  /*7c60*/  FMUL.FTZ R26, R5, R26 ;  /* 0x0000001a051a7220 */ /* 0x000fe20000410000 */
[----:B------:R-:W-:Y:S01]  /*7c70*/  F2FP.F16.F32.PACK_AB R9, R9, R14 ;  /* 0x0000000e0909723e */ /* 0x000fe200000000ff */
[----:B------:R-:W-:Y:S01]  /*7c80*/  FMUL.FTZ R10, R10, UR14 ;  /* 0x0000000e0a0a7c20 */ /* 0x000fe20008410000 */
[----:B------:R-:W-:Y:S01]  /*7c90*/  FMUL.FTZ R8, R8, R27 ;  /* 0x0000001b08087220 */ /* 0x000fe20000410000 */
[----:B------:R-:W-:Y:S02]  /*7ca0*/  LOP3.LUT R102, R157, 0x30, RZ, 0xc0, !PT ;  /* 0x000000309d667812 */ /* 0x000fe400078ec0ff */
[----:B------:R-:W-:Y:S02]  /*7cb0*/  FMUL.FTZ R58, R10, R58 ;  /* 0x0000003a0a3a7220 */ /* 0x000fe40000410000 */
[----:B------:R-:W-:Y:S01]  /*7cc0*/  F2FP.F16.F32.PACK_AB R8, R8, R26 ;  /* 0x0000001a0808723e */ /* 0x000fe200000000ff */
[----:B------:R-:W-:Y:S02]  /*7cd0*/  FFMA.FTZ R4, -R53, R53, 1 ;  /* 0x3f80000035047423 */ /* 0x000fe40000010135 */
[----:B------:R-:W-:Y:S02]  /*7ce0*/  F2FP.F16.F32.PACK_AB R7, R7, R58 ;  /* 0x0000003a0707723e */ /* 0x000fe400000000ff */
[----:B------:R-:W-:Y:S04]  /*7cf0*/  FMUL.FTZ R5, R4, UR14 ;  /* 0x0000000e04057c20 */ /* 0x000fe80008410000 */
[----:B------:R-:W-:Y:S01]  /*7d00*/  FMUL.FTZ R30, R5, R30 ;  /* 0x0000001e051e7220 */ /* 0x000fe20000410000 */
[----:B------:R-:W-:Y:S04]  /*7d10*/  FFMA.FTZ R5, -R238, R238, 1 ;  /* 0x3f800000ee057423 */ /* 0x000fe800000101ee */
[----:B------:R-:W-:Y:S01]  /*7d20*/  FMUL.FTZ R5, R5, UR14 ;  /* 0x0000000e05057c20 */ /* 0x000fe20008410000 */
[----:B------:R-:W-:Y:S04]  /*7d30*/  FFMA.FTZ R3, -R52, R52, 1 ;  /* 0x3f80000034037423 */ /* 0x000fe80000010134 */
[----:B------:R-:W-:Y:S01]  /*7d40*/  FMUL.FTZ R4, R3, UR14 ;  /* 0x0000000e03047c20 */ /* 0x000fe20008410000 */
[----:B------:R-:W-:Y:S01]  /*7d50*/  F2FP.F16.F32.PACK_AB R3, R11, R6 ;  /* 0x000000060b03723e */ /* 0x000fe200000000ff */
[----:B------:R-:W-:Y:S02]  /*7d60*/  FFMA.FTZ R6, -R239, R239, 1 ;  /* 0x3f800000ef067423 */ /* 0x000fe400000101ef */
[----:B------:R-:W-:Y:S01]  /*7d70*/  FMUL.FTZ R31, R4, R31 ;  /* 0x0000001f041f7220 */ /* 0x000fe20000410000 */
[----:B------:R-:W-:Y:S01]  /*7d80*/  FADD.FTZ R4, -R108, R47 ;  /* 0x0000002f6c047221 */ /* 0x000fe20000010100 */
[----:B------:R1:W-:Y:S01]  /*7d90*/  STS [R112+0xa400], R3 ;  /* 0x00a4000370007388 */ /* 0x0003e20000000800 */
[----:B------:R-:W-:Y:S02]  /*7da0*/  FMUL.FTZ R6, R6, UR14 ;  /* 0x0000000e06067c20 */ /* 0x000fe40008410000 */
[----:B------:R-:W-:Y:S01]  /*7db0*/  FMUL.FTZ R4, R206, R4 ;  /* 0x00000004ce047220 */ /* 0x000fe20000410000 */
[----:B------:R-:W-:Y:S01]  /*7dc0*/  STS [R0+0xa000], R20 ;  /* 0x00a0001400007388 */ /* 0x000fe20000000800 */
[----:B------:R-:W-:Y:S01]  /*7dd0*/  FMUL.FTZ R46, R6, R46 ;  /* 0x0000002e062e7220 */ /* 0x000fe20000410000 */
[----:B------:R-:W-:Y:S01]  /*7de0*/  FFMA.FTZ R6, -R219, R219, 1 ;  /* 0x3f800000db067423 */ /* 0x000fe200000101db */
[----:B------:R-:W-:Y:S01]  /*7df0*/  FMUL.FTZ R11, R5, R4 ;  /* 0x00000004050b7220 */ /* 0x000fe20000410000 */
[----:B------:R2:W-:Y:S01]  /*7e00*/  STS [R0+0xa400], R9 ;  /* 0x00a4000900007388 */ /* 0x0005e20000000800 */
[----:B------:R-:W-:Y:S01]  /*7e10*/  FADD.FTZ R4, -R108, R63 ;  /* 0x0000003f6c047221 */ /* 0x000fe20000010100 */
        /* <DEDUP_REMOVED lines=8> */
[----:B------:R-:W-:Y:S01]  /*7ea0*/  FMUL.FTZ R10, R5, R4 ;  /* 0x00000004050a7220 */ /* 0x000fe20000410000 */
[----:B------:R-:W-:Y:S02]  /*7eb0*/  F2FP.F16.F32.PACK_AB R4, R31, R30 ;  /* 0x0000001e1f04723e */ /* 0x000fe400000000ff */
[----:B------:R-:W-:Y:S02]  /*7ec0*/  F2FP.F16.F32.PACK_AB R5, R43, R42 ;  /* 0x0000002a2b05723e */ /* 0x000fe400000000ff */
[----:B------:R-:W-:Y:S02]  /*7ed0*/  F2FP.F16.F32.PACK_AB R10, R10, R62 ;  /* 0x0000003e0a0a723e */ /* 0x000fe400000000ff */
[----:B-1----:R-:W-:Y:S05]  /*7ee0*/  IADD3 R3, PT, PT, R35, R115, RZ ;  /* 0x0000007323037210 */ /* 0x002fea0007ffe0ff */
[----:B------:R-:W-:Y:S01]  /*7ef0*/  STS [R3+0x8000], R49 ;  /* 0x0080003103007388 */ /* 0x000fe20000000800 */
[----:B--2---:R-:W-:Y:S03]  /*7f00*/  SHF.R.U32.HI R0, RZ, 0x4, R158 ;  /* 0x00000004ff007819 */ /* 0x004fe6000001169e */
[----:B------:R-:W-:Y:S01]  /*7f10*/  STS [R3+0x8400], R34 ;  /* 0x0084002203007388 */ /* 0x000fe20000000800 */
[----:B------:R-:W-:Y:S03]  /*7f20*/  LOP3.LUT R59, R0, 0x8, RZ, 0xc0, !PT ;  /* 0x00000008003b7812 */ /* 0x000fe600078ec0ff */
[----:B------:R-:W-:Y:S01]  /*7f30*/  STS [R115+0xa000], R19 ;  /* 0x00a0001373007388 */ /* 0x000fe20000000800 */
[-C--:B------:R-:W-:Y:S03]  /*7f40*/  IADD3 R0, PT, PT, R114, R35.reuse, RZ ;  /* 0x0000002372007210 */ /* 0x080fe60007ffe0ff */
[----:B------:R-:W-:Y:S04]  /*7f50*/  STS [R115+0xa400], R8 ;  /* 0x00a4000873007388 */ /* 0x000fe80000000800 */
[----:B------:R1:W-:Y:S04]  /*7f60*/  STS [R3+0xa400], R4 ;  /* 0x00a4000403007388 */ /* 0x0003e80000000800 */
[----:B------:R2:W-:Y:S04]  /*7f70*/  STS [R3+0xa000], R18 ;  /* 0x00a0001203007388 */ /* 0x0005e80000000800 */
[----:B------:R-:W-:Y:S04]  /*7f80*/  STS [R113+-0x8000], R48 ;  /* 0xff80003071007388 */ /* 0x000fe80000000800 */
[----:B------:R-:W-:Y:S01]  /*7f90*/  STS [R113+-0x7c00], R38 ;  /* 0xff84002671007388 */ /* 0x000fe20000000800 */
[----:B-1----:R-:W-:Y:S02]  /*7fa0*/  IADD3 R4, PT, PT, R113, R35, RZ ;  /* 0x0000002371047210 */ /* 0x002fe40007ffe0ff */
[----:B--2---:R-:W-:Y:S03]  /*7fb0*/  LOP3.LUT R3, R158, 0x10, RZ, 0xc0, !PT ;  /* 0x000000109e037812 */ /* 0x004fe600078ec0ff */
[----:B------:R-:W-:Y:S01]  /*7fc0*/  STS [R4+-0x8000], R37 ;  /* 0xff80002504007388 */ /* 0x000fe20000000800 */
[----:B------:R-:W-:Y:S03]  /*7fd0*/  LOP3.LUT R3, R59, R3, RZ, 0xfc, !PT ;  /* 0x000000033b037212 */ /* 0x000fe600078efcff */
        /* <DEDUP_REMOVED lines=117> */
.L_x_464:
        /* <DEDUP_REMOVED lines=279> */
.L_x_466:
[----:B------:R-:W2:Y:S01]  /*98a0*/  LDCU.64 UR10, c[0x0][0x5c0] ;  /* 0x0000b800ff0a77ac */ /* 0x000ea20008000a00 */
[----:B------:R-:W-:-:S04]  /*98b0*/  UIADD3 UR5, UPT, UPT, UR38, UR40, URZ ;  /* 0x0000002826057290 */ /* 0x000fc8000fffe0ff */
[----:B--2---:R-:W-:Y:S02]  /*98c0*/  UIMAD.WIDE.U32 UR18, UR5, UR10, URZ ;  /* 0x0000000a051272a5 */ /* 0x004fe4000f8e00ff */
[----:B------:R-:W-:-:S04]  /*98d0*/  UIMAD UR5, UR5, UR11, URZ ;  /* 0x0000000b050572a4 */ /* 0x000fc8000f8e02ff */
[----:B------:R-:W-:-:S06]  /*98e0*/  UIADD3 UR5, UPT, UPT, UR19, UR5, URZ ;  /* 0x0000000513057290 */ /* 0x000fcc000fffe0ff */
[----:B-1----:R-:W-:Y:S02]  /*98f0*/  MOV R0, UR5 ;  /* 0x0000000500007c02 */ /* 0x002fe40008000f00 */
.L_x_467:
        /* <DEDUP_REMOVED lines=13> */
.L_x_468:
[----:B------:R-:W1:Y:S01]  /*99d0*/  LDCU.64 UR8, c[0x0][0x5c8] ;  /* 0x0000b900ff0877ac */ /* 0x000e620008000a00 */
[----:B------:R-:W-:-:S04]  /*99e0*/  UIADD3 UR5, UPT, UPT, UR38, UR40, URZ ;  /* 0x0000002826057290 */ /* 0x000fc8000fffe0ff */
[----:B-1----:R-:W-:Y:S02]  /*99f0*/  UIMAD.WIDE.U32 UR14, UR5, UR8, URZ ;  /* 0x00000008050e72a5 */ /* 0x002fe4000f8e00ff */
[----:B------:R-:W-:-:S04]  /*9a00*/  UIMAD UR5, UR5, UR9, URZ ;  /* 0x00000009050572a4 */ /* 0x000fc8000f8e02ff */
[----:B------:R-:W-:Y:S01]  /*9a10*/  UIADD3 UR5, UPT, UPT, UR15, UR5, URZ ;  /* 0x000000050f057290 */ /* 0x000fe2000fffe0ff */
[----:B------:R-:W-:-:S05]  /*9a20*/  UMOV UR36, UR14 ;  /* 0x0000000e00247c82 */ /* 0x000fca0008000000 */
[----:B------:R-:W-:-:S07]  /*9a30*/  MOV R18, UR5 ;  /* 0x0000000500127c02 */ /* 0x000fce0008000f00 */
.L_x_469:
        /* <DEDUP_REMOVED lines=42> */
.L_x_471:
[----:B------:R-:W-:Y:S05]  /*9ce0*/  BSYNC.RECONVERGENT B0 ;  /* 0x0000000000007941 */ /* 0x000fea0003800200 */
.L_x_470:
        /* <DEDUP_REMOVED lines=11> */
.L_x_473:
[----:B------:R-:W-:Y:S05]  /*9da0*/  BSYNC.RECONVERGENT B0 ;  /* 0x0000000000007941 */ /* 0x000fea0003800200 */
.L_x_472:
        /* <DEDUP_REMOVED lines=25> */
.L_x_438:
[----:B------:R-:W-:Y:S05]  /*9f40*/  BSYNC.RECONVERGENT B1 ;  /* 0x0000000000017941 */ /* 0x000fea0003800200 */
.L_x_420:
        /* <DEDUP_REMOVED lines=11> */
.L_x_475:
        /* <DEDUP_REMOVED lines=16> */
.L_x_824:


//--------------------- .text._ZN5flash25flash_bwd_dot_do_o_kernelILb0E23Flash_bwd_kernel_traitsILi32ELi128ELi128ELi8ELi4ELi4ELi4ELb1ELb0EN7cutlass6half_tE19Flash_kernel_traitsILi32ELi128ELi128ELi8ES3_EEEEvNS_16Flash_bwd_paramsE --------------------------
	.section	.text._ZN5flash25flash_bwd_dot_do_o_kernelILb0E23Flash_bwd_kernel_traitsILi32ELi128ELi128ELi8ELi4ELi4ELi4ELb1ELb0EN7cutlass6half_tE19Flash_kernel_traitsILi32ELi128ELi128ELi8ES3_EEEEvNS_16Flash_bwd_paramsE,"ax",@progbits
	.align	128
        .global         _ZN5flash25flash_bwd_dot_do_o_kernelILb0E23Flash_bwd_kernel_traitsILi32ELi128ELi128ELi8ELi4ELi4ELi4ELb1ELb0EN7cutlass6half_tE19Flash_kernel_traitsILi32ELi128ELi128ELi8ES3_EEEEvNS_16Flash_bwd_paramsE
        .type           _ZN5flash25flash_bwd_dot_do_o_kernelILb0E23Flash_bwd_kernel_traitsILi32ELi128ELi128ELi8ELi4ELi4ELi4ELb1ELb0EN7cutlass6half_tE19Flash_kernel_traitsILi32ELi128ELi128ELi8ES3_EEEEvNS_16Flash_bwd_paramsE,@function
        .size           _ZN5flash25flash_bwd_dot_do_o_kernelILb0E23Flash_bwd_kernel_traitsILi32ELi128ELi128ELi8ELi4ELi4ELi4ELb1ELb0EN7cutlass6half_tE19Flash_kernel_traitsILi32ELi128ELi128ELi8ES3_EEEEvNS_16Flash_bwd_paramsE,(.L_x_825 - _ZN5flash25flash_bwd_dot_do_o_kernelILb0E23Flash_bwd_kernel_traitsILi32ELi128ELi128ELi8ELi4ELi4ELi4ELb1ELb0EN7cutlass6half_tE19Flash_kernel_traitsILi32ELi128ELi128ELi8ES3_EEEEvNS_16Flash_bwd_paramsE)
        .other          _ZN5flash25flash_bwd_dot_do_o_kernelILb0E23Flash_bwd_kernel_traitsILi32ELi128ELi128ELi8ELi4ELi4ELi4ELb1ELb0EN7cutlass6half_tE19Flash_kernel_traitsILi32ELi128ELi128ELi8ES3_EEEEvNS_16Flash_bwd_paramsE,@"STO_CUDA_ENTRY STV_DEFAULT"
_ZN5flash25flash_bwd_dot_do_o_kernelILb0E23Flash_bwd_kernel_traitsILi32ELi128ELi128ELi8ELi4ELi4ELi4ELb1ELb0EN7cutlass6half_tE19Flash_kernel_traitsILi32ELi128ELi128ELi8ES3_EEEEvNS_16Flash_bwd_paramsE:
.text._ZN5flash25flash_bwd_dot_do_o_kernelILb0E23Flash_bwd_kernel_traitsILi32ELi128ELi128ELi8ELi4ELi4ELi4ELb1ELb0EN7cutlass6half_tE19Flash_kernel_traitsILi32ELi128ELi128ELi8ES3_EEEEvNS_16Flash_bwd_paramsE:
[----:B------:R-:W-:Y:S01]  /*0000*/  LDC R1, c[0x0][0x37c] ;  /* 0x0000df00ff017b82 */ /* 0x000fe20000000800 */
[----:B------:R-:W0:Y:S01]  /*0010*/  S2R R11, SR_CTAID.Y ;  /* 0x00000000000b7919 */ /* 0x000e220000002600 */
[----:B------:R-:W1:Y:S06]  /*0020*/  LDCU.64 UR4, c[0x0][0x460] ;  /* 0x00008c00ff0477ac */ /* 0x000e6c0008000a00 */
[----:B------:R-:W0:Y:S01]  /*0030*/  LDC.64 R2, c[0x0][0x460] ;  /* 0x00011800ff027b82 */ /* 0x000e220000000a00 */
[----:B------:R-:W-:Y:S01]  /*0040*/  MOV R0, 0xffffffff ;  /* 0xffffffff00007802 */ /* 0x000fe20000000f00 */
[----:B------:R-:W2:Y:S01]  /*0050*/  LDCU.64 UR8, c[0x0][0x358] ;  /* 0x00006b00ff0877ac */ /* 0x000ea20008000a00 */
[----:B-1----:R-:W-:-:S02]  /*0060*/  ISETP.NE.U32.AND P0, PT, RZ, UR4, PT ;  /* 0x00000004ff007c0c */ /* 0x002fc4000bf05070 */
[----:B------:R-:W-:Y:S02]  /*0070*/  ISETP.NE.U32.AND P1, PT, RZ, UR4, PT ;  /* 0x00000004ff007c0c */ /* 0x000fe4000bf25070 */
[----:B------:R-:W-:Y:S02]  /*0080*/  ISETP.NE.AND.EX P0, PT, RZ, UR5, PT, P0 ;  /* 0x00000005ff007c0c */ /* 0x000fe4000bf05300 */
[----:B------:R-:W-:Y:S01]  /*0090*/  ISETP.NE.AND.EX P1, PT, RZ, UR5, PT, P1 ;  /* 0x00000005ff007c0c */ /* 0x000fe2000bf25310 */
[----:B0-----:R-:W-:-:S10]  /*00a0*/  IMAD.WIDE.U32 R2, R11, 0x4, R2 ;  /* 0x000000040b027825 */ /* 0x001fd400078e0002 */
[----:B--2---:R-:W2:Y:S04]  /*00b0*/  @P0 LDG.E R0, desc[UR8][R2.64] ;  /* 0x0000000802000981 */ /* 0x004ea8000c1e1900 */
[----:B------:R-:W2:Y:S01]  /*00c0*/  @P1 LDG.E R5, desc[UR8][R2.64+0x4] ;  /* 0x0000040802051981 */ /* 0x000ea2000c1e1900 */
[----:B------:R-:W0:Y:S08]  /*00d0*/  S2UR UR6, SR_CTAID.X ;  /* 0x00000000000679c3 */ /* 0x000e300000002500 */
[----:B------:R-:W1:Y:S01]  /*00e0*/  @!P1 LDC R4, c[0x0][0x434] ;  /* 0x00010d00ff049b82 */ /* 0x000e620000000800 */
[----:B0-----:R-:W-:Y:S01]  /*00f0*/  USHF.L.U32 UR6, UR6, 0x7, URZ ;  /* 0x0000000706067899 */ /* 0x001fe200080006ff */
[----:B--2---:R-:W-:-:S05]  /*0100*/  @P1 IADD3 R4, PT, PT, R5, -R0, RZ ;  /* 0x8000000005041210 */ /* 0x004fca0007ffe0ff */
[----:B-1----:R-:W-:-:S13]  /*0110*/  ISETP.GT.AND P0, PT, R4, UR6, PT ;  /* 0x0000000604007c0c */ /* 0x002fda000bf04270 */
[----:B------:R-:W-:Y:S05]  /*0120*/  @!P0 EXIT ;  /* 0x000000000000894d */ /* 0x000fea0003800000 */
[----:B------:R-:W-:Y:S01]  /*0130*/  ISETP.NE.AND P0, PT, R0, -0x1, PT ;  /* 0xffffffff0000780c */ /* 0x000fe20003f05270 */
[----:B------:R-:W0:Y:S01]  /*0140*/  LDCU.U8 UR4, c[0x0][0x548] ;  /* 0x0000a900ff0477ac */ /* 0x000e220008000000 */
[----:B------:R-:W1:Y:S11]  /*0150*/  S2UR UR7, SR_CTAID.Z ;  /* 0x00000000000779c3 */ /* 0x000e760000002700 */
[----:B------:R-:W2:Y:S01]  /*0160*/  @!P0 LDC.64 R14, c[0x0][0x588] ;  /* 0x00016200ff0e8b82 */ /* 0x000ea20000000a00 */
[----:B0-----:R-:W-:-:S07]  /*0170*/  UISETP.NE.AND UP0, UPT, UR4, URZ, UPT ;  /* 0x000000ff0400728c */ /* 0x001fce000bf05270 */
[----:B------:R-:W0:Y:S08]  /*0180*/  @!P0 LDC.64 R16, c[0x0][0x400] ;  /* 0x00010000ff108b82 */ /* 0x000e300000000a00 */
[----:B------:R-:W3:Y:S08]  /*0190*/  @P0 LDC.64 R6, c[0x0][0x590] ;  /* 0x00016400ff060b82 */ /* 0x000ef00000000a00 */
[----:B------:R-:W4:Y:S01]  /*01a0*/  @P0 LDC.64 R8, c[0x0][0x408] ;  /* 0x00010200ff080b82 */ /* 0x000f220000000a00 */
[----:B--2---:R-:W-:-:S04]  /*01b0*/  @!P0 IMAD.WIDE.U32 R12, R11, R14, RZ ;  /* 0x0000000e0b0c8225 */ /* 0x004fc800078e00ff */
[C---:B------:R-:W-:Y:S02]  /*01c0*/  @!P0 IMAD R5, R11.reuse, R15, R13 ;  /* 0x0000000f0b058224 */ /* 0x040fe400078e020d */
[----:B0-----:R-:W-:-:S04]  /*01d0*/  @!P0 IMAD.WIDE.U32 R2, R11, R16, RZ ;  /* 0x000000100b028225 */ /* 0x001fc800078e00ff */
[----:B------:R-:W-:Y:S01]  /*01e0*/  @!P0 IMAD R3, R11, R17, R3 ;  /* 0x000000110b038224 */ /* 0x000fe200078e0203 */
[----:B------:R-:W-:Y:S01]  /*01f0*/  @!P0 MOV R10, R2 ;  /* 0x00000002000a8202 */ /* 0x000fe20000000f00 */
[----:B---3--:R-:W-:-:S04]  /*0200*/  @P0 IMAD.WIDE.U32 R14, R0, R6, RZ ;  /* 0x00000006000e0225 */ /* 0x008fc800078e00ff */
[C---:B------:R-:W-:Y:S01]  /*0210*/  @P0 IMAD R5, R0.reuse, R7, R15 ;  /* 0x0000000700050224 */ /* 0x040fe200078e020f */
[----:B------:R-:W-:Y:S01]  /*0220*/  @P0 MOV R12, R14 ;  /* 0x0000000e000c0202 */ /* 0x000fe20000000f00 */
[----:B----4-:R-:W-:-:S04]  /*0230*/  @P0 IMAD.WIDE.U32 R16, R0, R8, RZ ;  /* 0x0000000800100225 */ /* 0x010fc800078e00ff */
[----:B------:R-:W-:Y:S01]  /*0240*/  @P0 IMAD R3, R0, R9, R17 ;  /* 0x0000000900030224 */ /* 0x000fe200078e0211 */
[----:B------:R-:W-:Y:S01]  /*0250*/  @P0 MOV R10, R16 ;  /* 0x00000010000a0202 */ /* 0x000fe20000000f00 */
[----:B-1----:R-:W-:Y:S06]  /*0260*/  BRA.U !UP0, `(.L_x_476) ;  /* 0x0000000108247547 */ /* 0x002fec000b800000 */
[----:B------:R-:W0:Y:S01]  /*0270*/  LDC R6, c[0x0][0x444] ;  /* 0x00011100ff067b82 */ /* 0x000e220000000800 */
[----:B------:R-:W-:-:S07]  /*0280*/  ISETP.NE.AND P0, PT, R0, -0x1, PT ;  /* 0xffffffff0000780c */ /* 0x000fce0003f05270 */
[----:B------:R-:W1:Y:S08]  /*0290*/  LDC R2, c[0x0][0x430] ;  /* 0x00010c00ff027b82 */ /* 0x000e700000000800 */
[----:B------:R-:W1:Y:S01]  /*02a0*/  LDC R7, c[0x0][0x454] ;  /* 0x00011500ff077b82 */ /* 0x000e620000000800 */
[----:B0-----:R-:W-:-:S05]  /*02b0*/  @!P0 IMAD R0, R11, R6, RZ ;  /* 0x000000060b008224 */ /* 0x001fca00078e02ff */
[----:B------:R-:W-:Y:S02]  /*02c0*/  LEA R11, R11, R0, 0x7 ;  /* 0x000000000b0b7211 */ /* 0x000fe400078e38ff */
[----:B-1----:R-:W-:-:S05]  /*02d0*/  LEA R2, R2, R7, 0x7 ;  /* 0x0000000702027211 */ /* 0x002fca00078e38ff */
[----:B------:R-:W-:Y:S01]  /*02e0*/  IMAD R2, R2, UR7, R11 ;  /* 0x0000000702027c24 */ /* 0x000fe2000f8e020b */
[----:B------:R-:W-:Y:S06]  /*02f0*/  BRA `(.L_x_477) ;  /* 0x0000000000107947 */ /* 0x000fec0003800000 */
.L_x_476:
[----:B------:R-:W0:Y:S08]  /*0300*/  LDC R2, c[0x0][0x3e0] ;  /* 0x0000f800ff027b82 */ /* 0x000e300000000800 */
[----:B------:R-:W1:Y:S01]  /*0310*/  LDC R7, c[0x0][0x444] ;  /* 0x00011100ff077b82 */ /* 0x000e620000000800 */
[----:B0-----:R-:W-:-:S04]  /*0320*/  IMAD R2, R11, R2, UR7 ;  /* 0x000000070b027e24 */ /* 0x001fc8000f8e0202 */
[----:B-1----:R-:W-:-:S07]  /*0330*/  IMAD R2, R2, R7, RZ ;  /* 0x0000000702027224 */ /* 0x002fce00078e02ff */
.L_x_477:
[----:B------:R-:W0:Y:S01]  /*0340*/  S2R R0, SR_TID.X ;  /* 0x0000000000007919 */ /* 0x000e220000002100 */
[----:B------:R-:W1:Y:S01]  /*0350*/  LDCU UR4, c[0x0][0x440] ;  /* 0x00008800ff0477ac */ /* 0x000e620008000800 */
[----:B------:R-:W2:Y:S01]  /*0360*/  LDC.64 R14, c[0x0][0x590] ;  /* 0x00016400ff0e7b82 */ /* 0x000ea20000000a00 */
[----:B------:R-:W-:Y:S01]  /*0370*/  HFMA2 R9, -RZ, RZ, 0, 0 ;  /* 0x00000000ff097431 */ /* 0x000fe200000001ff */
[----:B------:R-:W-:Y:S01]  /*0380*/  IADD3 R11, PT, PT, R4, -UR6, RZ ;  /* 0x80000006040b7c10 */ /* 0x000fe2000fffe0ff */
[----:B------:R-:W3:Y:S05]  /*0390*/  LDCU.64 UR10, c[0x0][0x408] ;  /* 0x00008100ff0a77ac */ /* 0x000eea0008000a00 */
[----:B------:R-:W4:Y:S01]  /*03a0*/  LDC.64 R6, c[0x0][0x598] ;  /* 0x00016600ff067b82 */ /* 0x000f220000000a00 */
[----:B0-----:R-:W-:-:S02]  /*03b0*/  SHF.L.U32 R8, R0, 0x3, RZ ;  /* 0x0000000300087819 */ /* 0x001fc400000006ff */
[----:B------:R-:W-:Y:S02]  /*03c0*/  SHF.R.U32.HI R4, RZ, 0x2, R0 ;  /* 0x00000002ff047819 */ /* 0x000fe40000011600 */
[----:B------:R-:W-:-:S04]  /*03d0*/  LOP3.LUT R8, R8, 0x18, RZ, 0xc0, !PT ;  /* 0x0000001808087812 */ /* 0x000fc800078ec0ff */
[----:B-1----:R-:W-:Y:S01]  /*03e0*/  ISETP.GE.AND P0, PT, R8, UR4, PT ;  /* 0x0000000408007c0c */ /* 0x002fe2000bf06270 */
[----:B--2---:R-:W-:Y:S01]  /*03f0*/  IMAD.WIDE.U32 R16, R14, UR6, R8 ;  /* 0x000000060e107c25 */ /* 0x004fe2000f8e0008 */
[C---:B------:R-:W-:Y:S01]  /*0400*/  IADD3 R9, PT, PT, R4.reuse, 0x40, RZ ;  /* 0x0000004004097810 */ /* 0x040fe20007ffe0ff */
[----:B---3--:R-:W-:Y:S01]  /*0410*/  UIMAD.WIDE.U32 UR4, UR6, UR10, URZ ;  /* 0x0000000a060472a5 */ /* 0x008fe2000f8e00ff */
[-C--:B------:R-:W-:Y:S01]  /*0420*/  ISETP.GE.OR P1, PT, R4, R11.reuse, P0 ;  /* 0x0000000b0400720c */ /* 0x080fe20000726670 */
[----:B------:R-:W-:Y:S01]  /*0430*/  IMAD R18, R15, UR6, R17 ;  /* 0x000000060f127c24 */ /* 0x000fe2000f8e0211 */
[----:B------:R-:W-:Y:S02]  /*0440*/  IADD3 R16, P2, PT, R12, R16, RZ ;  /* 0x000000100c107210 */ /* 0x000fe40007f5e0ff */
[----:B------:R-:W-:Y:S01]  /*0450*/  ISETP.GE.OR P0, PT, R9, R11, P0 ;  /* 0x0000000b0900720c */ /* 0x000fe20000706670 */
[----:B------:R-:W0:Y:S01]  /*0460*/  LDC.64 R12, c[0x0][0x410] ;  /* 0x00010400ff0c7b82 */ /* 0x000e220000000a00 */
[----:B------:R-:W-:-:S02]  /*0470*/  IADD3.X R17, PT, PT, R5, R18, RZ, P2, !PT ;  /* 0x0000001205117210 */ /* 0x000fc400017fe4ff */
[----:B------:R-:W-:Y:S01]  /*0480*/  LOP3.LUT R9, R8, UR4, RZ, 0xfc, !PT ;  /* 0x0000000408097c12 */ /* 0x000fe2000f8efcff */
[----:B------:R-:W-:Y:S01]  /*0490*/  UIMAD UR4, UR6, UR11, UR5 ;  /* 0x0000000b060472a4 */ /* 0x000fe2000f8e0205 */
[----:B----4-:R-:W-:Y:S02]  /*04a0*/  IMAD.WIDE.U32 R16, R6, UR7, R16 ;  /* 0x0000000706107c25 */ /* 0x010fe4000f8e0010 */
[----:B------:R-:W-:Y:S01]  /*04b0*/  IADD3 R10, P3, PT, R10, R9, RZ ;  /* 0x000000090a0a7210 */ /* 0x000fe20007f7e0ff */
[----:B------:R-:W1:Y:S01]  /*04c0*/  @!P1 LDC.64 R26, c[0x0][0x550] ;  /* 0x00015400ff1a9b82 */ /* 0x000e620000000a00 */
[----:B------:R-:W-:Y:S02]  /*04d0*/  IMAD R7, R7, UR7, R17 ;  /* 0x0000000707077c24 */ /* 0x000fe4000f8e0211 */
[----:B------:R-:W-:Y:S02]  /*04e0*/  IADD3.X R11, PT, PT, R3, UR4, RZ, P3, !PT ;  /* 0x00000004030b7c10 */ /* 0x000fe40009ffe4ff */
[----:B------:R-:W-:-:S02]  /*04f0*/  @!P0 IADD3 R17, P2, PT, R4, 0x40, RZ ;  /* 0x0000004004118810 */ /* 0x000fc40007f5e0ff */
[----:B------:R-:W-:Y:S01]  /*0500*/  @!P1 MOV R6, R16 ;  /* 0x0000001000069202 */ /* 0x000fe20000000f00 */
[----:B------:R-:W2:Y:S01]  /*0510*/  @!P0 LDC.64 R20, c[0x0][0x550] ;  /* 0x00015400ff148b82 */ /* 0x000ea20000000a00 */
[----:B------:R-:W-:-:S07]  /*0520*/  @!P0 IADD3.X R3, PT, PT, RZ, RZ, RZ, P2, !PT ;  /* 0x000000ffff038210 */ /* 0x000fce00017fe4ff */
[----:B------:R-:W3:Y:S01]  /*0530*/  @!P1 LDC.64 R22, c[0x0][0x3f0] ;  /* 0x0000fc00ff169b82 */ /* 0x000ee20000000a00 */
[----:B------:R-:W-:Y:S01]  /*0540*/  @!P0 MOV R8, R16 ;  /* 0x0000001000088202 */ /* 0x000fe20000000f00 */
[-C--:B------:R-:W-:Y:S01]  /*0550*/  @!P0 IMAD R16, R3, R14.reuse, RZ ;  /* 0x0000000e03108224 */ /* 0x080fe200078e02ff */
[----:B------:R-:W-:Y:S01]  /*0560*/  @!P0 MOV R9, R7 ;  /* 0x0000000700098202 */ /* 0x000fe20000000f00 */
[C---:B------:R-:W-:Y:S01]  /*0570*/  @!P1 IMAD.WIDE.U32 R6, R4.reuse, R14, R6 ;  /* 0x0000000e04069225 */ /* 0x040fe200078e0006 */
[----:B------:R-:W-:-:S03]  /*0580*/  @!P0 IADD3 R5, P3, PT, R4, 0x40, RZ ;  /* 0x0000004004058810 */ /* 0x000fc60007f7e0ff */
[----:B------:R-:W4:Y:S01]  /*0590*/  @!P0 LDC.64 R24, c[0x0][0x3f0] ;  /* 0x0000fc00ff188b82 */ /* 0x000f220000000a00 */
[-C--:B------:R-:W-:Y:S01]  /*05a0*/  @!P0 IMAD R3, R17, R15.reuse, R16 ;  /* 0x0000000f11038224 */ /* 0x080fe200078e0210 */
[----:B-1----:R-:W-:Y:S01]  /*05b0*/  @!P1 LEA R26, P2, R6, R26, 0x1 ;  /* 0x0000001a061a9211 */ /* 0x002fe200078408ff */
[----:B0-----:R-:W-:Y:S01]  /*05c0*/  IMAD.WIDE.U32 R10, R12, UR7, R10 ;  /* 0x000000070c0a7c25 */ /* 0x001fe2000f8e000a */
[----:B------:R-:W-:Y:S02]  /*05d0*/  @!P0 IADD3.X R12, PT, PT, RZ, RZ, RZ, P3, !PT ;  /* 0x000000ffff0c8210 */ /* 0x000fe40001ffe4ff */
[----:B------:R-:W-:Y:S01]  /*05e0*/  CS2R R18, SRZ ;  /* 0x0000000000127805 */ /* 0x000fe2000001ff00 */
[----:B------:R-:W0:Y:S01]  /*05f0*/  LDCU.64 UR4, c[0x0][0x5e8] ;  /* 0x0000bd00ff0477ac */ /* 0x000e220008000a00 */
[----:B------:R-:W-:Y:S02]  /*0600*/  @!P1 IMAD R15, R4, R15, R7 ;  /* 0x0000000f040f9224 */ /* 0x000fe400078e0207 */
[----:B------:R-:W-:Y:S01]  /*0610*/  IMAD R11, R13, UR7, R11 ;  /* 0x000000070d0b7c24 */ /* 0x000fe2000f8e020b */
[----:B------:R-:W1:Y:S01]  /*0620*/  LDCU UR7, c[0x0][0x4f4] ;  /* 0x00009e80ff0777ac */ /* 0x000e620008000800 */
[----:B------:R-:W-:Y:S01]  /*0630*/  @!P0 IMAD.WIDE.U32 R8, R17, R14, R8 ;  /* 0x0000000e11088225 */ /* 0x000fe200078e0008 */
[----:B------:R-:W-:-:S03]  /*0640*/  @!P1 LEA.HI.X R27, R6, R27, R15, 0x1, P2 ;  /* 0x0000001b061b9211 */ /* 0x000fc600010f0c0f */
[----:B------:R-:W-:Y:S01]  /*0650*/  @!P0 IMAD R6, R12, UR10, RZ ;  /* 0x0000000a0c068c24 */ /* 0x000fe2000f8e02ff */
[----:B------:R-:W-:Y:S01]  /*0660*/  @!P0 IADD3 R3, PT, PT, R9, R3, RZ ;  /* 0x0000000309038210 */ /* 0x000fe20007ffe0ff */
[----:B------:R-:W-:Y:S01]  /*0670*/  @!P1 IMAD.WIDE.U32 R12, R4, UR10, R10 ;  /* 0x0000000a040c9c25 */ /* 0x000fe2000f8e000a */
[----:B--2---:R-:W-:-:S03]  /*0680*/  @!P0 LEA R20, P2, R8, R20, 0x1 ;  /* 0x0000001408148211 */ /* 0x004fc600078408ff */
[C---:B------:R-:W-:Y:S01]  /*0690*/  @!P0 IMAD R15, R5.reuse, UR11, R6 ;  /* 0x0000000b050f8c24 */ /* 0x040fe2000f8e0206 */
[----:B---3--:R-:W-:Y:S01]  /*06a0*/  @!P1 LEA R22, P3, R12, R22, 0x1 ;  /* 0x000000160c169211 */ /* 0x008fe200078608ff */
[----:B------:R-:W-:Y:S01]  /*06b0*/  @!P0 IMAD.WIDE.U32 R10, R5, UR10, R10 ;  /* 0x0000000a050a8c25 */ /* 0x000fe2000f8e000a */
[----:B------:R-:W-:-:S03]  /*06c0*/  @!P0 LEA.HI.X R21, R8, R21, R3, 0x1, P2 ;  /* 0x0000001508158211 */ /* 0x000fc600010f0c03 */
[----:B------:R-:W-:Y:S01]  /*06d0*/  @!P1 IMAD R13, R4, UR11, R13 ;  /* 0x0000000b040d9c24 */ /* 0x000fe2000f8e020d */
[----:B------:R-:W-:Y:S01]  /*06e0*/  @!P0 IADD3 R11, PT, PT, R11, R15, RZ ;  /* 0x0000000f0b0b8210 */ /* 0x000fe20007ffe0ff */
[----:B------:R-:W-:Y:S01]  /*06f0*/  HFMA2 R8, -RZ, RZ, 0, 0 ;  /* 0x00000000ff087431 */ /* 0x000fe200000001ff */
[----:B----4-:R-:W-:Y:S02]  /*0700*/  @!P0 LEA R24, P4, R10, R24, 0x1 ;  /* 0x000000180a188211 */ /* 0x010fe400078808ff */
[----:B------:R-:W-:Y:S02]  /*0710*/  CS2R R16, SRZ ;  /* 0x0000000000107805 */ /* 0x000fe4000001ff00 */
[----:B------:R-:W-:Y:S02]  /*0720*/  @!P1 LEA.HI.X R23, R12, R23, R13, 0x1, P3 ;  /* 0x000000170c179211 */ /* 0x000fe400018f0c0d */
[----:B------:R-:W-:Y:S02]  /*0730*/  CS2R R14, SRZ ;  /* 0x00000000000e7805 */ /* 0x000fe4000001ff00 */
[----:B------:R-:W-:-:S02]  /*0740*/  CS2R R12, SRZ ;  /* 0x00000000000c7805 */ /* 0x000fc4000001ff00 */
[----:B------:R-:W-:Y:S02]  /*0750*/  @!P0 LEA.HI.X R25, R10, R25, R11, 0x1, P4 ;  /* 0x000000190a198211 */ /* 0x000fe400020f0c0b */
[----:B------:R-:W-:Y:S02]  /*0760*/  CS2R R6, SRZ ;  /* 0x0000000000067805 */ /* 0x000fe4000001ff00 */
[----:B------:R-:W-:Y:S02]  /*0770*/  CS2R R4, SRZ ;  /* 0x0000000000047805 */ /* 0x000fe4000001ff00 */
[----:B------:R-:W-:Y:S02]  /*0780*/  CS2R R10, SRZ ;  /* 0x00000000000a7805 */ /* 0x000fe4000001ff00 */
[----:B------:R-:W-:Y:S01]  /*0790*/  MOV R9, RZ ;  /* 0x000000ff00097202 */ /* 0x000fe20000000f00 */
[----:B------:R-:W2:Y:S04]  /*07a0*/  @!P0 LDG.E.128 R12, desc[UR8][R24.64] ;  /* 0x00000008180c8981 */ /* 0x000ea8000c1e1d00 */
[----:B------:R-:W3:Y:S04]  /*07b0*/  @!P0 LDG.E.128 R16, desc[UR8][R20.64] ;  /* 0x0000000814108981 */ /* 0x000ee8000c1e1d00 */
[----:B------:R3:W4:Y:S04]  /*07c0*/  @!P1 LDG.E.128 R4, desc[UR8][R26.64] ;  /* 0x000000081a049981 */ /* 0x000728000c1e1d00 */
[----:B------:R-:W5:Y:S01]  /*07d0*/  @!P1 LDG.E.128 R8, desc[UR8][R22.64] ;  /* 0x0000000816089981 */ /* 0x000f62000c1e1d00 */
[----:B------:R-:W-:-:S02]  /*07e0*/  IADD3 R2, PT, PT, R2, UR6, RZ ;  /* 0x0000000602027c10 */ /* 0x000fc4000fffe0ff */
[----:B------:R-:W-:Y:S01]  /*07f0*/  LOP3.LUT P0, RZ, R0, 0x3, RZ, 0xc0, !PT ;  /* 0x0000000300ff7812 */ /* 0x000fe2000780c0ff */
[----:B--2---:R-:W-:Y:S02]  /*0800*/  HADD2.F32 R28, -RZ, R12.H1_H1 ;  /* 0x3000000cff1c7230 */ /* 0x004fe40000004100 */
[----:B---3--:R-:W-:Y:S02]  /*0810*/  HADD2.F32 R27, -RZ, R16.H1_H1 ;  /* 0x30000010ff1b7230 */ /* 0x008fe40000004100 */
[----:B------:R-:W-:Y:S02]  /*0820*/  HADD2.F32 R12, -RZ, R12.H0_H0 ;  /* 0x2000000cff0c7230 */ /* 0x000fe40000004100 */
[----:B----4-:R-:W-:Y:S02]  /*0830*/  HADD2.F32 R26, -RZ, R4.H1_H1 ;  /* 0x30000004ff1a7230 */ /* 0x010fe40000004100 */
[----:B------:R-:W-:Y:S01]  /*0840*/  FMUL.FTZ R27, R27, R28 ;  /* 0x0000001c1b1b7220 */ /* 0x000fe20000410000 */
[----:B------:R-:W-:-:S02]  /*0850*/  HADD2.F32 R16, -RZ, R16.H0_H0 ;  /* 0x20000010ff107230 */ /* 0x000fc40000004100 */
[--C-:B-----5:R-:W-:Y:S02]  /*0860*/  HADD2.F32 R3, -RZ, R8.reuse.H1_H1 ;  /* 0x30000008ff037230 */ /* 0x120fe40000004100 */
[----:B------:R-:W-:Y:S02]  /*0870*/  HADD2.F32 R29, -RZ, R8.H0_H0 ;  /* 0x20000008ff1d7230 */ /* 0x000fe40000004100 */
[----:B------:R-:W-:Y:S02]  /*0880*/  HADD2.F32 R23, -RZ, R4.H0_H0 ;  /* 0x20000004ff177230 */ /* 0x000fe40000004100 */
[----:B------:R-:W-:Y:S01]  /*0890*/  FMUL.FTZ R26, R26, R3 ;  /* 0x000000031a1a7220 */ /* 0x000fe20000410000 */
[----:B------:R-:W-:Y:S01]  /*08a0*/  FFMA.FTZ R27, R16, R12, R27 ;  /* 0x0000000c101b7223 */ /* 0x000fe2000001001b */
[----:B------:R-:W-:Y:S02]  /*08b0*/  HADD2.F32 R3, -RZ, R5.H0_H0 ;  /* 0x20000005ff037230 */ /* 0x000fe40000004100 */
[----:B------:R-:W-:-:S02]  /*08c0*/  HADD2.F32 R16, -RZ, R9.H0_H0 ;  /* 0x20000009ff107230 */ /* 0x000fc40000004100 */
[----:B------:R-:W-:Y:S01]  /*08d0*/  FFMA.FTZ R26, R23, R29, R26 ;  /* 0x0000001d171a7223 */ /* 0x000fe2000001001a */
[----:B------:R-:W-:Y:S02]  /*08e0*/  HADD2.F32 R24, -RZ, R13.H0_H0 ;  /* 0x2000000dff187230 */ /* 0x000fe40000004100 */
[----:B------:R-:W-:Y:S02]  /*08f0*/  HADD2.F32 R20, -RZ, R17.H0_H0 ;  /* 0x20000011ff147230 */ /* 0x000fe40000004100 */
[----:B------:R-:W-:Y:S01]  /*0900*/  FFMA.FTZ R16, R3, R16, R26 ;  /* 0x0000001003107223 */ /* 0x000fe2000001001a */
[----:B------:R-:W-:Y:S02]  /*0910*/  HADD2.F32 R5, -RZ, R5.H1_H1 ;  /* 0x30000005ff057230 */ /* 0x000fe40000004100 */
[----:B------:R-:W-:Y:S02]  /*0920*/  HADD2.F32 R12, -RZ, R9.H1_H1 ;  /* 0x30000009ff0c7230 */ /* 0x000fe40000004100 */
[----:B------:R-:W-:Y:S01]  /*0930*/  FFMA.FTZ R27, R20, R24, R27 ;  /* 0x00000018141b7223 */ /* 0x000fe2000001001b */
[----:B------:R-:W-:-:S02]  /*0940*/  HADD2.F32 R13, -RZ, R13.H1_H1 ;  /* 0x3000000dff0d7230 */ /* 0x000fc40000004100 */
[----:B------:R-:W-:Y:S02]  /*0950*/  HADD2.F32 R22, -RZ, R17.H1_H1 ;  /* 0x30000011ff167230 */ /* 0x000fe40000004100 */
[----:B------:R-:W-:Y:S01]  /*0960*/  FFMA.FTZ R5, R5, R12, R16 ;  /* 0x0000000c05057223 */ /* 0x000fe20000010010 */
[----:B------:R-:W-:Y:S02]  /*0970*/  HADD2.F32 R4, -RZ, R6.H0_H0 ;  /* 0x20000006ff047230 */ /* 0x000fe40000004100 */
[----:B------:R-:W-:Y:S02]  /*0980*/  HADD2.F32 R23, -RZ, R10.H0_H0 ;  /* 0x2000000aff177230 */ /* 0x000fe40000004100 */
[----:B------:R-:W-:Y:S01]  /*0990*/  FFMA.FTZ R27, R22, R13, R27 ;  /* 0x0000000d161b7223 */ /* 0x000fe2000001001b */
[----:B------:R-:W-:Y:S02]  /*09a0*/  HADD2.F32 R3, -RZ, R14.H0_H0 ;  /* 0x2000000eff037230 */ /* 0x000fe40000004100 */
[----:B------:R-:W-:-:S02]  /*09b0*/  HADD2.F32 R12, -RZ, R18.H0_H0 ;  /* 0x20000012ff0c7230 */ /* 0x000fc40000004100 */
[----:B------:R-:W-:Y:S01]  /*09c0*/  FFMA.FTZ R5, R4, R23, R5 ;  /* 0x0000001704057223 */ /* 0x000fe20000010005 */
[----:B------:R-:W-:Y:S02]  /*09d0*/  HADD2.F32 R8, -RZ, R6.H1_H1 ;  /* 0x30000006ff087230 */ /* 0x000fe40000004100 */
[----:B------:R-:W-:Y:S02]  /*09e0*/  HADD2.F32 R21, -RZ, R10.H1_H1 ;  /* 0x3000000aff157230 */ /* 0x000fe40000004100 */
[----:B------:R-:W-:Y:S01]  /*09f0*/  FFMA.FTZ R27, R12, R3, R27 ;  /* 0x000000030c1b7223 */ /* 0x000fe2000001001b */
[----:B------:R-:W-:Y:S02]  /*0a00*/  HADD2.F32 R14, -RZ, R14.H1_H1 ;  /* 0x3000000eff0e7230 */ /* 0x000fe40000004100 */
[----:B------:R-:W-:Y:S02]  /*0a10*/  HADD2.F32 R18, -RZ, R18.H1_H1 ;  /* 0x30000012ff127230 */ /* 0x000fe40000004100 */
[----:B------:R-:W-:Y:S01]  /*0a20*/  FFMA.FTZ R5, R8, R21, R5 ;  /* 0x0000001508057223 */ /* 0x000fe20000010005 */
[----:B------:R-:W-:-:S02]  /*0a30*/  HADD2.F32 R6, -RZ, R7.H0_H0 ;  /* 0x20000007ff067230 */ /* 0x000fc40000004100 */
[----:B------:R-:W-:Y:S02]  /*0a40*/  HADD2.F32 R9, -RZ, R11.H0_H0 ;  /* 0x2000000bff097230 */ /* 0x000fe40000004100 */
[----:B------:R-:W-:Y:S01]  /*0a50*/  FFMA.FTZ R27, R18, R14, R27 ;  /* 0x0000000e121b7223 */ /* 0x000fe2000001001b */
[----:B------:R-:W-:Y:S02]  /*0a60*/  HADD2.F32 R3, -RZ, R15.H0_H0 ;  /* 0x2000000fff037230 */ /* 0x000fe40000004100 */
[----:B------:R-:W-:Y:S02]  /*0a70*/  HADD2.F32 R4, -RZ, R19.H0_H0 ;  /* 0x20000013ff047230 */ /* 0x000fe40000004100 */
[----:B------:R-:W-:Y:S01]  /*0a80*/  FFMA.FTZ R6, R6, R9, R5 ;  /* 0x0000000906067223 */ /* 0x000fe20000010005 */
[----:B------:R-:W-:Y:S02]  /*0a90*/  HADD2.F32 R7, -RZ, R7.H1_H1 ;  /* 0x30000007ff077230 */ /* 0x000fe40000004100 */
[----:B------:R-:W-:-:S02]  /*0aa0*/  HADD2.F32 R10, -RZ, R11.H1_H1 ;  /* 0x3000000bff0a7230 */ /* 0x000fc40000004100 */
[----:B------:R-:W-:Y:S01]  /*0ab0*/  FFMA.FTZ R27, R4, R3, R27 ;  /* 0x00000003041b7223 */ /* 0x000fe2000001001b */
[----:B------:R-:W-:Y:S02]  /*0ac0*/  HADD2.F32 R8, -RZ, R19.H1_H1 ;  /* 0x30000013ff087230 */ /* 0x000fe40000004100 */
[----:B------:R-:W-:Y:S02]  /*0ad0*/  HADD2.F32 R15, -RZ, R15.H1_H1 ;  /* 0x3000000fff0f7230 */ /* 0x000fe40000004100 */
[----:B------:R-:W-:-:S03]  /*0ae0*/  FFMA.FTZ R6, R7, R10, R6 ;  /* 0x0000000a07067223 */ /* 0x000fc60000010006 */
[----:B------:R-:W-:Y:S02]  /*0af0*/  FFMA.FTZ R27, R8, R15, R27 ;  /* 0x0000000f081b7223 */ /* 0x000fe4000001001b */
[----:B------:R-:W2:Y:S04]  /*0b00*/  SHFL.BFLY PT, R3, R6, 0x2, 0x1f ;  /* 0x0c401f0006037f89 */ /* 0x000ea800000e0000 */
[----:B------:R-:W3:Y:S01]  /*0b10*/  SHFL.BFLY PT, R8, R27, 0x2, 0x1f ;  /* 0x0c401f001b087f89 */ /* 0x000ee200000e0000 */
[----:B------:R-:W4:Y:S01]  /*0b20*/  S2R R7, SR_TID.X ;  /* 0x0000000000077919 */ /* 0x000f220000002100 */
[----:B--2---:R-:W-:Y:S01]  /*0b30*/  FADD.FTZ R4, R6, R3 ;  /* 0x0000000306047221 */ /* 0x004fe20000010000 */
[----:B---3--:R-:W-:-:S04]  /*0b40*/  FADD.FTZ R8, R27, R8 ;  /* 0x000000081b087221 */ /* 0x008fc80000010000 */
[----:B------:R-:W2:Y:S04]  /*0b50*/  SHFL.BFLY PT, R3, R4, 0x1, 0x1f ;  /* 0x0c201f0004037f89 */ /* 0x000ea800000e0000 */
[----:B------:R-:W3:Y:S01]  /*0b60*/  SHFL.BFLY PT, R5, R8, 0x1, 0x1f ;  /* 0x0c201f0008057f89 */ /* 0x000ee200000e0000 */
[----:B----4-:R-:W-:Y:S02]  /*0b70*/  SHF.R.U32.HI R9, RZ, 0x2, R7 ;  /* 0x00000002ff097819 */ /* 0x010fe40000011607 */
[----:B------:R-:W-:Y:S02]  /*0b80*/  LOP3.LUT R6, R7, 0x3, RZ, 0xc0, !PT ;  /* 0x0000000307067812 */ /* 0x000fe400078ec0ff */
[----:B------:R-:W-:-:S04]  /*0b90*/  IADD3 R0, P1, PT, R2, R9, RZ ;  /* 0x0000000902007210 */ /* 0x000fc80007f3e0ff */
[----:B------:R-:W-:Y:S02]  /*0ba0*/  LEA.HI.X.SX32 R7, R2, RZ, 0x1, P1 ;  /* 0x000000ff02077211 */ /* 0x000fe400008f0eff */
[----:B------:R-:W-:Y:S02]  /*0bb0*/  ISETP.NE.AND P1, PT, R6, RZ, PT ;  /* 0x000000ff0600720c */ /* 0x000fe40003f25270 */
[----:B0-----:R-:W-:Y:S01]  /*0bc0*/  LEA R2, P2, R0, UR4, 0x2 ;  /* 0x0000000400027c11 */ /* 0x001fe2000f8410ff */
[----:B--2---:R-:W-:-:S03]  /*0bd0*/  FADD.FTZ R4, R4, R3 ;  /* 0x0000000304047221 */ /* 0x004fc60000010000 */
[----:B------:R-:W-:Y:S01]  /*0be0*/  LEA.HI.X R3, R0, UR5, R7, 0x2, P2 ;  /* 0x0000000500037c11 */ /* 0x000fe200090f1407 */
[----:B---3--:R-:W-:Y:S01]  /*0bf0*/  FADD.FTZ R8, R8, R5 ;  /* 0x0000000508087221 */ /* 0x008fe20000010000 */
[----:B-1----:R-:W-:-:S03]  /*0c00*/  @!P0 FMUL.FTZ R5, R4, UR7 ;  /* 0x0000000704058c20 */ /* 0x002fc60008410000 */
[----:B------:R-:W-:Y:S02]  /*0c10*/  FMUL.FTZ R7, R8, UR7 ;  /* 0x0000000708077c20 */ /* 0x000fe40008410000 */
[----:B------:R0:W-:Y:S01]  /*0c20*/  @!P0 STG.E desc[UR8][R2.64], R5 ;  /* 0x0000000502008986 */ /* 0x0001e2000c101908 */
[----:B------:R-:W-:Y:S05]  /*0c30*/  @P1 EXIT ;  /* 0x000000000000194d */ /* 0x000fea0003800000 */
[----:B------:R-:W-:Y:S01]  /*0c40*/  STG.E desc[UR8][R2.64+0x100], R7 ;  /* 0x0001000702007986 */ /* 0x000fe2000c101908 */
[----:B------:R-:W-:Y:S05]  /*0c50*/  EXIT ;  /* 0x000000000000794d */ /* 0x000fea0003800000 */
.L_x_478:
        /* <DEDUP_REMOVED lines=10> */
.L_x_825:


//--------------------- .text._ZN5flash25flash_bwd_dot_do_o_kernelILb1E23Flash_bwd_kernel_traitsILi32ELi128ELi128ELi8ELi4ELi4ELi4ELb1ELb0EN7cutlass6half_tE19Flash_kernel_traitsILi32ELi128ELi128ELi8ES3_EEEEvNS_16Flash_bwd_paramsE --------------------------
	.section	.text._ZN5flash25flash_bwd_dot_do_o_kernelILb1E23Flash_bwd_kernel_traitsILi32ELi128ELi128ELi8ELi4ELi4ELi4ELb1ELb0EN7cutlass6half_tE19Flash_kernel_traitsILi32ELi128ELi128ELi8ES3_EEEEvNS_16Flash_bwd_paramsE,"ax",@progbits
	.align	128
        .global         _ZN5flash25flash_bwd_dot_do_o_kernelILb1E23Flash_bwd_kernel_traitsILi32ELi128ELi128ELi8ELi4ELi4ELi4ELb1ELb0EN7cutlass6half_tE19Flash_kernel_traitsILi32ELi128ELi128ELi8ES3_EEEEvNS_16Flash_bwd_paramsE
        .type           _ZN5flash25flash_bwd_dot_do_o_kernelILb1E23Flash_bwd_kernel_traitsILi32ELi128ELi128ELi8ELi4ELi4ELi4ELb1ELb0EN7cutlass6half_tE19Flash_kernel_traitsILi32ELi128ELi128ELi8ES3_EEEEvNS_16Flash_bwd_paramsE,@function
        .size           _ZN5flash25flash_bwd_dot_do_o_kernelILb1E23Flash_bwd_kernel_traitsILi32ELi128ELi128ELi8ELi4ELi4ELi4ELb1ELb0EN7cutlass6half_tE19Flash_kernel_traitsILi32ELi128ELi128ELi8ES3_EEEEvNS_16Flash_bwd_paramsE,(.L_x_826 - _ZN5flash25flash_bwd_dot_do_o_kernelILb1E23Flash_bwd_kernel_traitsILi32ELi128ELi128ELi8ELi4ELi4ELi4ELb1ELb0EN7cutlass6half_tE19Flash_kernel_traitsILi32ELi128ELi128ELi8ES3_EEEEvNS_16Flash_bwd_paramsE)
        .other          _ZN5flash25flash_bwd_dot_do_o_kernelILb1E23Flash_bwd_kernel_traitsILi32ELi128ELi128ELi8ELi4ELi4ELi4ELb1ELb0EN7cutlass6half_tE19Flash_kernel_traitsILi32ELi128ELi128ELi8ES3_EEEEvNS_16Flash_bwd_paramsE,@"STO_CUDA_ENTRY STV_DEFAULT"
_ZN5flash25flash_bwd_dot_do_o_kernelILb1E23Flash_bwd_kernel_traitsILi32ELi128ELi128ELi8ELi4ELi4ELi4ELb1ELb0EN7cutlass6half_tE19Flash_kernel_traitsILi32ELi128ELi128ELi8ES3_EEEEvNS_16Flash_bwd_paramsE:
.text._ZN5flash25flash_bwd_dot_do_o_kernelILb1E23Flash_bwd_kernel_traitsILi32ELi128ELi128ELi8ELi4ELi4ELi4ELb1ELb0EN7cutlass6half_tE19Flash_kernel_traitsILi32ELi128ELi128ELi8ES3_EEEEvNS_16Flash_bwd_paramsE:
[----:B------:R-:W-:Y:S08]  /*0000*/  LDC R1, c[0x0][0x37c] ;  /* 0x0000df00ff017b82 */ /* 0x000ff00000000800 */
[----:B------:R-:W0:Y:S01]  /*0010*/  LDC.64 R4, c[0x0][0x460] ;  /* 0x00011800ff047b82 */ /* 0x000e220000000a00 */
[----:B------:R-:W1:Y:S01]  /*0020*/  S2R R7, SR_CTAID.Y ;  /* 0x0000000000077919 */ /* 0x000e620000002600 */
[----:B------:R-:W2:Y:S01]  /*0030*/  LDCU.64 UR4, c[0x0][0x358] ;  /* 0x00006b00ff0477ac */ /* 0x000ea20008000a00 */
[----:B------:R-:W-:-:S05]  /*0040*/  MOV R25, 0xffffffff ;  /* 0xffffffff00197802 */ /* 0x000fca0000000f00 */
[----:B------:R-:W1:Y:S01]  /*0050*/  LDC.64 R2, c[0x0][0x460] ;  /* 0x00011800ff027b82 */ /* 0x000e620000000a00 */
[C---:B0-----:R-:W-:Y:S02]  /*0060*/  ISETP.NE.U32.AND P0, PT, R4.reuse, RZ, PT ;  /* 0x000000ff0400720c */ /* 0x041fe40003f05070 */
[----:B------:R-:W-:Y:S02]  /*0070*/  ISETP.NE.U32.AND P1, PT, R4, RZ, PT ;  /* 0x000000ff0400720c */ /* 0x000fe40003f25070 */
[C---:B------:R-:W-:Y:S02]  /*0080*/  ISETP.NE.AND.EX P0, PT, R5.reuse, RZ, PT, P0 ;  /* 0x000000ff0500720c */ /* 0x040fe40003f05300 */
[----:B------:R-:W-:Y:S01]  /*0090*/  ISETP.NE.AND.EX P1, PT, R5, RZ, PT, P1 ;  /* 0x000000ff0500720c */ /* 0x000fe20003f25310 */
[----:B-1----:R-:W-:-:S10]  /*00a0*/  IMAD.WIDE.U32 R2, R7, 0x4, R2 ;  /* 0x0000000407027825 */ /* 0x002fd400078e0002 */
[----:B--2---:R-:W2:Y:S04]  /*00b0*/  @P0 LDG.E R25, desc[UR4][R2.64] ;  /* 0x0000000402190981 */ /* 0x004ea8000c1e1900 */
[----:B------:R-:W2:Y:S01]  /*00c0*/  @P1 LDG.E R0, desc[UR4][R2.64+0x4] ;  /* 0x0000040402001981 */ /* 0x000ea2000c1e1900 */
[----:B------:R-:W0:Y:S01]  /*00d0*/  @!P1 LDC R6, c[0x0][0x434] ;  /* 0x00010d00ff069b82 */ /* 0x000e220000000800 */
[----:B------:R-:W1:Y:S02]  /*00e0*/  S2R R21, SR_CTAID.X ;  /* 0x0000000000157919 */ /* 0x000e640000002500 */
[----:B-1----:R-:W-:Y:S02]  /*00f0*/  SHF.L.U32 R11, R21, 0x7, RZ ;  /* 0x00000007150b7819 */ /* 0x002fe400000006ff */
[----:B--2---:R-:W-:-:S04]  /*0100*/  @P1 IADD3 R6, PT, PT, R0, -R25, RZ ;  /* 0x8000001900061210 */ /* 0x004fc80007ffe0ff */
[----:B0-----:R-:W-:-:S13]  /*0110*/  ISETP.GT.AND P1, PT, R6, R11, PT ;  /* 0x0000000b0600720c */ /* 0x001fda0003f24270 */
[----:B------:R-:W-:Y:S05]  /*0120*/  @!P1 EXIT ;  /* 0x000000000000994d */ /* 0x000fea0003800000 */
[----:B------:R-:W-:Y:S01]  /*0130*/  ISETP.NE.AND P1, PT, R25, -0x1, PT ;  /* 0xffffffff1900780c */ /* 0x000fe20003f25270 */
[----:B------:R-:W0:Y:S01]  /*0140*/  LDC R3, c[0x0][0x3e0] ;  /* 0x0000f800ff037b82 */ /* 0x000e220000000800 */
[----:B------:R-:W0:Y:S01]  /*0150*/  LDCU UR7, c[0x0][0x44c] ;  /* 0x00008980ff0777ac */ /* 0x000e220008000800 */
[----:B------:R-:W1:Y:S10]  /*0160*/  S2R R20, SR_CTAID.Z ;  /* 0x0000000000147919 */ /* 0x000e740000002700 */
[----:B------:R-:W2:Y:S08]  /*0170*/  @!P1 LDC.64 R8, c[0x0][0x588] ;  /* 0x00016200ff089b82 */ /* 0x000eb00000000a00 */
[----:B------:R-:W3:Y:S08]  /*0180*/  @!P1 LDC.64 R18, c[0x0][0x400] ;  /* 0x00010000ff129b82 */ /* 0x000ef00000000a00 */
[----:B------:R-:W4:Y:S08]  /*0190*/  @P1 LDC.64 R4, c[0x0][0x590] ;  /* 0x00016400ff041b82 */ /* 0x000f300000000a00 */
[----:B------:R-:W5:Y:S01]  /*01a0*/  @P1 LDC.64 R12, c[0x0][0x408] ;  /* 0x00010200ff0c1b82 */ /* 0x000f620000000a00 */
[----:B--2---:R-:W-:-:S04]  /*01b0*/  @!P1 IMAD.WIDE.U32 R16, R7, R8, RZ ;  /* 0x0000000807109225 */ /* 0x004fc800078e00ff */
[C---:B------:R-:W-:Y:S01]  /*01c0*/  @!P1 IMAD R8, R7.reuse, R9, R17 ;  /* 0x0000000907089224 */ /* 0x040fe200078e0211 */
[----:B------:R-:W-:Y:S01]  /*01d0*/  @!P1 MOV R9, R16 ;  /* 0x0000001000099202 */ /* 0x000fe20000000f00 */
[----:B---3--:R-:W-:-:S04]  /*01e0*/  @!P1 IMAD.WIDE.U32 R14, R7, R18, RZ ;  /* 0x00000012070e9225 */ /* 0x008fc800078e00ff */
[----:B------:R-:W-:Y:S02]  /*01f0*/  @!P1 IMAD R10, R7, R19, R15 ;  /* 0x00000013070a9224 */ /* 0x000fe400078e020f */
[----:B----4-:R-:W-:-:S04]  /*0200*/  @P1 IMAD.WIDE.U32 R16, R25, R4, RZ ;  /* 0x0000000419101225 */ /* 0x010fc800078e00ff */
[----:B------:R-:W-:Y:S01]  /*0210*/  @P1 IMAD R8, R25, R5, R17 ;  /* 0x0000000519081224 */ /* 0x000fe200078e0211 */
[----:B------:R-:W-:Y:S01]  /*0220*/  @P1 MOV R9, R16 ;  /* 0x0000001000091202 */ /* 0x000fe20000000f00 */
[----:B0-----:R-:W-:-:S04]  /*0230*/  IMAD.WIDE R4, R3, UR7, RZ ;  /* 0x0000000703047c25 */ /* 0x001fc8000f8e02ff */
[----:B-----5:R-:W-:-:S04]  /*0240*/  @P1 IMAD.WIDE.U32 R18, R25, R12, RZ ;  /* 0x0000000c19121225 */ /* 0x020fc800078e00ff */
[----:B------:R-:W-:Y:S01]  /*0250*/  @P1 IMAD R10, R25, R13, R19 ;  /* 0x0000000d190a1224 */ /* 0x000fe200078e0213 */
[----:B------:R-:W-:Y:S01]  /*0260*/  @P1 MOV R14, R18 ;  /* 0x00000012000e1202 */ /* 0x000fe20000000f00 */
[----:B-1----:R-:W-:Y:S06]  /*0270*/  @P1 BRA `(.L_x_479) ;  /* 0x0000000000441947 */ /* 0x002fec0003800000 */
[----:B------:R-:W0:Y:S02]  /*0280*/  LDCU UR8, c[0x0][0x444] ;  /* 0x00008880ff0877ac */ /* 0x000e240008000800 */
[----:B0-----:R-:W-:Y:S02]  /*0290*/  USHF.R.S32.HI UR6, URZ, 0x1f, UR8 ;  /* 0x0000001fff067899 */ /* 0x001fe40008011408 */
[----:B------:R-:W-:-:S04]  /*02a0*/  IMAD.WIDE.U32 R12, R7, UR8, RZ ;  /* 0x00000008070c7c25 */ /* 0x000fc8000f8e00ff */
[----:B------:R-:W-:Y:S01]  /*02b0*/  IMAD R15, R7, UR6, RZ ;  /* 0x00000006070f7c24 */ /* 0x000fe2000f8e02ff */
[----:B------:R-:W-:Y:S01]  /*02c0*/  USHF.R.S32.HI UR6, URZ, 0x1f, UR7 ;  /* 0x0000001fff067899 */ /* 0x000fe20008011407 */
[----:B------:R-:W-:-:S03]  /*02d0*/  IMAD.WIDE.U32 R16, R12, R3, RZ ;  /* 0x000000030c107225 */ /* 0x000fc600078e00ff */
[----:B------:R-:W-:Y:S02]  /*02e0*/  IADD3 R0, PT, PT, R13, R15, RZ ;  /* 0x0000000f0d007210 */ /* 0x000fe40007ffe0ff */
[----:B------:R-:W-:-:S03]  /*02f0*/  SHF.R.S32.HI R13, RZ, 0x1f, R3 ;  /* 0x0000001fff0d7819 */ /* 0x000fc60000011403 */
[----:B------:R-:W-:-:S04]  /*0300*/  IMAD R0, R0, R3, RZ ;  /* 0x0000000300007224 */ /* 0x000fc800078e02ff */
[----:B------:R-:W-:-:S05]  /*0310*/  IMAD R13, R13, R12, R0 ;  /* 0x0000000c0d0d7224 */ /* 0x000fca00078e0200 */
[----:B------:R-:W-:Y:S01]  /*0320*/  IADD3 R0, PT, PT, R17, R13, RZ ;  /* 0x0000000d11007210 */ /* 0x000fe20007ffe0ff */
[----:B------:R-:W-:-:S04]  /*0330*/  IMAD.WIDE.U32 R12, R16, UR7, RZ ;  /* 0x00000007100c7c25 */ /* 0x000fc8000f8e00ff */
[----:B------:R-:W-:Y:S01]  /*0340*/  IMAD R15, R0, UR7, RZ ;  /* 0x00000007000f7c24 */ /* 0x000fe2000f8e02ff */
[----:B------:R-:W-:-:S03]  /*0350*/  MOV R2, R12 ;  /* 0x0000000c00027202 */ /* 0x000fc60000000f00 */
[----:B------:R-:W-:-:S05]  /*0360*/  IMAD R15, R16, UR6, R15 ;  /* 0x00000006100f7c24 */ /* 0x000fca000f8e020f */
[----:B------:R-:W-:Y:S01]  /*0370*/  IADD3 R0, PT, PT, R13, R15, RZ ;  /* 0x0000000f0d007210 */ /* 0x000fe20007ffe0ff */
[----:B------:R-:W-:Y:S06]  /*0380*/  BRA `(.L_x_480) ;  /* 0x0000000000107947 */ /* 0x000fec0003800000 */
.L_x_479:
[-C--:B------:R-:W-:Y:S02]  /*0390*/  IMAD R15, R5, R25.reuse, RZ ;  /* 0x00000019050f7224 */ /* 0x080fe400078e02ff */
[----:B------:R-:W-:-:S05]  /*03a0*/  IMAD.WIDE.U32 R12, R4, R25, RZ ;  /* 0x00000019040c7225 */ /* 0x000fca00078e00ff */
[----:B------:R-:W-:Y:S02]  /*03b0*/  IADD3 R0, PT, PT, R13, R15, RZ ;  /* 0x0000000f0d007210 */ /* 0x000fe40007ffe0ff */
[----:B------:R-:W-:-:S07]  /*03c0*/  MOV R2, R12 ;  /* 0x0000000c00027202 */ /* 0x000fce0000000f00 */
.L_x_480:
[----:B------:R-:W0:Y:S01]  /*03d0*/  LDCU.U8 UR6, c[0x0][0x548] ;  /* 0x0000a900ff0677ac */ /* 0x000e220008000000 */
[----:B------:R-:W-:-:S04]  /*03e0*/  SHF.L.U32 R12, R7, 0x7, RZ ;  /* 0x00000007070c7819 */ /* 0x000fc800000006ff */
[----:B------:R-:W-:-:S04]  /*03f0*/  SEL R16, R12, RZ, P0 ;  /* 0x000000ff0c107207 */ /* 0x000fc80000000000 */
[----:B------:R-:W-:-:S04]  /*0400*/  IADD3 R13, P0, PT, R11, R16, RZ ;  /* 0x000000100b0d7210 */ /* 0x000fc80007f1e0ff */
[----:B------:R-:W-:Y:S01]  /*0410*/  IADD3.X R15, PT, PT, RZ, RZ, RZ, P0, !PT ;  /* 0x000000ffff0f7210 */ /* 0x000fe200007fe4ff */
[----:B------:R-:W-:Y:S01]  /*0420*/  IMAD.WIDE.U32 R26, R13, R4, RZ ;  /* 0x000000040d1a7225 */ /* 0x000fe200078e00ff */
[----:B0-----:R-:W-:-:S03]  /*0430*/  UISETP.NE.AND UP0, UPT, UR6, URZ, UPT ;  /* 0x000000ff0600728c */ /* 0x001fc6000bf05270 */
[----:B------:R-:W-:-:S04]  /*0440*/  IMAD R15, R15, R4, RZ ;  /* 0x000000040f0f7224 */ /* 0x000fc800078e02ff */
[----:B------:R-:W-:-:S05]  /*0450*/  IMAD R15, R5, R13, R15 ;  /* 0x0000000d050f7224 */ /* 0x000fca00078e020f */
[----:B------:R-:W-:Y:S01]  /*0460*/  IADD3 R23, PT, PT, R27, R15, RZ ;  /* 0x0000000f1b177210 */ /* 0x000fe20007ffe0ff */
[----:B------:R-:W-:Y:S06]  /*0470*/  BRA.U !UP0, `(.L_x_481) ;  /* 0x0000000108247547 */ /* 0x000fec000b800000 */
[----:B------:R-:W0:Y:S01]  /*0480*/  LDC R16, c[0x0][0x444] ;  /* 0x00011100ff107b82 */ /* 0x000e220000000800 */
[----:B------:R-:W-:-:S07]  /*0490*/  ISETP.NE.AND P0, PT, R25, -0x1, PT ;  /* 0xffffffff1900780c */ /* 0x000fce0003f05270 */
[----:B------:R-:W1:Y:S08]  /*04a0*/  LDC R5, c[0x0][0x430] ;  /* 0x00010c00ff057b82 */ /* 0x000e700000000800 */
[----:B------:R-:W1:Y:S01]  /*04b0*/  LDC R4, c[0x0][0x454] ;  /* 0x00011500ff047b82 */ /* 0x000e620000000800 */
[----:B0-----:R-:W-:-:S05]  /*04c0*/  @!P0 IMAD R25, R7, R16, RZ ;  /* 0x0000001007198224 */ /* 0x001fca00078e02ff */
[----:B------:R-:W-:Y:S02]  /*04d0*/  IADD3 R12, PT, PT, R12, R25, RZ ;  /* 0x000000190c0c7210 */ /* 0x000fe40007ffe0ff */
[----:B-1----:R-:W-:-:S05]  /*04e0*/  LEA R5, R5, R4, 0x7 ;  /* 0x0000000405057211 */ /* 0x002fca00078e38ff */
[----:B------:R-:W-:Y:S01]  /*04f0*/  IMAD R22, R5, R20, R12 ;  /* 0x0000001405167224 */ /* 0x000fe200078e020c */
[----:B------:R-:W-:Y:S06]  /*0500*/  BRA `(.L_x_482) ;  /* 0x00000000000c7947 */ /* 0x000fec0003800000 */
.L_x_481:
[----:B------:R-:W0:Y:S01]  /*0510*/  LDC R22, c[0x0][0x444] ;  /* 0x00011100ff167b82 */ /* 0x000e220000000800 */
[----:B------:R-:W-:-:S04]  /*0520*/  IMAD R7, R7, R3, R20 ;  /* 0x0000000307077224 */ /* 0x000fc800078e0214 */
[----:B0-----:R-:W-:-:S07]  /*0530*/  IMAD R22, R7, R22, RZ ;  /* 0x0000001607167224 */ /* 0x001fce00078e02ff */
.L_x_482:
[----:B------:R-:W0:Y:S01]  /*0540*/  S2R R24, SR_TID.X ;  /* 0x0000000000187919 */ /* 0x000e220000002100 */
[----:B------:R-:W1:Y:S01]  /*0550*/  LDCU UR6, c[0x0][0x440] ;  /* 0x00008800ff0677ac */ /* 0x000e620008000800 */
[----:B------:R-:W-:Y:S01]  /*0560*/  IADD3 R15, PT, PT, -R11, R6, RZ ;  /* 0x000000060b0f7210 */ /* 0x000fe20007ffe1ff */
[----:B------:R-:W-:Y:S01]  /*0570*/  HFMA2 R5, -RZ, RZ, 0, 0 ;  /* 0x00000000ff057431 */ /* 0x000fe200000001ff */
[----:B------:R-:W2:Y:S01]  /*0580*/  LDCU.128 UR12, c[0x0][0x590] ;  /* 0x0000b200ff0c77ac */ /* 0x000ea20008000c00 */
[----:B------:R-:W3:Y:S01]  /*0590*/  LDCU.64 UR10, c[0x0][0x408] ;  /* 0x00008100ff0a77ac */ /* 0x000ee20008000a00 */
[----:B------:R-:W4:Y:S01]  /*05a0*/  LDCU.64 UR8, c[0x0][0x410] ;  /* 0x00008200ff0877ac */ /* 0x000f220008000a00 */
[----:B0-----:R-:W-:Y:S02]  /*05b0*/  SHF.L.U32 R4, R24, 0x3, RZ ;  /* 0x0000000318047819 */ /* 0x001fe400000006ff */
[----:B------:R-:W-:Y:S02]  /*05c0*/  SHF.R.U32.HI R16, RZ, 0x2, R24 ;  /* 0x00000002ff107819 */ /* 0x000fe40000011618 */
[----:B------:R-:W-:-:S04]  /*05d0*/  LOP3.LUT R4, R4, 0x18, RZ, 0xc0, !PT ;  /* 0x0000001804047812 */ /* 0x000fc800078ec0ff */
[----:B-1----:R-:W-:Y:S01]  /*05e0*/  ISETP.GE.AND P0, PT, R4, UR6, PT ;  /* 0x0000000604007c0c */ /* 0x002fe2000bf06270 */
[----:B--2---:R-:W-:-:S03]  /*05f0*/  IMAD.WIDE.U32 R6, R11, UR12, R4 ;  /* 0x0000000c0b067c25 */ /* 0x004fc6000f8e0004 */
[----:B------:R-:W-:Y:S01]  /*0600*/  ISETP.GE.OR P1, PT, R16, R15, P0 ;  /* 0x0000000f1000720c */ /* 0x000fe20000726670 */
[----:B------:R-:W-:Y:S01]  /*0610*/  IMAD R7, R11, UR13, R7 ;  /* 0x0000000d0b077c24 */ /* 0x000fe2000f8e0207 */
[----:B------:R-:W-:Y:S01]  /*0620*/  IADD3 R6, P2, PT, R9, R6, RZ ;  /* 0x0000000609067210 */ /* 0x000fe20007f5e0ff */
[----:B---3--:R-:W-:-:S03]  /*0630*/  IMAD.WIDE.U32 R4, R11, UR10, R4 ;  /* 0x0000000a0b047c25 */ /* 0x008fc6000f8e0004 */
[----:B------:R-:W-:Y:S01]  /*0640*/  IADD3.X R7, PT, PT, R8, R7, RZ, P2, !PT ;  /* 0x0000000708077210 */ /* 0x000fe200017fe4ff */
[----:B------:R-:W-:Y:S01]  /*0650*/  IMAD R11, R11, UR11, R5 ;  /* 0x0000000b0b0b7c24 */ /* 0x000fe2000f8e0205 */
[----:B------:R-:W-:Y:S02]  /*0660*/  IADD3 R8, PT, PT, R16, 0x40, RZ ;  /* 0x0000004010087810 */ /* 0x000fe40007ffe0ff */
[----:B------:R-:W-:Y:S01]  /*0670*/  IADD3 R14, P3, PT, R14, R4, RZ ;  /* 0x000000040e0e7210 */ /* 0x000fe20007f7e0ff */
[----:B------:R-:W-:Y:S01]  /*0680*/  IMAD.WIDE.U32 R6, R20, UR14, R6 ;  /* 0x0000000e14067c25 */ /* 0x000fe2000f8e0006 */
[----:B------:R-:W-:Y:S01]  /*0690*/  ISETP.GE.OR P0, PT, R8, R15, P0 ;  /* 0x0000000f0800720c */ /* 0x000fe20000706670 */
[----:B------:R-:W0:Y:S01]  /*06a0*/  @!P1 LDC.64 R12, c[0x0][0x550] ;  /* 0x00015400ff0c9b82 */ /* 0x000e220000000a00 */
[----:B------:R-:W-:Y:S01]  /*06b0*/  IADD3.X R15, PT, PT, R10, R11, RZ, P3, !PT ;  /* 0x0000000b0a0f7210 */ /* 0x000fe20001ffe4ff */
[----:B------:R-:W-:Y:S02]  /*06c0*/  IMAD R7, R20, UR15, R7 ;  /* 0x0000000f14077c24 */ /* 0x000fe4000f8e0207 */
[----:B------:R-:W-:-:S04]  /*06d0*/  @!P1 IMAD.WIDE.U32 R8, R16, UR12, R6 ;  /* 0x0000000c10089c25 */ /* 0x000fc8000f8e0006 */
[----:B------:R-:W1:Y:S01]  /*06e0*/  @!P1 LDC.64 R4, c[0x0][0x3f0] ;  /* 0x0000fc00ff049b82 */ /* 0x000e620000000a00 */
[----:B------:R-:W-:Y:S02]  /*06f0*/  @!P1 IMAD R9, R16, UR13, R9 ;  /* 0x0000000d10099c24 */ /* 0x000fe4000f8e0209 */
[----:B----4-:R-:W-:-:S05]  /*0700*/  IMAD.WIDE.U32 R14, R20, UR8, R14 ;  /* 0x00000008140e7c25 */ /* 0x010fca000f8e000e */
[----:B------:R-:W2:Y:S01]  /*0710*/  @!P0 LDC.64 R28, c[0x0][0x550] ;  /* 0x00015400ff1c8b82 */ /* 0x000ea20000000a00 */
[----:B------:R-:W-:Y:S01]  /*0720*/  IMAD R15, R20, UR9, R15 ;  /* 0x00000009140f7c24 */ /* 0x000fe2000f8e020f */
[----:B------:R-:W3:Y:S01]  /*0730*/  LDCU.64 UR8, c[0x0][0x570] ;  /* 0x0000ae00ff0877ac */ /* 0x000ee20008000a00 */
[----:B0-----:R-:W-:-:S04]  /*0740*/  @!P1 LEA R12, P2, R8, R12, 0x1 ;  /* 0x0000000c080c9211 */ /* 0x001fc800078408ff */
[----:B------:R-:W-:Y:S02]  /*0750*/  @!P1 LEA.HI.X R13, R8, R13, R9, 0x1, P2 ;  /* 0x0000000d080d9211 */ /* 0x000fe400010f0c09 */
[----:B------:R-:W-:-:S04]  /*0760*/  @!P0 IADD3 R8, P2, PT, R16, 0x40, RZ ;  /* 0x0000004010088810 */ /* 0x000fc80007f5e0ff */
[----:B------:R-:W-:-:S05]  /*0770*/  @!P0 IADD3.X R9, PT, PT, RZ, RZ, RZ, P2, !PT ;  /* 0x000000ffff098210 */ /* 0x000fca00017fe4ff */
[----:B------:R-:W-:-:S04]  /*0780*/  @!P0 IMAD R9, R9, UR12, RZ ;  /* 0x0000000c09098c24 */ /* 0x000fc8000f8e02ff */
[C---:B------:R-:W-:Y:S02]  /*0790*/  @!P0 IMAD R11, R8.reuse, UR13, R9 ;  /* 0x0000000d080b8c24 */ /* 0x040fe4000f8e0209 */
[----:B------:R-:W-:-:S04]  /*07a0*/  @!P0 IMAD.WIDE.U32 R8, R8, UR12, R6 ;  /* 0x0000000c08088c25 */ /* 0x000fc8000f8e0006 */
[----:B------:R-:W-:Y:S01]  /*07b0*/  @!P1 IMAD.WIDE.U32 R6, R16, UR10, R14 ;  /* 0x0000000a10069c25 */ /* 0x000fe2000f8e000e */
[----:B------:R-:W-:Y:S02]  /*07c0*/  @!P0 IADD3 R9, PT, PT, R9, R11, RZ ;  /* 0x0000000b09098210 */ /* 0x000fe40007ffe0ff */
[----:B--2---:R-:W-:Y:S01]  /*07d0*/  @!P0 LEA R28, P2, R8, R28, 0x1 ;  /* 0x0000001c081c8211 */ /* 0x004fe200078408ff */
[----:B------:R-:W-:-:S03]  /*07e0*/  @!P1 IMAD R7, R16, UR11, R7 ;  /* 0x0000000b10079c24 */ /* 0x000fc6000f8e0207 */
[----:B------:R-:W-:Y:S02]  /*07f0*/  @!P0 LEA.HI.X R29, R8, R29, R9, 0x1, P2 ;  /* 0x0000001d081d8211 */ /* 0x000fe400010f0c09 */
[C---:B-1----:R-:W-:Y:S02]  /*0800*/  @!P1 LEA R18, P2, R6.reuse, R4, 0x1 ;  /* 0x0000000406129211 */ /* 0x042fe400078408ff */
[----:B------:R-:W-:Y:S02]  /*0810*/  CS2R R8, SRZ ;  /* 0x0000000000087805 */ /* 0x000fe4000001ff00 */
[----:B------:R-:W-:Y:S02]  /*0820*/  MOV R4, RZ ;  /* 0x000000ff00047202 */ /* 0x000fe40000000f00 */
[----:B------:R-:W-:Y:S01]  /*0830*/  @!P1 LEA.HI.X R19, R6, R5, R7, 0x1, P2 ;  /* 0x0000000506139211 */ /* 0x000fe200010f0c07 */
[----:B------:R-:W-:Y:S01]  /*0840*/  HFMA2 R5, -RZ, RZ, 0, 0 ;  /* 0x00000000ff057431 */ /* 0x000fe200000001ff */
[----:B------:R-:W-:-:S02]  /*0850*/  CS2R R6, SRZ ;  /* 0x0000000000067805 */ /* 0x000fc4000001ff00 */
[----:B------:R-:W-:-:S06]  /*0860*/  CS2R R10, SRZ ;  /* 0x00000000000a7805 */ /* 0x000fcc000001ff00 */
[----:B------:R-:W2:Y:S04]  /*0870*/  @!P1 LDG.E.128 R8, desc[UR4][R18.64] ;  /* 0x0000000412089981 */ /* 0x000ea8000c1e1d00 */
[----:B------:R0:W4:Y:S02]  /*0880*/  @!P1 LDG.E.128 R4, desc[UR4][R12.64] ;  /* 0x000000040c049981 */ /* 0x000124000c1e1d00 */
[----:B0-----:R-:W0:Y:S01]  /*0890*/  @!P0 LDC.64 R12, c[0x0][0x3f0] ;  /* 0x0000fc00ff0c8b82 */ /* 0x001e220000000a00 */
[----:B--2---:R-:W-:Y:S02]  /*08a0*/  HADD2.F32 R25, -RZ, R8.H1_H1 ;  /* 0x30000008ff197230 */ /* 0x004fe40000004100 */
[--C-:B----4-:R-:W-:Y:S02]  /*08b0*/  HADD2.F32 R17, -RZ, R4.reuse.H1_H1 ;  /* 0x30000004ff117230 */ /* 0x110fe40000004100 */
[----:B------:R-:W-:-:S03]  /*08c0*/  HADD2.F32 R4, -RZ, R4.H0_H0 ;  /* 0x20000004ff047230 */ /* 0x000fc60000004100 */
[----:B------:R-:W-:Y:S01]  /*08d0*/  FMUL.FTZ R25, R17, R25 ;  /* 0x0000001911197220 */ /* 0x000fe20000410000 */
[----:B------:R-:W-:-:S05]  /*08e0*/  HADD2.F32 R17, -RZ, R8.H0_H0 ;  /* 0x20000008ff117230 */ /* 0x000fca0000004100 */
[----:B------:R-:W-:Y:S01]  /*08f0*/  FFMA.FTZ R4, R4, R17, R25 ;  /* 0x0000001104047223 */ /* 0x000fe20000010019 */
[----:B------:R-:W-:-:S04]  /*0900*/  @!P0 IADD3 R25, P1, PT, R16, 0x40, RZ ;  /* 0x0000004010198810 */ /* 0x000fc80007f3e0ff */
[----:B------:R-:W-:-:S05]  /*0910*/  @!P0 IADD3.X R8, PT, PT, RZ, RZ, RZ, P1, !PT ;  /* 0x000000ffff088210 */ /* 0x000fca0000ffe4ff */
[----:B------:R-:W-:Y:S02]  /*0920*/  @!P0 IMAD R8, R8, UR10, RZ ;  /* 0x0000000a08088c24 */ /* 0x000fe4000f8e02ff */
[----:B------:R-:W-:Y:S02]  /*0930*/  HADD2.F32 R19, -RZ, R5.H0_H0 ;  /* 0x20000005ff137230 */ /* 0x000fe40000004100 */
[----:B------:R-:W-:Y:S02]  /*0940*/  @!P0 IMAD R17, R25, UR11, R8 ;  /* 0x0000000b19118c24 */ /* 0x000fe4000f8e0208 */
[--C-:B------:R-:W-:Y:S02]  /*0950*/  HADD2.F32 R8, -RZ, R9.reuse.H0_H0 ;  /* 0x20000009ff087230 */ /* 0x100fe40000004100 */
[----:B------:R-:W-:-:S03]  /*0960*/  HADD2.F32 R9, -RZ, R9.H1_H1 ;  /* 0x30000009ff097230 */ /* 0x000fc60000004100 */
[----:B------:R-:W-:Y:S01]  /*0970*/  FFMA.FTZ R19, R19, R8, R4 ;  /* 0x0000000813137223 */ /* 0x000fe20000010004 */
[----:B------:R-:W-:Y:S02]  /*0980*/  HADD2.F32 R8, -RZ, R5.H1_H1 ;  /* 0x30000005ff087230 */ /* 0x000fe40000004100 */
[----:B------:R-:W-:-:S04]  /*0990*/  @!P0 IMAD.WIDE.U32 R14, R25, UR10, R14 ;  /* 0x0000000a190e8c25 */ /* 0x000fc8000f8e000e */
[----:B------:R-:W-:Y:S02]  /*09a0*/  IMAD R3, R3, UR7, RZ ;  /* 0x0000000703037c24 */ /* 0x000fe4000f8e02ff */
[----:B------:R-:W-:Y:S01]  /*09b0*/  FFMA.FTZ R19, R8, R9, R19 ;  /* 0x0000000908137223 */ /* 0x000fe20000010013 */
[----:B------:R-:W-:Y:S01]  /*09c0*/  HADD2.F32 R8, -RZ, R6.H0_H0 ;  /* 0x20000006ff087230 */ /* 0x000fe20000004100 */
[----:B------:R-:W-:Y:S01]  /*09d0*/  @!P0 IADD3 R17, PT, PT, R15, R17, RZ ;  /* 0x000000110f118210 */ /* 0x000fe20007ffe0ff */
[----:B------:R-:W-:Y:S01]  /*09e0*/  HADD2.F32 R9, -RZ, R10.H0_H0 ;  /* 0x2000000aff097230 */ /* 0x000fe20000004100 */
[C---:B0-----:R-:W-:Y:S01]  /*09f0*/  @!P0 LEA R4, P1, R14.reuse, R12, 0x1 ;  /* 0x0000000c0e048211 */ /* 0x041fe200078208ff */
[----:B------:R-:W0:Y:S03]  /*0a00*/  LDCU UR10, c[0x0][0x4f4] ;  /* 0x00009e80ff0a77ac */ /* 0x000e260008000800 */
[----:B------:R-:W-:Y:S01]  /*0a10*/  @!P0 LEA.HI.X R5, R14, R13, R17, 0x1, P1 ;  /* 0x0000000d0e058211 */ /* 0x000fe200008f0c11 */
[----:B------:R-:W-:Y:S01]  /*0a20*/  FFMA.FTZ R8, R8, R9, R19 ;  /* 0x0000000908087223 */ /* 0x000fe20000010013 */
[----:B------:R-:W-:-:S02]  /*0a30*/  CS2R R12, SRZ ;  /* 0x00000000000c7805 */ /* 0x000fc4000001ff00 */
[----:B------:R-:W-:Y:S02]  /*0a40*/  CS2R R14, SRZ ;  /* 0x00000000000e7805 */ /* 0x000fe4000001ff00 */
[----:B------:R-:W-:Y:S02]  /*0a50*/  CS2R R16, SRZ ;  /* 0x0000000000107805 */ /* 0x000fe4000001ff00 */
[----:B------:R-:W-:Y:S02]  /*0a60*/  CS2R R18, SRZ ;  /* 0x0000000000127805 */ /* 0x000fe4000001ff00 */
[----:B------:R-:W2:Y:S04]  /*0a70*/  @!P0 LDG.E.128 R12, desc[UR4][R28.64] ;  /* 0x000000041c0c8981 */ /* 0x000ea8000c1e1d00 */
[----:B------:R1:W4:Y:S01]  /*0a80*/  @!P0 LDG.E.128 R16, desc[UR4][R4.64] ;  /* 0x0000000404108981 */ /* 0x000322000c1e1d00 */
[----:B------:R-:W-:-:S02]  /*0a90*/  HADD2.F32 R10, -RZ, R10.H1_H1 ;  /* 0x3000000aff0a7230 */ /* 0x000fc40000004100 */
[----:B-1----:R-:W-:Y:S01]  /*0aa0*/  HADD2.F32 R5, -RZ, R6.H1_H1 ;  /* 0x30000006ff057230 */ /* 0x002fe20000004100 */
[----:B------:R-:W-:Y:S01]  /*0ab0*/  LEA R22, R21, R22, 0x7 ;  /* 0x0000001615167211 */ /* 0x000fe200078e38ff */
[----:B--2---:R-:W-:Y:S02]  /*0ac0*/  HADD2.F32 R9, -RZ, R12.H1_H1 ;  /* 0x3000000cff097230 */ /* 0x004fe40000004100 */
[----:B----4-:R-:W-:Y:S02]  /*0ad0*/  HADD2.F32 R25, -RZ, R16.H1_H1 ;  /* 0x30000010ff197230 */ /* 0x010fe40000004100 */
[----:B------:R-:W-:Y:S02]  /*0ae0*/  HADD2.F32 R12, -RZ, R12.H0_H0 ;  /* 0x2000000cff0c7230 */ /* 0x000fe40000004100 */
[----:B------:R-:W-:Y:S02]  /*0af0*/  HADD2.F32 R16, -RZ, R16.H0_H0 ;  /* 0x20000010ff107230 */ /* 0x000fe40000004100 */
[----:B------:R-:W-:-:S04]  /*0b00*/  FMUL.FTZ R9, R9, R25 ;  /* 0x0000001909097220 */ /* 0x000fc80000410000 */
[----:B------:R-:W-:Y:S01]  /*0b10*/  FFMA.FTZ R9, R12, R16, R9 ;  /* 0x000000100c097223 */ /* 0x000fe20000010009 */
[----:B------:R-:W-:Y:S02]  /*0b20*/  HADD2.F32 R12, -RZ, R13.H0_H0 ;  /* 0x2000000dff0c7230 */ /* 0x000fe40000004100 */
[----:B------:R-:W-:Y:S02]  /*0b30*/  HADD2.F32 R16, -RZ, R17.H0_H0 ;  /* 0x20000011ff107230 */ /* 0x000fe40000004100 */
[----:B------:R-:W-:Y:S02]  /*0b40*/  HADD2.F32 R13, -RZ, R13.H1_H1 ;  /* 0x3000000dff0d7230 */ /* 0x000fe40000004100 */
[----:B------:R-:W-:Y:S02]  /*0b50*/  HADD2.F32 R4, -RZ, R17.H1_H1 ;  /* 0x30000011ff047230 */ /* 0x000fe40000004100 */
[----:B------:R-:W-:Y:S01]  /*0b60*/  FFMA.FTZ R12, R12, R16, R9 ;  /* 0x000000100c0c7223 */ /* 0x000fe20000010009 */
[----:B------:R-:W-:-:S02]  /*0b70*/  HADD2.F32 R17, -RZ, R14.H0_H0 ;  /* 0x2000000eff117230 */ /* 0x000fc40000004100 */
[----:B------:R-:W-:Y:S02]  /*0b80*/  HADD2.F32 R6, -RZ, R18.H0_H0 ;  /* 0x20000012ff067230 */ /* 0x000fe40000004100 */
[----:B------:R-:W-:Y:S01]  /*0b90*/  FFMA.FTZ R12, R13, R4, R12 ;  /* 0x000000040d0c7223 */ /* 0x000fe2000001000c */
[----:B------:R-:W-:Y:S02]  /*0ba0*/  HADD2.F32 R13, -RZ, R14.H1_H1 ;  /* 0x3000000eff0d7230 */ /* 0x000fe40000004100 */
[----:B------:R-:W-:Y:S02]  /*0bb0*/  HADD2.F32 R18, -RZ, R18.H1_H1 ;  /* 0x30000012ff127230 */ /* 0x000fe40000004100 */
[----:B------:R-:W-:Y:S01]  /*0bc0*/  FFMA.FTZ R12, R17, R6, R12 ;  /* 0x00000006110c7223 */ /* 0x000fe2000001000c */
[----:B------:R-:W-:Y:S01]  /*0bd0*/  FFMA.FTZ R9, R5, R10, R8 ;  /* 0x0000000a05097223 */ /* 0x000fe20000010008 */
[--C-:B------:R-:W-:Y:S02]  /*0be0*/  HADD2.F32 R5, -RZ, R11.reuse.H0_H0 ;  /* 0x2000000bff057230 */ /* 0x100fe40000004100 */
[----:B------:R-:W-:-:S02]  /*0bf0*/  HADD2.F32 R6, -RZ, R11.H1_H1 ;  /* 0x3000000bff067230 */ /* 0x000fc40000004100 */
[----:B------:R-:W-:Y:S01]  /*0c00*/  FFMA.FTZ R12, R13, R18, R12 ;  /* 0x000000120d0c7223 */ /* 0x000fe2000001000c */
[----:B------:R-:W-:Y:S02]  /*0c10*/  HADD2.F32 R4, -RZ, R7.H0_H0 ;  /* 0x20000007ff047230 */ /* 0x000fe40000004100 */
[----:B------:R-:W-:Y:S02]  /*0c20*/  HADD2.F32 R11, -RZ, R15.H0_H0 ;  /* 0x2000000fff0b7230 */ /* 0x000fe40000004100 */
[----:B------:R-:W-:Y:S02]  /*0c30*/  HADD2.F32 R8, -RZ, R19.H0_H0 ;  /* 0x20000013ff087230 */ /* 0x000fe40000004100 */
[----:B------:R-:W-:Y:S01]  /*0c40*/  FFMA.FTZ R4, R4, R5, R9 ;  /* 0x0000000504047223 */ /* 0x000fe20000010009 */
[----:B------:R-:W-:Y:S02]  /*0c50*/  HADD2.F32 R7, -RZ, R7.H1_H1 ;  /* 0x30000007ff077230 */ /* 0x000fe40000004100 */
[----:B------:R-:W-:-:S02]  /*0c60*/  HADD2.F32 R15, -RZ, R15.H1_H1 ;  /* 0x3000000fff0f7230 */ /* 0x000fc40000004100 */
[----:B------:R-:W-:Y:S01]  /*0c70*/  FFMA.FTZ R12, R11, R8, R12 ;  /* 0x000000080b0c7223 */ /* 0x000fe2000001000c */
[----:B------:R-:W-:Y:S02]  /*0c80*/  HADD2.F32 R19, -RZ, R19.H1_H1 ;  /* 0x30000013ff137230 */ /* 0x000fe40000004100 */
[----:B------:R-:W-:-:S03]  /*0c90*/  FFMA.FTZ R8, R7, R6, R4 ;  /* 0x0000000607087223 */ /* 0x000fc60000010004 */
[----:B------:R-:W-:Y:S02]  /*0ca0*/  FFMA.FTZ R12, R15, R19, R12 ;  /* 0x000000130f0c7223 */ /* 0x000fe4000001000c */
[----:B------:R-:W1:Y:S04]  /*0cb0*/  SHFL.BFLY PT, R7, R8, 0x2, 0x1f ;  /* 0x0c401f0008077f89 */ /* 0x000e6800000e0000 */
[----:B------:R-:W2:Y:S01]  /*0cc0*/  SHFL.BFLY PT, R11, R12, 0x2, 0x1f ;  /* 0x0c401f000c0b7f89 */ /* 0x000ea200000e0000 */
[----:B------:R-:W4:Y:S01]  /*0cd0*/  S2R R6, SR_TID.X ;  /* 0x0000000000067919 */ /* 0x000f220000002100 */
[----:B------:R-:W-:Y:S01]  /*0ce0*/  IMAD R9, R20, UR7, RZ ;  /* 0x0000000714097c24 */ /* 0x000fe2000f8e02ff */
[----:B------:R-:W-:Y:S01]  /*0cf0*/  SHF.L.U32 R5, R24, 0x2, RZ ;  /* 0x0000000218057819 */ /* 0x000fe200000006ff */
[----:B------:R-:W5:Y:S01]  /*0d00*/  LDCU.64 UR6, c[0x0][0x5e8] ;  /* 0x0000bd00ff0677ac */ /* 0x000f620008000a00 */
[----:B------:R-:W-:-:S02]  /*0d10*/  SHF.R.U32.HI R4, RZ, 0x3, R24 ;  /* 0x00000003ff047819 */ /* 0x000fc40000011618 */
[--C-:B------:R-:W-:Y:S02]  /*0d20*/  IADD3 R27, P0, P1, R26, R2, R9.reuse ;  /* 0x000000021a1b7210 */ /* 0x100fe4000791e009 */
[----:B------:R-:W-:Y:S02]  /*0d30*/  LOP3.LUT R5, R5, 0x1c, RZ, 0xc0, !PT ;  /* 0x0000001c05057812 */ /* 0x000fe400078ec0ff */
[----:B------:R-:W-:Y:S01]  /*0d40*/  SHF.R.S32.HI R9, RZ, 0x1f, R9 ;  /* 0x0000001fff097819 */ /* 0x000fe20000011409 */
[----:B-1----:R-:W-:Y:S01]  /*0d50*/  FADD.FTZ R7, R8, R7 ;  /* 0x0000000708077221 */ /* 0x002fe20000010000 */
[----:B--2---:R-:W-:Y:S01]  /*0d60*/  FADD.FTZ R2, R12, R11 ;  /* 0x0000000b0c027221 */ /* 0x004fe20000010000 */
[----:B------:R-:W-:-:S03]  /*0d70*/  IMAD R4, R3, R4, R5 ;  /* 0x0000000403047224 */ /* 0x000fc600078e0205 */
[----:B------:R-:W1:Y:S04]  /*0d80*/  SHFL.BFLY PT, R10, R7, 0x1, 0x1f ;  /* 0x0c201f00070a7f89 */ /* 0x000e6800000e0000 */
[----:B------:R-:W2:Y:S01]  /*0d90*/  SHFL.BFLY PT, R11, R2, 0x1, 0x1f ;  /* 0x0c201f00020b7f89 */ /* 0x000ea200000e0000 */
[----:B------:R-:W-:Y:S02]  /*0da0*/  IADD3.X R9, PT, PT, R23, R0, R9, P0, P1 ;  /* 0x0000000017097210 */ /* 0x000fe400007e2409 */
[----:B------:R-:W-:-:S04]  /*0db0*/  IADD3 R5, P0, PT, R4, R27, RZ ;  /* 0x0000001b04057210 */ /* 0x000fc80007f1e0ff */
[----:B------:R-:W-:Y:S02]  /*0dc0*/  LEA.HI.X.SX32 R8, R4, R9, 0x1, P0 ;  /* 0x0000000904087211 */ /* 0x000fe400000f0eff */
[----:B----4-:R-:W-:Y:S02]  /*0dd0*/  SHF.R.U32.HI R9, RZ, 0x2, R6 ;  /* 0x00000002ff097819 */ /* 0x010fe40000011606 */
[----:B---3--:R-:W-:Y:S02]  /*0de0*/  LEA R4, P1, R5, UR8, 0x2 ;  /* 0x0000000805047c11 */ /* 0x008fe4000f8210ff */
[----:B------:R-:W-:Y:S02]  /*0df0*/  IADD3 R0, P2, PT, R9, R22, RZ ;  /* 0x0000001609007210 */ /* 0x000fe40007f5e0ff */
[----:B------:R-:W-:Y:S02]  /*0e00*/  LOP3.LUT P0, RZ, R24, 0x3, RZ, 0xc0, !PT ;  /* 0x0000000318ff7812 */ /* 0x000fe4000780c0ff */
[----:B------:R-:W-:-:S02]  /*0e10*/  LEA.HI.X R5, R5, UR9, R8, 0x2, P1 ;  /* 0x0000000905057c11 */ /* 0x000fc400088f1408 */
[----:B------:R-:W-:Y:S02]  /*0e20*/  SHF.L.U32 R9, R3, 0x3, RZ ;  /* 0x0000000303097819 */ /* 0x000fe400000006ff */
[----:B------:R-:W-:-:S03]  /*0e30*/  LOP3.LUT R12, R6, 0x3, RZ, 0xc0, !PT ;  /* 0x00000003060c7812 */ /* 0x000fc600078ec0ff */
[----:B------:R-:W-:Y:S01]  /*0e40*/  IMAD.WIDE R8, R9, 0x10, R4 ;  /* 0x0000001009087825 */ /* 0x000fe200078e0204 */
[----:B------:R-:W-:Y:S02]  /*0e50*/  ISETP.NE.AND P1, PT, R12, RZ, PT ;  /* 0x000000ff0c00720c */ /* 0x000fe40003f25270 */
[----:B------:R-:W-:Y:S01]  /*0e60*/  LEA.HI.X.SX32 R13, R22, RZ, 0x1, P2 ;  /* 0x000000ff160d7211 */ /* 0x000fe200010f0eff */
[----:B-1----:R-:W-:Y:S01]  /*0e70*/  FADD.FTZ R12, R7, R10 ;  /* 0x0000000a070c7221 */ /* 0x002fe20000010000 */
[----:B-----5:R-:W-:Y:S01]  /*0e80*/  LEA R6, P2, R0, UR6, 0x2 ;  /* 0x0000000600067c11 */ /* 0x020fe2000f8410ff */
[----:B--2---:R-:W-:Y:S01]  /*0e90*/  FADD.FTZ R2, R2, R11 ;  /* 0x0000000b02027221 */ /* 0x004fe20000010000 */
[C---:B------:R-:W-:Y:S02]  /*0ea0*/  IMAD.WIDE R10, R3.reuse, 0x80, R8 ;  /* 0x00000080030a7825 */ /* 0x040fe400078e0208 */
[----:B------:R-:W-:Y:S02]  /*0eb0*/  LEA.HI.X R7, R0, UR7, R13, 0x2, P2 ;  /* 0x0000000700077c11 */ /* 0x000fe400090f140d */
[----:B0-----:R-:W-:Y:S01]  /*0ec0*/  @!P0 FMUL.FTZ R13, R12, UR10 ;  /* 0x0000000a0c0d8c20 */ /* 0x001fe20008410000 */
[----:B------:R-:W-:Y:S01]  /*0ed0*/  FMUL.FTZ R15, R2, UR10 ;  /* 0x0000000a020f7c20 */ /* 0x000fe20008410000 */
[----:B------:R-:W-:-:S03]  /*0ee0*/  IMAD.WIDE R2, R3, 0x80, R10 ;  /* 0x0000008003027825 */ /* 0x000fc600078e020a */
[----:B------:R-:W-:Y:S04]  /*0ef0*/  @!P0 STG.E desc[UR4][R6.64], R13 ;  /* 0x0000000d06008986 */ /* 0x000fe8000c101904 */
[----:B------:R-:W-:Y:S04]  /*0f00*/  @!P1 STG.E desc[UR4][R6.64+0x100], R15 ;  /* 0x0001000f06009986 */ /* 0x000fe8000c101904 */
[----:B------:R-:W-:Y:S04]  /*0f10*/  STG.E.128 desc[UR4][R4.64], RZ ;  /* 0x000000ff04007986 */ /* 0x000fe8000c101d04 */
[----:B------:R-:W-:Y:S04]  /*0f20*/  STG.E.128 desc[UR4][R8.64], RZ ;  /* 0x000000ff08007986 */ /* 0x000fe8000c101d04 */
[----:B------:R-:W-:Y:S04]  /*0f30*/  STG.E.128 desc[UR4][R10.64], RZ ;  /* 0x000000ff0a007986 */ /* 0x000fe8000c101d04 */
[----:B------:R-:W-:Y:S01]  /*0f40*/  STG.E.128 desc[UR4][R2.64], RZ ;  /* 0x000000ff02007986 */ /* 0x000fe2000c101d04 */
[----:B------:R-:W-:Y:S05]  /*0f50*/  EXIT ;  /* 0x000000000000794d */ /* 0x000fea0003800000 */
.L_x_483:
        /* <DEDUP_REMOVED lines=10> */
.L_x_826:


//--------------------- .text._ZN5flash27flash_bwd_convert_dq_kernelI23Flash_bwd_kernel_traitsILi32ELi128ELi128ELi8ELi4ELi4ELi4ELb0ELb0EN7cutlass6half_tE19Flash_kernel_traitsILi32ELi128ELi128ELi8ES3_EEEEvNS_16Flash_bwd_paramsEi --------------------------
	.section	.text._ZN5flash27flash_bwd_convert_dq_kernelI23Flash_bwd_kernel_traitsILi32ELi128ELi128ELi8ELi4ELi4ELi4ELb0ELb0EN7cutlass6half_tE19Flash_kernel_traitsILi32ELi128ELi128ELi8ES3_EEEEvNS_16Flash_bwd_paramsEi,"ax",@progbits
	.align	128
        .global         _ZN5flash27flash_bwd_convert_dq_kernelI23Flash_bwd_kernel_traitsILi32ELi128ELi128ELi8ELi4ELi4ELi4ELb0ELb0EN7cutlass6half_tE19Flash_kernel_traitsILi32ELi128ELi128ELi8ES3_EEEEvNS_16Flash_bwd_paramsEi
        .type           _ZN5flash27flash_bwd_convert_dq_kernelI23Flash_bwd_kernel_traitsILi32ELi128ELi128ELi8ELi4ELi4ELi4ELb0ELb0EN7cutlass6half_tE19Flash_kernel_traitsILi32ELi128ELi128ELi8ES3_EEEEvNS_16Flash_bwd_paramsEi,@function
        .size           _ZN5flash27flash_bwd_convert_dq_kernelI23Flash_bwd_kernel_traitsILi32ELi128ELi128ELi8ELi4ELi4ELi4ELb0ELb0EN7cutlass6half_tE19Flash_kernel_traitsILi32ELi128ELi128ELi8ES3_EEEEvNS_16Flash_bwd_paramsEi,(.L_x_827 - _ZN5flash27flash_bwd_convert_dq_kernelI23Flash_bwd_kernel_traitsILi32ELi128ELi128ELi8ELi4ELi4ELi4ELb0ELb0EN7cutlass6half_tE19Flash_kernel_traitsILi32ELi128ELi128ELi8ES3_EEEEvNS_16Flash_bwd_paramsEi)
        .other          _ZN5flash27flash_bwd_convert_dq_kernelI23Flash_bwd_kernel_traitsILi32ELi128ELi128ELi8ELi4ELi4ELi4ELb0ELb0EN7cutlass6half_tE19Flash_kernel_traitsILi32ELi128ELi128ELi8ES3_EEEEvNS_16Flash_bwd_paramsEi,@"STO_CUDA_ENTRY STV_DEFAULT"
_ZN5flash27flash_bwd_convert_dq_kernelI23Flash_bwd_kernel_traitsILi32ELi128ELi128ELi8ELi4ELi4ELi4ELb0ELb0EN7cutlass6half_tE19Flash_kernel_traitsILi32ELi128ELi128ELi8ES3_EEEEvNS_16Flash_bwd_paramsEi:
.text._ZN5flash27flash_bwd_convert_dq_kernelI23Flash_bwd_kernel_traitsILi32ELi128ELi128ELi8ELi4ELi4ELi4ELb0ELb0EN7cutlass6half_tE19Flash_kernel_traitsILi32ELi128ELi128ELi8ES3_EEEEvNS_16Flash_bwd_paramsEi:
        /* <DEDUP_REMOVED lines=56> */
.L_x_484:
[----:B------:R-:W-:Y:S02]  /*0380*/  IMAD R23, R21, UR16, RZ ;  /* 0x0000001015177c24 */ /* 0x000fe4000f8e02ff */
[----:B------:R-:W-:-:S05]  /*0390*/  IMAD.WIDE.U32 R24, R20, UR16, RZ ;  /* 0x0000001014187c25 */ /* 0x000fca000f8e00ff */
[----:B------:R-:W-:-:S07]  /*03a0*/  IADD3 R23, PT, PT, R25, R23, RZ ;  /* 0x0000001719177210 */ /* 0x000fce0007ffe0ff */
.L_x_485:
        /* <DEDUP_REMOVED lines=56> */
.L_x_488:
        /* <DEDUP_REMOVED lines=108> */
.L_x_487:
        /* <DEDUP_REMOVED lines=52> */
.L_x_486:
        /* <DEDUP_REMOVED lines=84> */
.L_x_490:
[----:B------:R-:W-:Y:S05]  /*1670*/  BSYNC.RECONVERGENT B0 ;  /* 0x0000000000007941 */ /* 0x000fea0003800200 */
.L_x_489:
        /* <DEDUP_REMOVED lines=14> */
.L_x_491:
        /* <DEDUP_REMOVED lines=10> */
.L_x_827:


//--------------------- .text._ZN5flash44flash_bwd_dq_dk_dv_loop_seqk_parallel_kernelI23Flash_bwd_kernel_traitsILi32ELi128ELi128ELi8ELi4ELi4ELi4ELb0ELb0EN7cutlass6half_tE19Flash_kernel_traitsILi32ELi128ELi128ELi8ES3_EELb1ELb1ELb0ELb0ELb0ELb0ELb0EEEvNS_16Flash_bwd_paramsE --------------------------
	.section	.text._ZN5flash44flash_bwd_dq_dk_dv_loop_seqk_parallel_kernelI23Flash_bwd_kernel_traitsILi32ELi128ELi128ELi8ELi4ELi4ELi4ELb0ELb0EN7cutlass6half_tE19Flash_kernel_traitsILi32ELi128ELi128ELi8ES3_EELb1ELb1ELb0ELb0ELb0ELb0ELb0EEEvNS_16Flash_bwd_paramsE,"ax",@progbits
	.align	128
        .global         _ZN5flash44flash_bwd_dq_dk_dv_loop_seqk_parallel_kernelI23Flash_bwd_kernel_traitsILi32ELi128ELi128ELi8ELi4ELi4ELi4ELb0ELb0EN7cutlass6half_tE19Flash_kernel_traitsILi32ELi128ELi128ELi8ES3_EELb1ELb1ELb0ELb0ELb0ELb0ELb0EEEvNS_16Flash_bwd_paramsE
        .type           _ZN5flash44flash_bwd_dq_dk_dv_loop_seqk_parallel_kernelI23Flash_bwd_kernel_traitsILi32ELi128ELi128ELi8ELi4ELi4ELi4ELb0ELb0EN7cutlass6half_tE19Flash_kernel_traitsILi32ELi128ELi128ELi8ES3_EELb1ELb1ELb0ELb0ELb0ELb0ELb0EEEvNS_16Flash_bwd_paramsE,@function
        .size           _ZN5flash44flash_bwd_dq_dk_dv_loop_seqk_parallel_kernelI23Flash_bwd_kernel_traitsILi32ELi128ELi128ELi8ELi4ELi4ELi4ELb0ELb0EN7cutlass6half_tE19Flash_kernel_traitsILi32ELi128ELi128ELi8ES3_EELb1ELb1ELb0ELb0ELb0ELb0ELb0EEEvNS_16Flash_bwd_paramsE,(.L_x_828 - _ZN5flash44flash_bwd_dq_dk_dv_loop_seqk_parallel_kernelI23Flash_bwd_kernel_traitsILi32ELi128ELi128ELi8ELi4ELi4ELi4ELb0ELb0EN7cutlass6half_tE19Flash_kernel_traitsILi32ELi128ELi128ELi8ES3_EELb1ELb1ELb0ELb0ELb0ELb0ELb0EEEvNS_16Flash_bwd_paramsE)
        .other          _ZN5flash44flash_bwd_dq_dk_dv_loop_seqk_parallel_kernelI23Flash_bwd_kernel_traitsILi32ELi128ELi128ELi8ELi4ELi4ELi4ELb0ELb0EN7cutlass6half_tE19Flash_kernel_traitsILi32ELi128ELi128ELi8ES3_EELb1ELb1ELb0ELb0ELb0ELb0ELb0EEEvNS_16Flash_bwd_paramsE,@"STO_CUDA_ENTRY STV_DEFAULT"
_ZN5flash44flash_bwd_dq_dk_dv_loop_seqk_parallel_kernelI23Flash_bwd_kernel_traitsILi32ELi128ELi128ELi8ELi4ELi4ELi4ELb0ELb0EN7cutlass6half_tE19Flash_kernel_traitsILi32ELi128ELi128ELi8ES3_EELb1ELb1ELb0ELb0ELb0ELb0ELb0EEEvNS_16Flash_bwd_paramsE:
.text._ZN5flash44flash_bwd_dq_dk_dv_loop_seqk_parallel_kernelI23Flash_bwd_kernel_traitsILi32ELi128ELi128ELi8ELi4ELi4ELi4ELb0ELb0EN7cutlass6half_tE19Flash_kernel_traitsILi32ELi128ELi128ELi8ES3_EELb1ELb1ELb0ELb0ELb0ELb0ELb0EEEvNS_16Flash_bwd_paramsE:
        /* <DEDUP_REMOVED lines=21> */
[----:B------:R-:W-:Y:S01]  /*0150*/  UMOV UR28, URZ ;  /* 0x000000ff001c7c82 */ /* 0x000fe20008000000 */
[----:B--2---:R-:W-:-:S05]  /*0160*/  ULEA UR5, UR5, UR4, 0x18 ;  /* 0x0000000405057291 */ /* 0x004fca000f8ec0ff */
[----:B------:R-:W2:Y:S01]  /*0170*/  S2UR UR24, SR_CTAID.X ;  /* 0x00000000001879c3 */ /* 0x000ea20000002500 */
[----:B------:R-:W-:Y:S01]  /*0180*/  UIADD3 UR9, UPT, UPT, UR5, 0x12000, URZ ;  /* 0x0001200005097890 */ /* 0x000fe2000fffe0ff */
[--C-:B-1----:R-:W-:Y:S01]  /*0190*/  SHF.R.U32.HI R7, RZ, 0x4, R4.reuse ;  /* 0x00000004ff077819 */ /* 0x102fe20000011604 */
[C---:B------:R-:W-:Y:S01]  /*01a0*/  IMAD.SHL.U32 R130, R4.reuse, 0x40, RZ ;  /* 0x0000004004827824 */ /* 0x040fe200078e00ff */
[C---:B------:R-:W-:Y:S01]  /*01b0*/  LOP3.LUT P0, R0, R4.reuse, 0x10, RZ, 0xc0, !PT ;  /* 0x0000001004007812 */ /* 0x040fe2000780c0ff */
[C---:B------:R-:W-:Y:S01]  /*01c0*/  IMAD.SHL.U32 R6, R4.reuse, 0x10, RZ ;  /* 0x0000001004067824 */ /* 0x040fe200078e00ff */
[----:B------:R-:W-:Y:S01]  /*01d0*/  LOP3.LUT R7, R7, 0x8, RZ, 0xc0, !PT ;  /* 0x0000000807077812 */ /* 0x000fe200078ec0ff */
[C---:B------:R-:W-:Y:S01]  /*01e0*/  IMAD.SHL.U32 R136, R4.reuse, 0x8, RZ ;  /* 0x0000000804887824 */ /* 0x040fe200078e00ff */
[--C-:B------:R-:W-:Y:S01]  /*01f0*/  SHF.R.U32.HI R9, RZ, 0x1, R4.reuse ;  /* 0x00000001ff097819 */ /* 0x100fe20000011604 */
[C---:B------:R-:W-:Y:S01]  /*0200*/  IMAD.SHL.U32 R15, R4.reuse, 0x2, RZ ;  /* 0x00000002040f7824 */ /* 0x040fe200078e00ff */
[----:B------:R-:W-:Y:S01]  /*0210*/  LOP3.LUT R7, R7, R0, RZ, 0xfc, !PT ;  /* 0x0000000007077212 */ /* 0x000fe200078efcff */
[C---:B------:R-:W-:Y:S01]  /*0220*/  IMAD.SHL.U32 R0, R4.reuse, 0x20, RZ ;  /* 0x0000002004007824 */ /* 0x040fe200078e00ff */
[----:B------:R-:W-:Y:S01]  /*0230*/  LOP3.LUT R135, R9, 0x30, RZ, 0xc0, !PT ;  /* 0x0000003009877812 */ /* 0x000fe200078ec0ff */
[----:B------:R-:W-:Y:S01]  /*0240*/  IMAD.SHL.U32 R131, R4, 0x4, RZ ;  /* 0x0000000404837824 */ /* 0x000fe200078e00ff */
[----:B------:R-:W-:Y:S01]  /*0250*/  SHF.R.U32.HI R2, RZ, 0x2, R4 ;  /* 0x00000002ff027819 */ /* 0x000fe20000011604 */
[----:B------:R-:W1:Y:S01]  /*0260*/  S2UR UR23, SR_CTAID.Y ;  /* 0x00000000001779c3 */ /* 0x000e620000002600 */
[----:B------:R-:W-:Y:S01]  /*0270*/  LOP3.LUT R3, R0, 0x120, RZ, 0xc0, !PT ;  /* 0x0000012000037812 */ /* 0x000fe200078ec0ff */
[----:B-----5:R-:W-:Y:S01]  /*0280*/  ULEA UR7, UR7, UR10, 0x18 ;  /* 0x0000000a07077291 */ /* 0x020fe2000f8ec0ff */
[----:B------:R-:W-:Y:S01]  /*0290*/  LOP3.LUT R13, R130, 0x1c0, RZ, 0xc0, !PT ;  /* 0x000001c0820d7812 */ /* 0x000fe200078ec0ff */
[----:B---3--:R-:W-:Y:S01]  /*02a0*/  ULEA UR6, UR6, UR4, 0x18 ;  /* 0x0000000406067291 */ /* 0x008fe2000f8ec0ff */
[----:B------:R-:W-:Y:S01]  /*02b0*/  LOP3.LUT R132, R3, 0x600, R6, 0xf8, !PT ;  /* 0x0000060003847812 */ /* 0x000fe200078ef806 */
[----:B------:R-:W-:Y:S01]  /*02c0*/  UIADD3 UR4, UPT, UPT, UR7, 0x6000, URZ ;  /* 0x0000600007047890 */ /* 0x000fe2000fffe0ff */
[C---:B------:R-:W-:Y:S01]  /*02d0*/  LOP3.LUT R3, R135.reuse, 0x8, R4, 0xf8, !PT ;  /* 0x0000000887037812 */ /* 0x040fe200078ef804 */
[----:B------:R-:W3:Y:S01]  /*02e0*/  S2UR UR22, SR_CTAID.Z ;  /* 0x00000000001679c3 */ /* 0x000ee20000002700 */
[----:B------:R-:W-:Y:S01]  /*02f0*/  LOP3.LUT R135, R135, 0x7, R2, 0xf8, !PT ;  /* 0x0000000787877812 */ /* 0x000fe200078ef802 */
[----:B------:R-:W-:Y:S01]  /*0300*/  UIADD3 UR21, UPT, UPT, UR6, 0x6000, URZ ;  /* 0x0000600006157890 */ /* 0x000fe2000fffe0ff */
[----:B------:R-:W-:-:S02]  /*0310*/  LOP3.LUT R2, R13, 0x38, R136, 0xf8, !PT ;  /* 0x000000380d027812 */ /* 0x000fc400078ef888 */
[----:B------:R-:W-:Y:S02]  /*0320*/  LOP3.LUT R129, R130, 0x200, RZ, 0xc0, !PT ;  /* 0x0000020082817812 */ /* 0x000fe400078ec0ff */
[----:B------:R-:W-:Y:S02]  /*0330*/  LOP3.LUT R6, R6, 0x1c0, RZ, 0xc0, !PT ;  /* 0x000001c006067812 */ /* 0x000fe400078ec0ff */
[----:B------:R-:W-:Y:S02]  /*0340*/  LOP3.LUT R2, R2, 0x8, R9, 0x78, !PT ;  /* 0x0000000802027812 */ /* 0x000fe400078e7809 */
[----:B------:R-:W-:Y:S02]  /*0350*/  LOP3.LUT R129, R129, 0xc00, R0, 0xf8, !PT ;  /* 0x00000c0081817812 */ /* 0x000fe400078ef800 */
[----:B------:R-:W-:Y:S02]  /*0360*/  LOP3.LUT R11, R6, 0x38, R15, 0xf8, !PT ;  /* 0x00000038060b7812 */ /* 0x000fe400078ef80f */
[----:B------:R-:W-:-:S02]  /*0370*/  LOP3.LUT R5, R136, 0xd8, RZ, 0xc0, !PT ;  /* 0x000000d888057812 */ /* 0x000fc400078ec0ff */
[----:B------:R-:W-:Y:S02]  /*0380*/  LOP3.LUT R15, R15, 0xe006, R130, 0xc8, !PT ;  /* 0x0000e0060f0f7812 */ /* 0x000fe400078ec882 */
[C---:B------:R-:W-:Y:S02]  /*0390*/  LOP3.LUT P2, RZ, R4.reuse, 0x4, RZ, 0xc0, !PT ;  /* 0x0000000404ff7812 */ /* 0x040fe4000784c0ff */
[----:B------:R-:W-:Y:S02]  /*03a0*/  LOP3.LUT R131, R131, 0x18, RZ, 0xc0, !PT ;  /* 0x0000001883837812 */ /* 0x000fe400078ec0ff */
[----:B------:R-:W-:Y:S02]  /*03b0*/  LOP3.LUT R129, R129, R2, RZ, 0xfc, !PT ;  /* 0x0000000281817212 */ /* 0x000fe400078efcff */
[C---:B------:R-:W-:Y:S02]  /*03c0*/  LOP3.LUT P3, RZ, R4.reuse, 0x2, RZ, 0xc0, !PT ;  /* 0x0000000204ff7812 */ /* 0x040fe4000786c0ff */
[----:B------:R-:W-:-:S02]  /*03d0*/  LOP3.LUT P1, RZ, R4, 0x8, RZ, 0xc0, !PT ;  /* 0x0000000804ff7812 */ /* 0x000fc4000782c0ff */
[----:B------:R-:W-:Y:S02]  /*03e0*/  LOP3.LUT R5, R5, 0x18, R4, 0x78, !PT ;  /* 0x0000001805057812 */ /* 0x000fe400078e7804 */
[--C-:B------:R-:W-:Y:S02]  /*03f0*/  LOP3.LUT R138, R15, 0xc00, R0.reuse, 0xf8, !PT ;  /* 0x00000c000f8a7812 */ /* 0x100fe400078ef800 */
[--C-:B------:R-:W-:Y:S02]  /*0400*/  LOP3.LUT R4, R131, 0xc0, R0.reuse, 0xf8, !PT ;  /* 0x000000c083047812 */ /* 0x100fe400078ef800 */
[----:B------:R-:W-:Y:S02]  /*0410*/  LEA R129, R129, UR5, 0x1 ;  /* 0x0000000581817c11 */ /* 0x000fe4000f8e08ff */
[----:B------:R-:W-:Y:S02]  /*0420*/  LOP3.LUT R138, R138, R11, RZ, 0xfc, !PT ;  /* 0x0000000b8a8a7212 */ /* 0x000fe400078efcff */
[----:B------:R-:W-:Y:S01]  /*0430*/  LOP3.LUT R11, R4, 0x8, R9, 0x78, !PT ;  /* 0x00000008040b7812 */ /* 0x000fe200078e7809 */
[----:B------:R-:W-:Y:S01]  /*0440*/  VIADD R2, R129, 0xa000 ;  /* 0x0000a00081027836 */ /* 0x000fe20000000000 */
[----:B------:R-:W-:Y:S01]  /*0450*/  LOP3.LUT R4, R7, 0xc0, R0, 0xf8, !PT ;  /* 0x000000c007047812 */ /* 0x000fe200078ef800 */
[----:B------:R-:W-:Y:S01]  /*0460*/  VIADD R127, R129, 0xa040 ;  /* 0x0000a040817f7836 */ /* 0x000fe20000000000 */
[----:B------:R-:W-:Y:S01]  /*0470*/  LOP3.LUT R3, R3, 0x1c0, R130, 0xf8, !PT ;  /* 0x000001c003037812 */ /* 0x000fe200078ef882 */
[----:B------:R-:W-:Y:S01]  /*0480*/  @P2 VIADD R127, R2, 0xffffffc0 ;  /* 0xffffffc0027f2836 */ /* 0x000fe20000000000 */
[----:B------:R-:W-:-:S02]  /*0490*/  LEA R138, R138, UR9, 0x1 ;  /* 0x000000098a8a7c11 */ /* 0x000fc4000f8e08ff */
[----:B------:R-:W-:Y:S02]  /*04a0*/  LOP3.LUT R131, R4, R131, RZ, 0x3c, !PT ;  /* 0x0000008304837212 */ /* 0x000fe400078e3cff */
[----:B------:R-:W-:Y:S01]  /*04b0*/  SEL R2, R141, 0xffffffe0, !P3 ;  /* 0xffffffe08d027807 */ /* 0x000fe20005800000 */
[----:B------:R-:W-:Y:S01]  /*04c0*/  VIADD R137, R138, 0x40 ;  /* 0x000000408a897836 */ /* 0x000fe20000000000 */
[----:B------:R-:W-:Y:S01]  /*04d0*/  LOP3.LUT R130, R130, 0x400, RZ, 0xc0, !PT ;  /* 0x0000040082827812 */ /* 0x000fe200078ec0ff */
[----:B------:R-:W-:Y:S01]  /*04e0*/  @P0 VIADD R137, R138, 0xffffffc0 ;  /* 0xffffffc08a890836 */ /* 0x000fe20000000000 */
[----:B------:R-:W-:Y:S01]  /*04f0*/  LOP3.LUT R3, R3, 0x38, R136, 0x78, !PT ;  /* 0x0000003803037812 */ /* 0x000fe200078e7888 */
[C---:B------:R-:W-:Y:S01]  /*0500*/  IMAD.IADD R124, R2.reuse, 0x1, R129 ;  /* 0x00000001027c7824 */ /* 0x040fe200078e0281 */
[----:B------:R-:W-:Y:S01]  /*0510*/  SEL R141, R141, 0xffffffe0, !P1 ;  /* 0xffffffe08d8d7807 */ /* 0x000fe20004800000 */
[----:B------:R-:W-:Y:S01]  /*0520*/  IMAD.IADD R2, R2, 0x1, R127 ;  /* 0x0000000102027824 */ /* 0x000fe200078e027f */
[----:B------:R-:W-:Y:S01]  /*0530*/  LOP3.LUT R132, R132, R11, RZ, 0xfc, !PT ;  /* 0x0000000b84847212 */ /* 0x000fe200078efcff */
[----:B------:R-:W-:Y:S01]  /*0540*/  IMAD R130, R3, 0x2, R130 ;  /* 0x0000000203827824 */ /* 0x000fe200078e0282 */
[----:B------:R-:W-:Y:S01]  /*0550*/  LOP3.LUT R131, R131, 0x120, R0, 0xf8, !PT ;  /* 0x0000012083837812 */ /* 0x000fe200078ef800 */
[----:B------:R-:W-:Y:S01]  /*0560*/  IMAD.IADD R140, R138, 0x1, R141 ;  /* 0x000000018a8c7824 */ /* 0x000fe200078e028d */
[----:B------:R-:W-:Y:S01]  /*0570*/  LOP3.LUT R5, R5, 0x1f20, R136, 0xf8, !PT ;  /* 0x00001f2005057812 */ /* 0x000fe200078ef888 */
[----:B------:R-:W-:Y:S01]  /*0580*/  IMAD.U32 R3, RZ, RZ, UR8 ;  /* 0x00000008ff037e24 */ /* 0x000fe2000f8e00ff */
[----:B------:R-:W-:Y:S01]  /*0590*/  LEA R132, R132, UR5, 0x1 ;  /* 0x0000000584847c11 */ /* 0x000fe2000f8e08ff */
[----:B------:R-:W-:Y:S01]  /*05a0*/  IMAD.IADD R141, R141, 0x1, R137 ;  /* 0x000000018d8d7824 */ /* 0x000fe200078e0289 */
[----:B------:R-:W-:-:S02]  /*05b0*/  LEA R139, R5, UR5, 0x1 ;  /* 0x00000005058b7c11 */ /* 0x000fc4000f8e08ff */
[----:B-1234-:R-:W-:-:S07]  /*05c0*/  LEA R131, R131, UR5, 0x1 ;  /* 0x0000000583837c11 */ /* 0x01efce000f8e08ff */
.L_x_547:
[----:B-1----:R-:W1:Y:S01]  /*05d0*/  S2R R8, SR_CTAID.Y ;  /* 0x0000000000087919 */ /* 0x002e620000002600 */
[----:B--2---:R-:W2:Y:S01]  /*05e0*/  LDCU.64 UR6, c[0x0][0x478] ;  /* 0x00008f00ff0677ac */ /* 0x004ea20008000a00 */
[----:B------:R-:W-:Y:S01]  /*05f0*/  ISETP.NE.U32.AND P0, PT, RZ, UR16, PT ;  /* 0x00000010ff007c0c */ /* 0x000fe2000bf05070 */
[----:B------:R-:W3:Y:S01]  /*0600*/  LDC.64 R12, c[0x0][0x460] ;  /* 0x00011800ff0c7b82 */ /* 0x000ee20000000a00 */
[----:B------:R-:W-:Y:S01]  /*0610*/  ISETP.NE.U32.AND P5, PT, RZ, UR18, PT ;  /* 0x00000012ff007c0c */ /* 0x000fe2000bfa5070 */
[----:B------:R-:W-:Y:S01]  /*0620*/  IMAD.MOV.U32 R166, RZ, RZ, RZ ;  /* 0x000000ffffa67224 */ /* 0x000fe200078e00ff */
[----:B------:R-:W-:Y:S02]  /*0630*/  ISETP.NE.AND.EX P0, PT, RZ, UR17, PT, P0 ;  /* 0x00000011ff007c0c */ /* 0x000fe4000bf05300 */
[----:B------:R-:W-:-:S03]  /*0640*/  ISETP.NE.AND.EX P5, PT, RZ, UR19, PT, P5 ;  /* 0x00000013ff007c0c */ /* 0x000fc6000bfa5350 */
[----:B------:R-:W4:Y:S01]  /*0650*/  LDC.64 R6, c[0x0][0x468] ;  /* 0x00011a00ff067b82 */ /* 0x000f220000000a00 */
[----:B--2---:R-:W-:-:S07]  /*0660*/  ISETP.NE.U32.AND P2, PT, RZ, UR6, PT ;  /* 0x00000006ff007c0c */ /* 0x004fce000bf45070 */
[----:B------:R-:W2:Y:S01]  /*0670*/  LDC.U8 R5, c[0x0][0x532] ;  /* 0x00014c80ff057b82 */ /* 0x000ea20000000000 */
[----:B------:R-:W-:Y:S01]  /*0680*/  ISETP.NE.AND.EX P2, PT, RZ, UR7, PT, P2 ;  /* 0x00000007ff007c0c */ /* 0x000fe2000bf45320 */
[C---:B-1----:R-:W-:Y:S01]  /*0690*/  IMAD.SHL.U32 R11, R8.reuse, 0x4, RZ ;  /* 0x00000004080b7824 */ /* 0x042fe200078e00ff */
[----:B------:R-:W-:Y:S01]  /*06a0*/  SHF.R.U32.HI R4, RZ, 0x1e, R8 ;  /* 0x0000001eff047819 */ /* 0x000fe20000011608 */
[----:B------:R-:W-:Y:S02]  /*06b0*/  IMAD.MOV.U32 R15, RZ, RZ, -0x1 ;  /* 0xffffffffff0f7424 */ /* 0x000fe400078e00ff */
[----:B---3--:R-:W-:-:S08]  /*06c0*/  IMAD.WIDE.U32 R12, R8, 0x4, R12 ;  /* 0x00000004080c7825 */ /* 0x008fd000078e000c */
[C---:B------:R-:W-:Y:S01]  /*06d0*/  @P2 IADD3 R16, P3, PT, R11.reuse, UR6, RZ ;  /* 0x000000060b102c10 */ /* 0x040fe2000ff7e0ff */
[----:B------:R-:W1:Y:S01]  /*06e0*/  @!P2 LDC R9, c[0x0][0x43c] ;  /* 0x00010f00ff09ab82 */ /* 0x000e620000000800 */
[----:B------:R-:W-:Y:S02]  /*06f0*/  @P0 IADD3 R18, P1, PT, R11, UR16, RZ ;  /* 0x000000100b120c10 */ /* 0x000fe4000ff3e0ff */
[C---:B------:R-:W-:Y:S01]  /*0700*/  @P2 IADD3.X R17, PT, PT, R4.reuse, UR7, RZ, P3, !PT ;  /* 0x0000000704112c10 */ /* 0x040fe20009ffe4ff */
[----:B-----5:R3:W5:Y:S01]  /*0710*/  @P5 LDG.E R15, desc[UR30][R12.64] ;  /* 0x0000001e0c0f5981 */ /* 0x020762000c1e1900 */
[----:B------:R-:W-:Y:S02]  /*0720*/  ISETP.NE.U32.AND P3, PT, RZ, UR18, PT ;  /* 0x00000012ff007c0c */ /* 0x000fe4000bf65070 */
[----:B------:R-:W-:Y:S01]  /*0730*/  @P0 IADD3.X R19, PT, PT, R4, UR17, RZ, P1, !PT ;  /* 0x0000001104130c10 */ /* 0x000fe20008ffe4ff */
[----:B------:R-:W3:Y:S01]  /*0740*/  @P2 LDG.E R167, desc[UR30][R16.64] ;  /* 0x0000001e10a72981 */ /* 0x000ee2000c1e1900 */
[----:B------:R-:W-:-:S03]  /*0750*/  ISETP.NE.AND.EX P3, PT, RZ, UR19, PT, P3 ;  /* 0x00000013ff007c0c */ /* 0x000fc6000bf65330 */
[----:B------:R-:W3:Y:S10]  /*0760*/  @P0 LDG.E R166, desc[UR30][R18.64] ;  /* 0x0000001e12a60981 */ /* 0x000ef4000c1e1900 */
[----:B------:R1:W5:Y:S01]  /*0770*/  @P3 LDG.E R0, desc[UR30][R12.64+0x4] ;  /* 0x0000041e0c003981 */ /* 0x000362000c1e1900 */
[----:B----4-:R-:W-:-:S02]  /*0780*/  IADD3 R10, P0, PT, R11, R6, RZ ;  /* 0x000000060b0a7210 */ /* 0x010fc40007f1e0ff */
[----:B--2---:R-:W-:Y:S02]  /*0790*/  ISETP.NE.AND P4, PT, R5, RZ, PT ;  /* 0x000000ff0500720c */ /* 0x004fe40003f85270 */
[----:B------:R-:W-:Y:S01]  /*07a0*/  ISETP.EQ.U32.AND P1, PT, R6, RZ, PT ;  /* 0x000000ff0600720c */ /* 0x000fe20003f22070 */
[----:B------:R-:W-:Y:S02]  /*07b0*/  IMAD.X R11, R4, 0x1, R7, P0 ;  /* 0x00000001040b7824 */ /* 0x000fe400000e0607 */
[----:B------:R-:W2:Y:S01]  /*07c0*/  @!P2 LDC.64 R4, c[0x0][0x488] ;  /* 0x00012200ff04ab82 */ /* 0x000ea20000000a00 */
[----:B------:R-:W-:Y:S01]  /*07d0*/  ISETP.EQ.OR.EX P1, PT, R7, RZ, !P4, P1 ;  /* 0x000000ff0700720c */ /* 0x000fe20006722710 */
[----:B------:R-:W-:-:S06]  /*07e0*/  IMAD.MOV.U32 R169, RZ, RZ, -0x1 ;  /* 0xffffffffffa97424 */ /* 0x000fcc00078e00ff */
[----:B------:R-:W4:Y:S06]  /*07f0*/  @!P3 LDC R158, c[0x0][0x434] ;  /* 0x00010d00ff9ebb82 */ /* 0x000f2c0000000800 */
[----:B------:R1:W5:Y:S01]  /*0800*/  @!P1 LDG.E R169, desc[UR30][R10.64] ;  /* 0x0000001e0aa99981 */ /* 0x000362000c1e1900 */
[----:B------:R-:W-:-:S04]  /*0810*/  ISETP.NE.U32.AND P1, PT, R6, RZ, PT ;  /* 0x000000ff0600720c */ /* 0x000fc80003f25070 */
[----:B------:R-:W-:Y:S02]  /*0820*/  ISETP.NE.AND.EX P1, PT, R7, RZ, PT, P1 ;  /* 0x000000ff0700720c */ /* 0x000fe40003f25310 */
[----:B--2---:R-:W-:Y:S01]  /*0830*/  @!P2 ISETP.NE.U32.AND P0, PT, R4, RZ, PT ;  /* 0x000000ff0400a20c */ /* 0x004fe20003f05070 */
[----:B------:R-:W-:-:S03]  /*0840*/  USHF.L.U32 UR26, UR20, 0x7, URZ ;  /* 0x00000007141a7899 */ /* 0x000fc600080006ff */
[----:B------:R-:W-:-:S04]  /*0850*/  @!P2 ISETP.NE.AND.EX P0, PT, R5, RZ, PT, P0 ;  /* 0x000000ff0500a20c */ /* 0x000fc80003f05300 */
[----:B-1----:R-:W-:Y:S01]  /*0860*/  @!P2 SEL R9, R9, RZ, P0 ;  /* 0x000000ff0909a207 */ /* 0x002fe20000000000 */
[----:B---3--:R-:W-:Y:S02]  /*0870*/  @P2 IMAD.IADD R167, R167, 0x1, -R166 ;  /* 0x00000001a7a72824 */ /* 0x008fe400078e0aa6 */
[----:B----4-:R-:W-:Y:S06]  /*0880*/  @!P1 BRA `(.L_x_492) ;  /* 0x00000000000c9947 */ /* 0x010fec0003800000 */
[----:B------:R-:W2:Y:S02]  /*0890*/  @P4 LDG.E R4, desc[UR30][R10.64+0x4] ;  /* 0x0000041e0a044981 */ /* 0x000ea4000c1e1900 */
[----:B--2--5:R-:W-:-:S06]  /*08a0*/  @P4 IADD3 R3, PT, PT, R4, -R169, RZ ;  /* 0x800000a904034210 */ /* 0x024fcc0007ffe0ff */
[----:B------:R1:W5:Y:S02]  /*08b0*/  @!P4 LDG.E R3, desc[UR30][R10.64] ;  /* 0x0000001e0a03c981 */ /* 0x000364000c1e1900 */
.L_x_492:
[----:B-----5:R-:W-:Y:S01]  /*08c0*/  @!P2 IADD3 R167, PT, PT, R9, R3, -R166 ;  /* 0x0000000309a7a210 */ /* 0x020fe20007ffe8a6 */
[----:B------:R-:W-:-:S03]  /*08d0*/  @P3 IMAD.IADD R158, R0, 0x1, -R15 ;  /* 0x00000001009e3824 */ /* 0x000fc600078e0a0f */
[----:B------:R-:W-:-:S13]  /*08e0*/  ISETP.GT.AND P0, PT, R167, UR26, PT ;  /* 0x0000001aa7007c0c */ /* 0x000fda000bf04270 */
[----:B------:R-:W-:Y:S05]  /*08f0*/  @!P0 BRA `(.L_x_493) ;  /* 0x0000008800208947 */ /* 0x000fea0003800000 */
[----:B------:R-:W-:Y:S01]  /*0900*/  ISETP.NE.AND P3, PT, R15, -0x1, PT ;  /* 0xffffffff0f00780c */ /* 0x000fe20003f65270 */
[----:B------:R-:W-:Y:S01]  /*0910*/  VIADD R0, R158, 0x7f ;  /* 0x0000007f9e007836 */ /* 0x000fe20000000000 */
[----:B------:R-:W-:-:S04]  /*0920*/  ISETP.NE.AND P2, PT, R169, -0x1, PT ;  /* 0xffffffffa900780c */ /* 0x000fc80003f45270 */
[----:B------:R-:W-:-:S04]  /*0930*/  SHF.R.S32.HI R165, RZ, 0x1f, R0 ;  /* 0x0000001fffa57819 */ /* 0x000fc80000011400 */
[----:B------:R-:W-:-:S03]  /*0940*/  LEA.HI R165, R165, R0, RZ, 0x7 ;  /* 0x00000000a5a57211 */ /* 0x000fc600078f38ff */
[----:B------:R-:W2:Y:S01]  /*0950*/  @!P3 LDC.64 R6, c[0x0][0x398] ;  /* 0x0000e600ff06bb82 */ /* 0x000ea20000000a00 */
[----:B------:R-:W-:-:S05]  /*0960*/  SHF.R.S32.HI R165, RZ, 0x7, R165 ;  /* 0x00000007ffa57819 */ /* 0x000fca00000114a5 */
[----:B------:R-:W-:Y:S02]  /*0970*/  IMAD.SHL.U32 R164, R165, 0x80, RZ ;  /* 0x00000080a5a47824 */ /* 0x000fe400078e00ff */
[----:B------:R-:W3:Y:S03]  /*0980*/  @P3 LDC.64 R4, c[0x0][0x3b0] ;  /* 0x0000ec00ff043b82 */ /* 0x000ee60000000a00 */
[----:B------:R-:W-:-:S04]  /*0990*/  IADD3 R27, PT, PT, R164, -0x80, RZ ;  /* 0xffffff80a41b7810 */ /* 0x000fc80007ffe0ff */
[----:B------:R-:W-:Y:S01]  /*09a0*/  SHF.R.S32.HI R19, RZ, 0x1f, R27 ;  /* 0x0000001fff137819 */ /* 0x000fe2000001141b */
[----:B--2---:R-:W-:-:S04]  /*09b0*/  @!P3 IMAD.WIDE.U32 R32, R8, R6, RZ ;  /* 0x000000060820b225 */ /* 0x004fc800078e00ff */
[----:B------:R-:W-:Y:S02]  /*09c0*/  @!P3 IMAD R24, R8, R7, R33 ;  /* 0x000000070818b224 */ /* 0x000fe400078e0221 */
        /* <DEDUP_REMOVED lines=12> */
[----:B-1----:R-:W-:Y:S01]  /*0a90*/  IMAD R11, R8, UR7, R13 ;  /* 0x00000007080b7c24 */ /* 0x002fe2000f8e020d */
[----:B------:R-:W-:Y:S06]  /*0aa0*/  BRA `(.L_x_495) ;  /* 0x0000000000147947 */ /* 0x000fec0003800000 */
.L_x_494:
[----:B------:R-:W1:Y:S01]  /*0ab0*/  LDCU.64 UR14, c[0x0][0x3b8] ;  /* 0x00007700ff0e77ac */ /* 0x000e620008000a00 */
[----:B------:R-:W-:-:S05]  /*0ac0*/  IADD3 R12, PT, PT, R166, R169, RZ ;  /* 0x000000a9a60c7210 */ /* 0x000fca0007ffe0ff */
[C---:B-1----:R-:W-:Y:S02]  /*0ad0*/  IMAD R11, R12.reuse, UR15, RZ ;  /* 0x0000000f0c0b7c24 */ /* 0x042fe4000f8e02ff */
[----:B------:R-:W-:-:S05]  /*0ae0*/  IMAD.WIDE.U32 R12, R12, UR14, RZ ;  /* 0x0000000e0c0c7c25 */ /* 0x000fca000f8e00ff */
[----:B------:R-:W-:Y:S02]  /*0af0*/  IADD3 R11, PT, PT, R13, R11, RZ ;  /* 0x0000000b0d0b7210 */ /* 0x000fe40007ffe0ff */
.L_x_495:
[----:B------:R-:W1:Y:S01]  /*0b00*/  LDC R0, c[0x0][0x3e8] ;  /* 0x0000fa00ff007b82 */ /* 0x000e620000000800 */
[----:B------:R-:W2:Y:S01]  /*0b10*/  S2R R3, SR_CTAID.Z ;  /* 0x0000000000037919 */ /* 0x000ea20000002700 */
[----:B------:R-:W-:Y:S01]  /*0b20*/  USHF.R.S32.HI UR25, URZ, 0x1f, UR26 ;  /* 0x0000001fff197899 */ /* 0x000fe2000801141a */
[----:B-1----:R-:W-:-:S04]  /*0b30*/  IABS R6, R0 ;  /* 0x0000000000067213 */ /* 0x002fc80000000000 */
[----:B------:R-:W1:Y:S08]  /*0b40*/  I2F.RP R7, R6 ;  /* 0x0000000600077306 */ /* 0x000e700000209400 */
[----:B-1----:R-:W1:Y:S02]  /*0b50*/  MUFU.RCP R16, R7 ;  /* 0x0000000700107308 */ /* 0x002e640000001000 */
[----:B-1----:R-:W-:-:S06]  /*0b60*/  VIADD R16, R16, 0xffffffe ;  /* 0x0ffffffe10107836 */ /* 0x002fcc0000000000 */
[----:B------:R-:W1:Y:S02]  /*0b70*/  F2I.FTZ.U32.TRUNC.NTZ R17, R16 ;  /* 0x0000001000117305 */ /* 0x000e64000021f000 */
[----:B-1----:R-:W-:Y:S01]  /*0b80*/  IMAD.MOV R4, RZ, RZ, -R17 ;  /* 0x000000ffff047224 */ /* 0x002fe200078e0a11 */
[----:B------:R-:W-:-:S03]  /*0b90*/  MOV R16, RZ ;  /* 0x000000ff00107202 */ /* 0x000fc60000000f00 */
[----:B------:R-:W-:Y:S01]  /*0ba0*/  IMAD R5, R4, R6, RZ ;  /* 0x0000000604057224 */ /* 0x000fe200078e02ff */
[----:B--2---:R-:W-:-:S03]  /*0bb0*/  IABS R4, R3 ;  /* 0x0000000300047213 */ /* 0x004fc60000000000 */
[----:B------:R-:W-:-:S06]  /*0bc0*/  IMAD.HI.U32 R5, R17, R5, R16 ;  /* 0x0000000511057227 */ /* 0x000fcc00078e0010 */
[----:B------:R-:W-:-:S04]  /*0bd0*/  IMAD.HI.U32 R10, R5, R4, RZ ;  /* 0x00000004050a7227 */ /* 0x000fc800078e00ff */
[----:B------:R-:W-:-:S04]  /*0be0*/  IMAD.MOV R5, RZ, RZ, -R10 ;  /* 0x000000ffff057224 */ /* 0x000fc800078e0a0a */
[----:B------:R-:W-:Y:S01]  /*0bf0*/  IMAD R5, R6, R5, R4 ;  /* 0x0000000506057224 */ /* 0x000fe200078e0204 */
[----:B------:R-:W-:-:S04]  /*0c00*/  LOP3.LUT R4, R3, R0, RZ, 0x3c, !PT ;  /* 0x0000000003047212 */ /* 0x000fc800078e3cff */
[----:B------:R-:W-:Y:S02]  /*0c10*/  ISETP.GT.U32.AND P1, PT, R6, R5, PT ;  /* 0x000000050600720c */ /* 0x000fe40003f24070 */
[----:B------:R-:W-:-:S11]  /*0c20*/  ISETP.GE.AND P0, PT, R4, RZ, PT ;  /* 0x000000ff0400720c */ /* 0x000fd60003f06270 */
[----:B------:R-:W-:Y:S01]  /*0c30*/  @!P1 IMAD.IADD R5, R5, 0x1, -R6 ;  /* 0x0000000105059824 */ /* 0x000fe200078e0a06 */
[----:B------:R-:W-:Y:S02]  /*0c40*/  @!P1 IADD3 R10, PT, PT, R10, 0x1, RZ ;  /* 0x000000010a0a9810 */ /* 0x000fe40007ffe0ff */
[----:B------:R-:W-:Y:S02]  /*0c50*/  ISETP.NE.AND P1, PT, R0, RZ, PT ;  /* 0x000000ff0000720c */ /* 0x000fe40003f25270 */
[----:B------:R-:W-:-:S13]  /*0c60*/  ISETP.GE.U32.AND P4, PT, R5, R6, PT ;  /* 0x000000060500720c */ /* 0x000fda0003f86070 */
[----:B------:R-:W-:-:S05]  /*0c70*/  @P4 VIADD R10, R10, 0x1 ;  /* 0x000000010a0a4836 */ /* 0x000fca0000000000 */
[----:B------:R-:W-:Y:S02]  /*0c80*/  @!P0 IADD3 R10, PT, PT, -R10, RZ, RZ ;  /* 0x000000ff0a0a8210 */ /* 0x000fe40007ffe1ff */
[----:B------:R-:W-:-:S04]  /*0c90*/  @!P1 LOP3.LUT R10, RZ, R0, RZ, 0x33, !PT ;  /* 0x00000000ff0a9212 */ /* 0x000fc800078e33ff */
[----:B------:R-:W-:Y:S01]  /*0ca0*/  SHF.R.S32.HI R9, RZ, 0x1f, R10 ;  /* 0x0000001fff097819 */ /* 0x000fe2000001140a */
[----:B------:R-:W-:Y:S06]  /*0cb0*/  @P2 BRA `(.L_x_496) ;  /* 0x00000000002c2947 */ /* 0x000fec0003800000 */
        /* <DEDUP_REMOVED lines=11> */
.L_x_496:
[----:B------:R-:W1:Y:S01]  /*0d70*/  LDCU.64 UR12, c[0x0][0x3c0] ;  /* 0x00007800ff0c77ac */ /* 0x000e620008000a00 */
[----:B------:R-:W-:-:S05]  /*0d80*/  IADD3 R4, PT, PT, R166, R169, RZ ;  /* 0x000000a9a6047210 */ /* 0x000fca0007ffe0ff */
[C---:B-1----:R-:W-:Y:S02]  /*0d90*/  IMAD R13, R4.reuse, UR13, RZ ;  /* 0x0000000d040d7c24 */ /* 0x042fe4000f8e02ff */
[----:B------:R-:W-:-:S05]  /*0da0*/  IMAD.WIDE.U32 R4, R4, UR12, RZ ;  /* 0x0000000c04047c25 */ /* 0x000fca000f8e00ff */
[----:B------:R-:W-:Y:S02]  /*0db0*/  IADD3 R13, PT, PT, R5, R13, RZ ;  /* 0x0000000d050d7210 */ /* 0x000fe40007ffe0ff */
[----:B------:R-:W-:-:S07]  /*0dc0*/  MOV R14, R4 ;  /* 0x00000004000e7202 */ /* 0x000fce0000000f00 */
.L_x_497:
[----:B------:R-:W1:Y:S01]  /*0dd0*/  @!P3 LDC.64 R6, c[0x0][0x588] ;  /* 0x00016200ff06bb82 */ /* 0x000e620000000a00 */
[----:B------:R-:W2:Y:S07]  /*0de0*/  LDCU UR34, c[0x0][0x44c] ;  /* 0x00008980ff2277ac */ /* 0x000eae0008000800 */
[----:B------:R-:W3:Y:S08]  /*0df0*/  @P3 LDC.64 R4, c[0x0][0x590] ;  /* 0x00016400ff043b82 */ /* 0x000ef00000000a00 */
[----:B------:R-:W2:Y:S01]  /*0e00*/  LDC R0, c[0x0][0x3e0] ;  /* 0x0000f800ff007b82 */ /* 0x000ea20000000800 */
[----:B-1----:R-:W-:-:S04]  /*0e10*/  @!P3 IMAD.WIDE.U32 R34, R8, R6, RZ ;  /* 0x000000060822b225 */ /* 0x002fc800078e00ff */
[----:B------:R-:W-:Y:S02]  /*0e20*/  @!P3 IMAD R7, R8, R7, R35 ;  /* 0x000000070807b224 */ /* 0x000fe400078e0223 */
[----:B---3--:R-:W-:-:S04]  /*0e30*/  @P3 IMAD.WIDE.U32 R16, R15, R4, RZ ;  /* 0x000000040f103225 */ /* 0x008fc800078e00ff */
[----:B------:R-:W-:Y:S01]  /*0e40*/  @P3 IMAD R7, R15, R5, R17 ;  /* 0x000000050f073224 */ /* 0x000fe200078e0211 */
[----:B------:R-:W-:Y:S01]  /*0e50*/  @P3 MOV R34, R16 ;  /* 0x0000001000223202 */ /* 0x000fe20000000f00 */
[----:B--2---:R-:W-:Y:S01]  /*0e60*/  IMAD.WIDE R20, R0, UR34, RZ ;  /* 0x0000002200147c25 */ /* 0x004fe2000f8e02ff */
[----:B------:R-:W-:Y:S06]  /*0e70*/  @P3 BRA `(.L_x_498) ;  /* 0x0000000000443947 */ /* 0x000fec0003800000 */
[----:B------:R-:W1:Y:S01]  /*0e80*/  LDCU UR6, c[0x0][0x444] ;  /* 0x00008880ff0677ac */ /* 0x000e620008000800 */
[----:B------:R-:W-:Y:S01]  /*0e90*/  SHF.R.S32.HI R5, RZ, 0x1f, R0 ;  /* 0x0000001fff057819 */ /* 0x000fe20000011400 */
[----:B-1----:R-:W-:Y:S01]  /*0ea0*/  USHF.R.S32.HI UR7, URZ, 0x1f, UR6 ;  /* 0x0000001fff077899 */ /* 0x002fe20008011406 */
        /* <DEDUP_REMOVED lines=14> */
.L_x_498:
[-C--:B------:R-:W-:Y:S02]  /*0f90*/  IMAD R17, R21, R15.reuse, RZ ;  /* 0x0000000f15117224 */ /* 0x080fe400078e02ff */
[----:B------:R-:W-:-:S05]  /*0fa0*/  IMAD.WIDE.U32 R4, R20, R15, RZ ;  /* 0x0000000f14047225 */ /* 0x000fca00078e00ff */
[----:B------:R-:W-:Y:S02]  /*0fb0*/  IADD3 R17, PT, PT, R5, R17, RZ ;  /* 0x0000001105117210 */ /* 0x000fe40007ffe0ff */
[----:B------:R-:W-:-:S07]  /*0fc0*/  MOV R26, R4 ;  /* 0x00000004001a7202 */ /* 0x000fce0000000f00 */
.L_x_499:
[----:B------:R-:W1:Y:S01]  /*0fd0*/  LDCU.U8 UR6, c[0x0][0x548] ;  /* 0x0000a900ff0677ac */ /* 0x000e620008000000 */
[----:B------:R-:W-:Y:S01]  /*0fe0*/  SHF.L.U32 R6, R8, 0x7, RZ ;  /* 0x0000000708067819 */ /* 0x000fe200000006ff */
[----:B------:R-:W-:Y:S01]  /*0ff0*/  IMAD R25, R3, UR34, RZ ;  /* 0x0000002203197c24 */ /* 0x000fe2000f8e02ff */
[----:B------:R-:W2:Y:S02]  /*1000*/  LDCU.U8 UR33, c[0x0][0x5f0] ;  /* 0x0000be00ff2177ac */ /* 0x000ea40008000000 */
[----:B------:R-:W-:-:S04]  /*1010*/  SEL R4, R6, RZ, P5 ;  /* 0x000000ff06047207 */ /* 0x000fc80002800000 */
[----:B------:R-:W-:-:S04]  /*1020*/  IADD3 R5, P0, PT, R27, R4, RZ ;  /* 0x000000041b057210 */ /* 0x000fc80007f1e0ff */
[----:B------:R-:W-:Y:S01]  /*1030*/  IADD3.X R23, PT, PT, RZ, R19, RZ, P0, !PT ;  /* 0x00000013ff177210 */ /* 0x000fe200007fe4ff */
[----:B------:R-:W-:Y:S01]  /*1040*/  IMAD.WIDE.U32 R28, R5, R20, RZ ;  /* 0x00000014051c7225 */ /* 0x000fe200078e00ff */
[----:B-1----:R-:W-:-:S03]  /*1050*/  UISETP.NE.AND UP0, UPT, UR6, URZ, UPT ;  /* 0x000000ff0600728c */ /* 0x002fc6000bf05270 */
[----:B------:R-:W-:-:S04]  /*1060*/  IMAD R4, R23, R20, RZ ;  /* 0x0000001417047224 */ /* 0x000fc800078e02ff */
[----:B------:R-:W-:-:S05]  /*1070*/  IMAD R5, R21, R5, R4 ;  /* 0x0000000515057224 */ /* 0x000fca00078e0204 */
[----:B------:R-:W-:Y:S01]  /*1080*/  IADD3 R22, PT, PT, R29, R5, RZ ;  /* 0x000000051d167210 */ /* 0x000fe20007ffe0ff */
[----:B--2---:R-:W-:Y:S06]  /*1090*/  BRA.U !UP0, `(.L_x_500) ;  /* 0x00000001081c7547 */ /* 0x004fec000b800000 */
[----:B------:R-:W1:Y:S01]  /*10a0*/  LDC R5, c[0x0][0x434] ;  /* 0x00010d00ff057b82 */ /* 0x000e620000000800 */
[----:B------:R-:W-:-:S07]  /*10b0*/  ISETP.NE.AND P0, PT, R15, -0x1, PT ;  /* 0xffffffff0f00780c */ /* 0x000fce0003f05270 */
[----:B------:R-:W2:Y:S01]  /*10c0*/  LDC R20, c[0x0][0x454] ;  /* 0x00011500ff147b82 */ /* 0x000ea20000000800 */
[----:B-1----:R-:W-:-:S05]  /*10d0*/  IMAD R4, R8, R5, RZ ;  /* 0x0000000508047224 */ /* 0x002fca00078e02ff */
[----:B------:R-:W-:-:S05]  /*10e0*/  SEL R4, R4, R15, !P0 ;  /* 0x0000000f04047207 */ /* 0x000fca0004000000 */
[----:B--2---:R-:W-:Y:S01]  /*10f0*/  IMAD R20, R3, R20, R4 ;  /* 0x0000001403147224 */ /* 0x004fe200078e0204 */
[----:B------:R-:W-:Y:S05]  /*1100*/  BRA `(.L_x_501) ;  /* 0x00000000000c7947 */ /* 0x000fea0003800000 */
.L_x_500:
[----:B------:R-:W1:Y:S01]  /*1110*/  LDC R20, c[0x0][0x434] ;  /* 0x00010d00ff147b82 */ /* 0x000e620000000800 */
[----:B------:R-:W-:-:S04]  /*1120*/  IMAD R5, R8, R0, R3 ;  /* 0x0000000008057224 */ /* 0x000fc800078e0203 */
[----:B-1----:R-:W-:-:S03]  /*1130*/  IMAD R20, R5, R20, RZ ;  /* 0x0000001405147224 */ /* 0x002fc600078e02ff */
.L_x_501:
[----:B------:R-:W-:Y:S01]  /*1140*/  IADD3 R21, PT, PT, R165, -0x1, RZ ;  /* 0xffffffffa5157810 */ /* 0x000fe20007ffe0ff */
[----:B------:R-:W-:Y:S05]  /*1150*/  BRA.U !UP0, `(.L_x_502) ;  /* 0x0000000108247547 */ /* 0x000fea000b800000 */
[----:B------:R-:W1:Y:S01]  /*1160*/  LDC R5, c[0x0][0x444] ;  /* 0x00011100ff057b82 */ /* 0x000e620000000800 */
[----:B------:R-:W-:-:S07]  /*1170*/  ISETP.NE.AND P0, PT, R15, -0x1, PT ;  /* 0xffffffff0f00780c */ /* 0x000fce0003f05270 */
[----:B------:R-:W2:Y:S08]  /*1180*/  LDC R23, c[0x0][0x430] ;  /* 0x00010c00ff177b82 */ /* 0x000eb00000000800 */
[----:B------:R-:W2:Y:S01]  /*1190*/  LDC R4, c[0x0][0x454] ;  /* 0x00011500ff047b82 */ /* 0x000ea20000000800 */
[----:B-1----:R-:W-:-:S05]  /*11a0*/  @!P0 IMAD R15, R8, R5, RZ ;  /* 0x00000005080f8224 */ /* 0x002fca00078e02ff */
[----:B------:R-:W-:Y:S02]  /*11b0*/  IADD3 R6, PT, PT, R6, R15, RZ ;  /* 0x0000000f06067210 */ /* 0x000fe40007ffe0ff */
[----:B--2---:R-:W-:-:S05]  /*11c0*/  LEA R4, R23, R4, 0x7 ;  /* 0x0000000417047211 */ /* 0x004fca00078e38ff */
[----:B------:R-:W-:Y:S01]  /*11d0*/  IMAD R30, R4, R3, R6 ;  /* 0x00000003041e7224 */ /* 0x000fe200078e0206 */
[----:B------:R-:W-:Y:S06]  /*11e0*/  BRA `(.L_x_503) ;  /* 0x00000000000c7947 */ /* 0x000fec0003800000 */
.L_x_502:
[----:B------:R-:W1:Y:S01]  /*11f0*/  LDC R30, c[0x0][0x444] ;  /* 0x00011100ff1e7b82 */ /* 0x000e620000000800 */
[----:B------:R-:W-:-:S04]  /*1200*/  IMAD R5, R8, R0, R3 ;  /* 0x0000000008057224 */ /* 0x000fc800078e0203 */
[----:B-1----:R-:W-:-:S07]  /*1210*/  IMAD R30, R5, R30, RZ ;  /* 0x0000001e051e7224 */ /* 0x002fce00078e02ff */
.L_x_503:
[----:B------:R-:W1:Y:S01]  /*1220*/  LDCU.128 UR8, c[0x0][0x590] ;  /* 0x0000b200ff0877ac */ /* 0x000e620008000c00 */
[----:B------:R-:W2:Y:S01]  /*1230*/  LDC.64 R4, c[0x0][0x3b0] ;  /* 0x0000ec00ff047b82 */ /* 0x000ea20000000a00 */
[----:B------:R-:W3:Y:S01]  /*1240*/  S2R R15, SR_TID.X ;  /* 0x00000000000f7919 */ /* 0x000ee20000002100 */
[----:B------:R-:W-:Y:S01]  /*1250*/  LOP3.LUT R18, R136, 0x18, RZ, 0xc0, !PT ;  /* 0x0000001888127812 */ /* 0x000fe200078ec0ff */
[----:B------:R-:W4:Y:S01]  /*1260*/  LDCU.64 UR6, c[0x0][0x550] ;  /* 0x0000aa00ff0677ac */ /* 0x000f220008000a00 */
[----:B------:R-:W-:Y:S01]  /*1270*/  ISETP.NE.AND P3, PT, RZ, UR33, PT ;  /* 0x00000021ff007c0c */ /* 0x000fe2000bf65270 */
[----:B------:R-:W5:Y:S01]  /*1280*/  S2R R16, SR_TID.X ;  /* 0x0000000000107919 */ /* 0x000f620000002100 */
[----:B------:R-:W-:Y:S01]  /*1290*/  IADD3 R34, P0, PT, R18, R34, RZ ;  /* 0x0000002212227210 */ /* 0x000fe20007f1e0ff */
[----:B------:R-:W-:Y:S01]  /*12a0*/  IMAD R155, R0, UR34, RZ ;  /* 0x00000022009b7c24 */ /* 0x000fe2000f8e02ff */
[----:B------:R-:W4:Y:S01]  /*12b0*/  LDC.64 R176, c[0x0][0x420] ;  /* 0x00010800ffb07b82 */ /* 0x000f220000000a00 */
[----:B------:R-:W-:Y:S02]  /*12c0*/  BSSY.RECONVERGENT B1, `(.L_x_493) ;  /* 0x00007eb000017945 */ /* 0x000fe40003800200 */
[----:B------:R-:W-:Y:S01]  /*12d0*/  IMAD.X R35, RZ, RZ, R7, P0 ;  /* 0x000000ffff237224 */ /* 0x000fe200000e0607 */
[----:B------:R-:W-:-:S02]  /*12e0*/  IADD3 R23, P1, P0, R28, R26, R25 ;  /* 0x0000001a1c177210 */ /* 0x000fc4000783e019 */
[----:B------:R-:W-:Y:S01]  /*12f0*/  SHF.R.S32.HI R25, RZ, 0x1f, R25 ;  /* 0x0000001fff197819 */ /* 0x000fe20000011419 */
[----:B-1----:R-:W-:-:S03]  /*1300*/  IMAD R6, R19, UR8, RZ ;  /* 0x0000000813067c24 */ /* 0x002fc6000f8e02ff */
[----:B------:R-:W-:Y:S01]  /*1310*/  IADD3.X R22, PT, PT, R22, R17, R25, P1, P0 ;  /* 0x0000001116167210 */ /* 0x000fe20000fe0419 */
[C---:B------:R-:W-:Y:S01]  /*1320*/  IMAD.WIDE.U32 R34, R27.reuse, UR8, R34 ;  /* 0x000000081b227c25 */ /* 0x040fe2000f8e0022 */
[----:B------:R-:W-:Y:S02]  /*1330*/  USHF.L.U64.HI UR29, UR8, 0x6, UR9 ;  /* 0x00000006081d7899 */ /* 0x000fe40008010209 */
[----:B------:R-:W-:Y:S01]  /*1340*/  USHF.L.U32 UR32, UR8, 0x6, URZ ;  /* 0x0000000608207899 */ /* 0x000fe200080006ff */
[----:B------:R-:W-:Y:S02]  /*1350*/  IMAD R6, R27, UR9, R6 ;  /* 0x000000091b067c24 */ /* 0x000fe4000f8e0206 */
[----:B--2---:R-:W-:Y:S02]  /*1360*/  IMAD R26, R19, R4, RZ ;  /* 0x00000004131a7224 */ /* 0x004fe400078e02ff */
[----:B------:R-:W-:Y:S02]  /*1370*/  IMAD.IADD R35, R35, 0x1, R6 ;  /* 0x0000000123237824 */ /* 0x000fe400078e0206 */
[----:B------:R-:W1:Y:S01]  /*1380*/  LDC.64 R6, c[0x0][0x5f8] ;  /* 0x00017e00ff067b82 */ /* 0x000e620000000a00 */
[----:B------:R-:W-:-:S02]  /*1390*/  IMAD.MOV.U32 R19, RZ, RZ, RZ ;  /* 0x000000ffff137224 */ /* 0x000fc400078e00ff */
[C---:B------:R-:W-:Y:S01]  /*13a0*/  IMAD R25, R27.reuse, R5, R26 ;  /* 0x000000051b197224 */ /* 0x040fe200078e021a */
[----:B---3--:R-:W-:Y:S01]  /*13b0*/  SHF.R.U32.HI R17, RZ, 0x2, R15 ;  /* 0x00000002ff117819 */ /* 0x008fe2000001160f */
[----:B------:R-:W-:-:S03]  /*13c0*/  IMAD.WIDE.U32 R36, R27, R4, R18 ;  /* 0x000000041b247225 */ /* 0x000fc600078e0012 */
[----:B------:R-:W2:Y:S01]  /*13d0*/  LDC R27, c[0x0][0x508] ;  /* 0x00014200ff1b7b82 */ /* 0x000ea20000000800 */
[C---:B------:R-:W-:Y:S01]  /*13e0*/  IMAD.WIDE.U32 R34, R3.reuse, UR10, R34 ;  /* 0x0000000a03227c25 */ /* 0x040fe2000f8e0022 */
[----:B------:R-:W-:Y:S02]  /*13f0*/  IADD3 R32, P1, PT, R32, R36, RZ ;  /* 0x0000002420207210 */ /* 0x000fe40007f3e0ff */
[----:B-----5:R-:W-:Y:S01]  /*1400*/  LOP3.LUT R178, R16, 0x1f, RZ, 0xc0, !PT ;  /* 0x0000001f10b27812 */ /* 0x020fe200078ec0ff */
[----:B------:R-:W-:Y:S01]  /*1410*/  IMAD R35, R3, UR11, R35 ;  /* 0x0000000b03237c24 */ /* 0x000fe2000f8e0223 */
[----:B------:R-:W3:Y:S01]  /*1420*/  LDCU.64 UR10, c[0x0][0x3c8] ;  /* 0x00007900ff0a77ac */ /* 0x000ee20008000a00 */
[----:B------:R-:W-:Y:S01]  /*1430*/  SHF.R.U32.HI R156, RZ, 0x5, R16 ;  /* 0x00000005ff9c7819 */ /* 0x000fe20000011610 */
[C---:B------:R-:W-:Y:S01]  /*1440*/  IMAD.WIDE.U32 R34, R17.reuse, UR8, R34 ;  /* 0x0000000811227c25 */ /* 0x040fe2000f8e0022 */
[----:B------:R-:W-:Y:S02]  /*1450*/  IADD3.X R33, PT, PT, R24, R37, R25, P1, !PT ;  /* 0x0000002518217210 */ /* 0x000fe40000ffe419 */
[----:B------:R-:W5:Y:S01]  /*1460*/  LDC.64 R24, c[0x0][0x5e8] ;  /* 0x00017a00ff187b82 */ /* 0x000f620000000a00 */
[----:B------:R-:W-:Y:S01]  /*1470*/  IMAD R153, R17, UR9, R35 ;  /* 0x0000000911997c24 */ /* 0x000fe2000f8e0223 */
[----:B----4-:R-:W-:Y:S01]  /*1480*/  LEA R152, P0, R34, UR6, 0x1 ;  /* 0x0000000622987c11 */ /* 0x010fe2000f8008ff */
[----:B------:R-:W4:Y:S01]  /*1490*/  LDCU.64 UR8, c[0x0][0x570] ;  /* 0x0000ae00ff0877ac */ /* 0x000f220008000a00 */
[----:B-1----:R-:W-:-:S02]  /*14a0*/  IMAD.WIDE.U32 R28, R6, UR24, RZ ;  /* 0x00000018061c7c25 */ /* 0x002fc4000f8e00ff */
[----:B------:R-:W-:Y:S01]  /*14b0*/  LEA.HI.X R153, R34, UR7, R153, 0x1, P0 ;  /* 0x0000000722997c11 */ /* 0x000fe200080f0c99 */
[----:B------:R-:W1:Y:S01]  /*14c0*/  LDCU.64 UR6, c[0x0][0x380] ;  /* 0x00007000ff0677ac */ /* 0x000e620008000a00 */
[----:B------:R-:W-:Y:S01]  /*14d0*/  VIADD R6, R158, UR26 ;  /* 0x0000001a9e067c36 */ /* 0x000fe20008000000 */
[----:B------:R-:W-:Y:S01]  /*14e0*/  SEL R26, R28, RZ, P3 ;  /* 0x000000ff1c1a7207 */ /* 0x000fe20001800000 */
[----:B------:R-:W-:Y:S02]  /*14f0*/  IMAD R28, R155, R156, R178 ;  /* 0x0000009c9b1c7224 */ /* 0x000fe400078e02b2 */
[----:B------:R-:W-:Y:S01]  /*1500*/  IMAD R7, R7, UR24, R29 ;  /* 0x0000001807077c24 */ /* 0x000fe2000f8e021d */
[----:B--2---:R-:W-:Y:S01]  /*1510*/  IADD3 R27, PT, PT, R6, -R27, -R167 ;  /* 0x8000001b061b7210 */ /* 0x004fe20007ffe8a7 */
[C---:B---3--:R-:W-:Y:S01]  /*1520*/  IMAD.WIDE.U32 R32, R3.reuse, UR10, R32 ;  /* 0x0000000a03207c25 */ /* 0x048fe2000f8e0020 */
[----:B------:R-:W-:Y:S02]  /*1530*/  IADD3 R23, P1, P0, R28, R23, R26 ;  /* 0x000000171c177210 */ /* 0x000fe4000783e01a */
[----:B------:R-:W-:Y:S01]  /*1540*/  SHF.R.S32.HI R146, RZ, 0x1f, R27 ;  /* 0x0000001fff927819 */ /* 0x000fe2000001141b */
[----:B------:R-:W-:Y:S01]  /*1550*/  IMAD R33, R3, UR11, R33 ;  /* 0x0000000b03217c24 */ /* 0x000fe2000f8e0221 */
[----:B------:R-:W-:Y:S01]  /*1560*/  SHF.R.S32.HI R28, RZ, 0x1f, R28 ;  /* 0x0000001fff1c7819 */ /* 0x000fe2000001141c */
[----:B------:R-:W-:Y:S01]  /*1570*/  IMAD.SHL.U32 R26, R155, 0x80, RZ ;  /* 0x000000809b1a7824 */ /* 0x000fe200078e00ff */
[----:B------:R-:W-:-:S02]  /*1580*/  SEL R7, R7, RZ, P3 ;  /* 0x000000ff07077207 */ /* 0x000fc40001800000 */
[----:B------:R-:W-:Y:S02]  /*1590*/  LEA.HI R146, R146, R27, RZ, 0x7 ;  /* 0x0000001b92927211 */ /* 0x000fe400078f38ff */
[----:B------:R-:W-:Y:S01]  /*15a0*/  IADD3.X R7, PT, PT, R28, R22, R7, P1, P0 ;  /* 0x000000161c077210 */ /* 0x000fe20000fe0407 */
[C---:B------:R-:W-:Y:S01]  /*15b0*/  IMAD.WIDE.U32 R28, R17.reuse, R4, R32 ;  /* 0x00000004111c7225 */ /* 0x040fe200078e0020 */
[----:B------:R-:W-:Y:S02]  /*15c0*/  SHF.R.S32.HI R146, RZ, 0x7, R146 ;  /* 0x00000007ff927819 */ /* 0x000fe40000011492 */
[----:B------:R-:W-:Y:S01]  /*15d0*/  IADD3 R22, P0, PT, R26, R23, RZ ;  /* 0x000000171a167210 */ /* 0x000fe20007f1e0ff */
[----:B------:R-:W-:Y:S01]  /*15e0*/  IMAD R151, R17, R5, R29 ;  /* 0x0000000511977224 */ /* 0x000fe200078e021d */
[----:B-1----:R-:W-:Y:S01]  /*15f0*/  LEA R150, P1, R28, UR6, 0x1 ;  /* 0x000000061c967c11 */ /* 0x002fe2000f8208ff */
[----:B------:R-:W-:Y:S01]  /*1600*/  IMAD R23, R21, 0x80, R30 ;  /* 0x0000008015177824 */ /* 0x000fe200078e021e */
[----:B------:R-:W-:-:S02]  /*1610*/  VIMNMX R146, PT, PT, RZ, R146, !PT ;  /* 0x00000092ff927248 */ /* 0x000fc40007fe0100 */
[----:B------:R-:W-:Y:S01]  /*1620*/  LEA.HI.X R151, R28, UR7, R151, 0x1, P1 ;  /* 0x000000071c977c11 */ /* 0x000fe200088f0c97 */
[----:B-----5:R-:W-:Y:S01]  /*1630*/  IMAD.WIDE R148, R23, 0x4, R24 ;  /* 0x0000000417947825 */ /* 0x020fe200078e0218 */
[----:B------:R-:W-:Y:S02]  /*1640*/  ISETP.GT.AND P1, PT, R165, R146, PT ;  /* 0x00000092a500720c */ /* 0x000fe40003f24270 */
[----:B------:R-:W-:Y:S01]  /*1650*/  LEA.HI.X.SX32 R7, R26, R7, 0x1, P0 ;  /* 0x000000071a077211 */ /* 0x000fe200000f0eff */
[----:B------:R-:W-:Y:S01]  /*1660*/  IMAD R23, R21, 0x80, R20 ;  /* 0x0000008015177824 */ /* 0x000fe200078e0214 */
[C---:B----4-:R-:W-:Y:S01]  /*1670*/  LEA R172, P0, R22.reuse, UR8, 0x2 ;  /* 0x0000000816ac7c11 */ /* 0x050fe2000f8010ff */
[----:B------:R-:W-:Y:S02]  /*1680*/  IMAD.MOV.U32 R147, RZ, RZ, R149 ;  /* 0x000000ffff937224 */ /* 0x000fe400078e0095 */
[----:B------:R-:W-:Y:S01]  /*1690*/  IMAD.WIDE R176, R23, 0x4, R176 ;  /* 0x0000000417b07825 */ /* 0x000fe200078e02b0 */
[----:B------:R-:W-:-:S02]  /*16a0*/  LEA.HI.X R173, R22, UR9, R7, 0x2, P0 ;  /* 0x0000000916ad7c11 */ /* 0x000fc400080f1407 */
[----:B------:R-:W-:Y:S02]  /*16b0*/  IADD3 R7, P0, PT, R17, 0x40, RZ ;  /* 0x0000004011077810 */ /* 0x000fe40007f1e0ff */
[C---:B------:R-:W-:Y:S01]  /*16c0*/  SHF.L.U64.HI R22, R4.reuse, 0x6, R5 ;  /* 0x0000000604167819 */ /* 0x040fe20000010205 */
[----:B------:R-:W-:Y:S01]  /*16d0*/  IMAD.SHL.U32 R5, R4, 0x40, RZ ;  /* 0x0000004004057824 */ /* 0x000fe200078e00ff */
[----:B------:R-:W-:Y:S01]  /*16e0*/  LEA.HI R4, R16, 0x40, RZ, 0x1e ;  /* 0x0000004010047811 */ /* 0x000fe200078ff0ff */
[----:B------:R-:W-:Y:S01]  /*16f0*/  IMAD.X R20, RZ, RZ, RZ, P0 ;  /* 0x000000ffff147224 */ /* 0x000fe200000e06ff */
[----:B------:R-:W-:Y:S07]  /*1700*/  @P1 BRA `(.L_x_504) ;  /* 0x0000000400741947 */ /* 0x000fee0003800000 */
        /* <DEDUP_REMOVED lines=10> */
[----:B------:R-:W-:Y:S05]  /*17b0*/  BRA `(.L_x_506) ;  /* 0x0000000000147947 */ /* 0x000fea0003800000 */
.L_x_505:
[----:B------:R-:W1:Y:S01]  /*17c0*/  LDCU.64 UR10, c[0x0][0x5c0] ;  /* 0x0000b800ff0a77ac */ /* 0x000e620008000a00 */
[----:B------:R-:W-:-:S05]  /*17d0*/  IADD3 R0, PT, PT, R166, R169, RZ ;  /* 0x000000a9a6007210 */ /* 0x000fca0007ffe0ff */
[C---:B-1----:R-:W-:Y:S02]  /*17e0*/  IMAD R5, R0.reuse, UR11, RZ ;  /* 0x0000000b00057c24 */ /* 0x042fe4000f8e02ff */
[----:B------:R-:W-:-:S05]  /*17f0*/  IMAD.WIDE.U32 R10, R0, UR10, RZ ;  /* 0x0000000a000a7c25 */ /* 0x000fca000f8e00ff */
[----:B------:R-:W-:Y:S02]  /*1800*/  IADD3 R0, PT, PT, R11, R5, RZ ;  /* 0x000000050b007210 */ /* 0x000fe40007ffe0ff */
.L_x_506:
        /* <DEDUP_REMOVED lines=10> */
[----:B------:R-:W-:Y:S06]  /*18b0*/  BRA `(.L_x_508) ;  /* 0x0000000000147947 */ /* 0x000fec0003800000 */
.L_x_507:
[----:B------:R-:W1:Y:S01]  /*18c0*/  LDCU.64 UR8, c[0x0][0x5c8] ;  /* 0x0000b900ff0877ac */ /* 0x000e620008000a00 */
[----:B------:R-:W-:-:S05]  /*18d0*/  IADD3 R166, PT, PT, R166, R169, RZ ;  /* 0x000000a9a6a67210 */ /* 0x000fca0007ffe0ff */
[C---:B-1----:R-:W-:Y:S02]  /*18e0*/  IMAD R6, R166.reuse, UR9, RZ ;  /* 0x00000009a6067c24 */ /* 0x042fe4000f8e02ff */
[----:B------:R-:W-:-:S05]  /*18f0*/  IMAD.WIDE.U32 R12, R166, UR8, RZ ;  /* 0x00000008a60c7c25 */ /* 0x000fca000f8e00ff */
[----:B------:R-:W-:Y:S02]  /*1900*/  IADD3 R6, PT, PT, R13, R6, RZ ;  /* 0x000000060d067210 */ /* 0x000fe40007ffe0ff */
.L_x_508:
[----:B------:R-:W1:Y:S01]  /*1910*/  LDCU UR6, c[0x0][0x440] ;  /* 0x00008800ff0677ac */ /* 0x000e620008000800 */
[----:B------:R-:W-:Y:S01]  /*1920*/  VIADD R167, R167, -UR26 ;  /* 0x8000001aa7a77c36 */ /* 0x000fe20008000000 */
[----:B------:R-:W-:Y:S01]  /*1930*/  BSSY.RECONVERGENT B0, `(.L_x_509) ;  /* 0x0000020000007945 */ /* 0x000fe20003800200 */
[----:B------:R-:W-:Y:S01]  /*1940*/  IMAD.U32 R15, RZ, RZ, UR10 ;  /* 0x0000000aff0f7e24 */ /* 0x000fe2000f8e00ff */
[----:B------:R-:W-:Y:S01]  /*1950*/  UIMAD UR12, UR25, UR10, URZ ;  /* 0x0000000a190c72a4 */ /* 0x000fe2000f8e02ff */
[----:B------:R-:W-:Y:S02]  /*1960*/  IMAD.U32 R5, RZ, RZ, UR8 ;  /* 0x00000008ff057e24 */ /* 0x000fe4000f8e00ff */
        /* <DEDUP_REMOVED lines=19> */
[----:B-1----:R-:W-:Y:S01]  /*1aa0*/  MOV R8, R10 ;  /* 0x0000000a00087202 */ /* 0x002fe20000000f00 */
[----:B------:R-:W-:Y:S01]  /*1ab0*/  IMAD R0, R20, UR10, RZ ;  /* 0x0000000a14007c24 */ /* 0x000fe2000f8e02ff */
[----:B------:R-:W-:-:S03]  /*1ac0*/  MOV R9, R15 ;  /* 0x0000000f00097202 */ /* 0x000fc60000000f00 */
[C---:B------:R-:W-:Y:S02]  /*1ad0*/  IMAD R0, R7.reuse, UR11, R0 ;  /* 0x0000000b07007c24 */ /* 0x040fe4000f8e0200 */
[----:B------:R-:W-:-:S05]  /*1ae0*/  IMAD.WIDE.U32 R8, R7, UR10, R8 ;  /* 0x0000000a07087c25 */ /* 0x000fca000f8e0008 */
[----:B------:R-:W-:Y:S02]  /*1af0*/  IADD3 R9, PT, PT, R9, R0, RZ ;  /* 0x0000000009097210 */ /* 0x000fe40007ffe0ff */
[----:B--2---:R-:W-:-:S04]  /*1b00*/  LEA R10, P2, R8, UR6, 0x1 ;  /* 0x00000006080a7c11 */ /* 0x004fc8000f8408ff */
[----:B------:R-:W-:-:S05]  /*1b10*/  LEA.HI.X R11, R8, UR7, R9, 0x1, P2 ;  /* 0x00000007080b7c11 */ /* 0x000fca00090f0c09 */
[----:B------:R2:W-:Y:S04]  /*1b20*/  STG.E.128 desc[UR30][R10.64], RZ ;  /* 0x000000ff0a007986 */ /* 0x0005e8000c101d1e */
.L_x_510:
[----:B------:R-:W-:Y:S05]  /*1b30*/  BSYNC.RECONVERGENT B0 ;  /* 0x0000000000007941 */ /* 0x000fea0003800200 */
.L_x_509:
[----:B------:R-:W3:Y:S01]  /*1b40*/  LDCU.64 UR6, c[0x0][0x5e0] ;  /* 0x0000bc00ff0677ac */ /* 0x000ee20008000a00 */
[----:B------:R-:W-:Y:S02]  /*1b50*/  IMAD.WIDE.U32 R18, R5, UR26, R18 ;  /* 0x0000001a05127c25 */ /* 0x000fe4000f8e0012 */
[----:B------:R-:W4:Y:S01]  /*1b60*/  @!P1 LDC.64 R4, c[0x0][0x568] ;  /* 0x00015a00ff049b82 */ /* 0x000f220000000a00 */
[----:B------:R-:W-:Y:S01]  /*1b70*/  UIMAD UR25, UR25, UR8, URZ ;  /* 0x00000008191972a4 */ /* 0x000fe2000f8e02ff */
[----:B-1----:R-:W-:-:S03]  /*1b80*/  IADD3 R8, P2, PT, R12, R18, RZ ;  /* 0x000000120c087210 */ /* 0x002fc60007f5e0ff */
[----:B------:R-:W-:-:S06]  /*1b90*/  UIMAD UR25, UR26, UR9, UR25 ;  /* 0x000000091a1972a4 */ /* 0x000fcc000f8e0219 */
[----:B------:R-:W-:-:S03]  /*1ba0*/  IADD3.X R9, PT, PT, R6, UR25, R19, P2, !PT ;  /* 0x0000001906097c10 */ /* 0x000fc600097fe413 */
[----:B---3--:R-:W-:-:S04]  /*1bb0*/  IMAD.WIDE.U32 R8, R3, UR6, R8 ;  /* 0x0000000603087c25 */ /* 0x008fc8000f8e0008 */
[----:B--2---:R-:W-:Y:S01]  /*1bc0*/  IMAD R11, R3, UR7, R9 ;  /* 0x00000007030b7c24 */ /* 0x004fe2000f8e0209 */
[----:B------:R-:W-:-:S05]  /*1bd0*/  @!P1 MOV R10, R8 ;  /* 0x00000008000a9202 */ /* 0x000fca0000000f00 */
[----:B------:R-:W-:-:S04]  /*1be0*/  @!P1 IMAD.WIDE.U32 R12, R17, UR8, R10 ;  /* 0x00000008110c9c25 */ /* 0x000fc8000f8e000a */
[----:B------:R-:W-:Y:S01]  /*1bf0*/  @!P1 IMAD R0, R17, UR9, R13 ;  /* 0x0000000911009c24 */ /* 0x000fe2000f8e020d */
[----:B----4-:R-:W-:-:S04]  /*1c00*/  @!P1 LEA R4, P2, R12, R4, 0x1 ;  /* 0x000000040c049211 */ /* 0x010fc800078408ff */
[----:B------:R-:W-:-:S05]  /*1c10*/  @!P1 LEA.HI.X R5, R12, R5, R0, 0x1, P2 ;  /* 0x000000050c059211 */ /* 0x000fca00010f0c00 */
[----:B------:R3:W-:Y:S01]  /*1c20*/  @!P1 STG.E.128 desc[UR30][R4.64], RZ ;  /* 0x000000ff04009986 */ /* 0x0007e2000c101d1e */
[----:B------:R-:W-:Y:S05]  /*1c30*/  @P0 BRA `(.L_x_511) ;  /* 0x00000074004c0947 */ /* 0x000fea0003800000 */
[----:B------:R-:W3:Y:S01]  /*1c40*/  LDCU.64 UR6, c[0x0][0x568] ;  /* 0x0000ad00ff0677ac */ /* 0x000ee20008000a00 */
[----:B------:R-:W-:Y:S01]  /*1c50*/  MOV R9, R11 ;  /* 0x0000000b00097202 */ /* 0x000fe20000000f00 */
[----:B------:R-:W-:Y:S02]  /*1c60*/  IMAD R20, R20, UR8, RZ ;  /* 0x0000000814147c24 */ /* 0x000fe4000f8e02ff */
[----:B------:R-:W-:-:S04]  /*1c70*/  IMAD.WIDE.U32 R8, R7, UR8, R8 ;  /* 0x0000000807087c25 */ /* 0x000fc8000f8e0008 */
[----:B------:R-:W-:-:S05]  /*1c80*/  IMAD R3, R7, UR9, R20 ;  /* 0x0000000907037c24 */ /* 0x000fca000f8e0214 */
[----:B------:R-:W-:Y:S02]  /*1c90*/  IADD3 R3, PT, PT, R9, R3, RZ ;  /* 0x0000000309037210 */ /* 0x000fe40007ffe0ff */
[----:B---3--:R-:W-:-:S04]  /*1ca0*/  LEA R4, P0, R8, UR6, 0x1 ;  /* 0x0000000608047c11 */ /* 0x008fc8000f8008ff */
[----:B------:R-:W-:-:S05]  /*1cb0*/  LEA.HI.X R5, R8, UR7, R3, 0x1, P0 ;  /* 0x0000000708057c11 */ /* 0x000fca00080f0c03 */
[----:B------:R4:W-:Y:S01]  /*1cc0*/  STG.E.128 desc[UR30][R4.64], RZ ;  /* 0x000000ff04007986 */ /* 0x0009e2000c101d1e */
[----:B------:R-:W-:Y:S05]  /*1cd0*/  BRA `(.L_x_511) ;  /* 0x0000007400247947 */ /* 0x000fea0003800000 */
.L_x_504:
[C---:B------:R-:W-:Y:S01]  /*1ce0*/  IMAD R24, R21.reuse, -0x80, R158 ;  /* 0xffffff8015187824 */ /* 0x040fe200078e029e */
[----:B------:R-:W-:Y:S01]  /*1cf0*/  LOP3.LUT R23, R21, 0x80000001, RZ, 0xc0, !PT ;  /* 0x8000000115177812 */ /* 0x000fe200078ec0ff */
[----:B------:R-:W-:Y:S03]  /*1d00*/  @P3 BAR.SYNC.DEFER_BLOCKING 0x0 ;  /* 0x0000000000003b1d */ /* 0x000fe60000010000 */
[----:B------:R-:W-:Y:S02]  /*1d10*/  ISETP.GE.AND P1, PT, R17, R24, PT ;  /* 0x000000181100720c */ /* 0x000fe40003f26270 */
[----:B------:R-:W-:Y:S01]  /*1d20*/  ISETP.NE.AND P0, PT, R23, 0x1, PT ;  /* 0x000000011700780c */ /* 0x000fe20003f05270 */
[----:B------:R-:W-:Y:S03]  /*1d30*/  BSSY.RECONVERGENT B0, `(.L_x_512) ;  /* 0x000000e000007945 */ /* 0x000fe60003800200 */
[----:B------:R-:W-:-:S07]  /*1d40*/  SEL R126, RZ, 0x2000, P0 ;  /* 0x00002000ff7e7807 */ /* 0x000fce0000000000 */
[----:B------:R-:W-:Y:S05]  /*1d50*/  @P1 BRA `(.L_x_513) ;  /* 0x0000000000281947 */ /* 0x000fea0003800000 */
[----:B------:R-:W1:Y:S02]  /*1d60*/  LDCU UR6, c[0x0][0x440] ;  /* 0x00008800ff0677ac */ /* 0x000e640008000800 */
[----:B-1----:R-:W-:-:S13]  /*1d70*/  ISETP.GE.AND P0, PT, R18, UR6, PT ;  /* 0x0000000612007c0c */ /* 0x002fda000bf06270 */
[----:B------:R-:W-:Y:S05]  /*1d80*/  @P0 BRA `(.L_x_514) ;  /* 0x0000000000140947 */ /* 0x000fea0003800000 */
[----:B------:R-:W-:Y:S01]  /*1d90*/  @!PT LDS RZ, [RZ] ;  /* 0x00000000fffff984 */ /* 0x000fe20000000800 */
[----:B------:R-:W-:Y:S01]  /*1da0*/  @!PT LDS RZ, [RZ] ;  /* 0x00000000fffff984 */ /* 0x000fe20000000800 */
[----:B------:R-:W-:Y:S01]  /*1db0*/  @!PT LDS RZ, [RZ] ;  /* 0x00000000fffff984 */ /* 0x000fe20000000800 */
[----:B------:R1:W-:Y:S01]  /*1dc0*/  LDGSTS.E.BYPASS.LTC128B.128 [R139+0x4000], desc[UR30][R152.64] ;  /* 0x04000000988b7fae */ /* 0x0003e2000b981a1e */
[----:B------:R-:W-:Y:S05]  /*1dd0*/  BRA `(.L_x_515) ;  /* 0x00000000000c7947 */ /* 0x000fea0003800000 */
.L_x_514:
[----:B------:R2:W-:Y:S01]  /*1de0*/  STS.128 [R139+0x4000], RZ ;  /* 0x004000ff8b007388 */ /* 0x0005e20000000c00 */
[----:B------:R-:W-:Y:S05]  /*1df0*/  BRA `(.L_x_515) ;  /* 0x0000000000047947 */ /* 0x000fea0003800000 */
.L_x_513:
[----:B------:R3:W-:Y:S02]  /*1e00*/  STS.128 [R139+0x4000], RZ ;  /* 0x004000ff8b007388 */ /* 0x0007e40000000c00 */
.L_x_515:
[----:B------:R-:W-:Y:S05]  /*1e10*/  BSYNC.RECONVERGENT B0 ;  /* 0x0000000000007941 */ /* 0x000fea0003800200 */
.L_x_512:
        /* <DEDUP_REMOVED lines=8> */
[----:B------:R-:W-:Y:S01]  /*1ea0*/  IMAD.U32 R23, RZ, RZ, UR32 ;  /* 0x00000020ff177e24 */ /* 0x000fe2000f8e00ff */
        /* <DEDUP_REMOVED lines=8> */
.L_x_517:
[----:B------:R-:W-:Y:S05]  /*1f30*/  BSYNC.RECONVERGENT B0 ;  /* 0x0000000000007941 */ /* 0x000fea0003800200 */
.L_x_516:
[----:B------:R-:W-:Y:S01]  /*1f40*/  BSSY.RECONVERGENT B0, `(.L_x_518) ;  /* 0x000000e000007945 */ /* 0x000fe20003800200 */
[----:B------:R-:W-:-:S03]  /*1f50*/  IADD3 R163, PT, PT, R139, R126, RZ ;  /* 0x0000007e8ba37210 */ /* 0x000fc60007ffe0ff */
[----:B------:R-:W-:Y:S05]  /*1f60*/  @P1 BRA `(.L_x_519) ;  /* 0x0000000000281947 */ /* 0x000fea0003800000 */
[----:B------:R-:W5:Y:S02]  /*1f70*/  LDCU UR6, c[0x0][0x440] ;  /* 0x00008800ff0677ac */ /* 0x000f640008000800 */
[----:B-----5:R-:W-:-:S13]  /*1f80*/  ISETP.GE.AND P0, PT, R18, UR6, PT ;  /* 0x0000000612007c0c */ /* 0x020fda000bf06270 */
[----:B------:R-:W-:Y:S05]  /*1f90*/  @P0 BRA `(.L_x_520) ;  /* 0x0000000000140947 */ /* 0x000fea0003800000 */
[----:B------:R-:W-:Y:S01]  /*1fa0*/  @!PT LDS RZ, [RZ] ;  /* 0x00000000fffff984 */ /* 0x000fe20000000800 */
[----:B------:R-:W-:Y:S01]  /*1fb0*/  @!PT LDS RZ, [RZ] ;  /* 0x00000000fffff984 */ /* 0x000fe20000000800 */
[----:B------:R-:W-:Y:S01]  /*1fc0*/  @!PT LDS RZ, [RZ] ;  /* 0x00000000fffff984 */ /* 0x000fe20000000800 */
[----:B------:R1:W-:Y:S01]  /*1fd0*/  LDGSTS.E.BYPASS.LTC128B.128 [R163], desc[UR30][R150.64] ;  /* 0x0000000096a37fae */ /* 0x0003e2000b981a1e */
[----:B------:R-:W-:Y:S05]  /*1fe0*/  BRA `(.L_x_521) ;  /* 0x00000000000c7947 */ /* 0x000fea0003800000 */
.L_x_520:
[----:B------:R1:W-:Y:S01]  /*1ff0*/  STS.128 [R163], RZ ;  /* 0x000000ffa3007388 */ /* 0x0003e20000000c00 */
[----:B------:R-:W-:Y:S05]  /*2000*/  BRA `(.L_x_521) ;  /* 0x0000000000047947 */ /* 0x000fea0003800000 */
.L_x_519:
[----:B------:R1:W-:Y:S02]  /*2010*/  STS.128 [R163], RZ ;  /* 0x000000ffa3007388 */ /* 0x0003e40000000c00 */
.L_x_521:
[----:B------:R-:W-:Y:S05]  /*2020*/  BSYNC.RECONVERGENT B0 ;  /* 0x0000000000007941 */ /* 0x000fea0003800200 */
.L_x_518:
[C---:B------:R-:W-:Y:S01]  /*2030*/  VIADD R25, R135.reuse, 0x8 ;  /* 0x0000000887197836 */ /* 0x040fe20000000000 */
[C---:B------:R-:W-:Y:S01]  /*2040*/  LOP3.LUT R23, R135.reuse, 0x40, RZ, 0xfc, !PT ;  /* 0x0000004087177812 */ /* 0x040fe200078efcff */
        /* <DEDUP_REMOVED lines=27> */
.L_x_523:
[----:B------:R-:W-:Y:S05]  /*2200*/  BSYNC.RECONVERGENT B0 ;  /* 0x0000000000007941 */ /* 0x000fea0003800200 */
.L_x_522:
[----:B------:R-:W3:Y:S01]  /*2210*/  LDCU.64 UR6, c[0x0][0x3d0] ;  /* 0x00007a00ff0677ac */ /* 0x000ee20008000a00 */
[----:B------:R-:W-:Y:S01]  /*2220*/  MOV R5, UR14 ;  /* 0x0000000e00057c02 */ /* 0x000fe20008000f00 */
[----:B------:R-:W-:Y:S01]  /*2230*/  BSSY.RECONVERGENT B0, `(.L_x_524) ;  /* 0x000001f000007945 */ /* 0x000fe20003800200 */
[----:B------:R-:W-:-:S03]  /*2240*/  UIMAD UR8, UR25, UR14, URZ ;  /* 0x0000000e190872a4 */ /* 0x000fc6000f8e02ff */
[----:B------:R-:W-:Y:S01]  /*2250*/  IMAD.WIDE.U32 R22, R5, UR26, R18 ;  /* 0x0000001a05167c25 */ /* 0x000fe2000f8e0012 */
[----:B------:R-:W-:Y:S01]  /*2260*/  IADD3 R5, PT, PT, R167, -UR26, RZ ;  /* 0x8000001aa7057c10 */ /* 0x000fe2000fffe0ff */
[----:B------:R-:W-:-:S03]  /*2270*/  UIMAD UR8, UR26, UR15, UR8 ;  /* 0x0000000f1a0872a4 */ /* 0x000fc6000f8e0208 */
[----:B------:R-:W-:Y:S02]  /*2280*/  ISETP.GE.AND P2, PT, R17, R5, PT ;  /* 0x000000051100720c */ /* 0x000fe40003f46270 */
[----:B------:R-:W-:-:S04]  /*2290*/  IADD3 R22, P0, PT, R12, R22, RZ ;  /* 0x000000160c167210 */ /* 0x000fc80007f1e0ff */
[----:B------:R-:W-:Y:S01]  /*22a0*/  IADD3.X R23, PT, PT, R11, UR8, R23, P0, !PT ;  /* 0x000000080b177c10 */ /* 0x000fe200087fe417 */
[----:B---3--:R-:W-:-:S04]  /*22b0*/  IMAD R11, R9, UR6, RZ ;  /* 0x00000006090b7c24 */ /* 0x008fc8000f8e02ff */
[C---:B------:R-:W-:Y:S02]  /*22c0*/  IMAD R11, R10.reuse, UR7, R11 ;  /* 0x000000070a0b7c24 */ /* 0x040fe4000f8e020b */
[----:B------:R-:W-:-:S05]  /*22d0*/  IMAD.WIDE.U32 R22, R10, UR6, R22 ;  /* 0x000000060a167c25 */ /* 0x000fca000f8e0016 */
        /* <DEDUP_REMOVED lines=17> */
.L_x_526:
[----:B------:R3:W-:Y:S01]  /*23f0*/  STS.128 [R139+0x6000], RZ ;  /* 0x006000ff8b007388 */ /* 0x0007e20000000c00 */
[----:B------:R-:W-:Y:S05]  /*2400*/  BRA `(.L_x_527) ;  /* 0x0000000000047947 */ /* 0x000fea0003800000 */
.L_x_525:
[----:B------:R3:W-:Y:S02]  /*2410*/  STS.128 [R139+0x6000], RZ ;  /* 0x006000ff8b007388 */ /* 0x0007e40000000c00 */
.L_x_527:
[----:B------:R-:W-:Y:S05]  /*2420*/  BSYNC.RECONVERGENT B0 ;  /* 0x0000000000007941 */ /* 0x000fea0003800200 */
.L_x_524:
[----:B------:R-:W-:Y:S01]  /*2430*/  ISETP.GE.AND P1, PT, R4, R5, PT ;  /* 0x000000050400720c */ /* 0x000fe20003f26270 */
[----:B------:R-:W-:-:S12]  /*2440*/  BSSY.RECONVERGENT B0, `(.L_x_528) ;  /* 0x0000013000007945 */ /* 0x000fd80003800200 */
[----:B------:R1:W-:Y:S01]  /*2450*/  @P1 STS.128 [R139+0x7000], RZ ;  /* 0x007000ff8b001388 */ /* 0x0003e20000000c00 */
        /* <DEDUP_REMOVED lines=17> */
.L_x_529:
[----:B------:R-:W-:Y:S05]  /*2570*/  BSYNC.RECONVERGENT B0 ;  /* 0x0000000000007941 */ /* 0x000fea0003800200 */
.L_x_528:
[----:B------:R-:W3:Y:S01]  /*2580*/  LDCU.64 UR6, c[0x0][0x3d8] ;  /* 0x00007b00ff0677ac */ /* 0x000ee20008000a00 */
[----:B------:R-:W-:Y:S01]  /*2590*/  MOV R5, UR12 ;  /* 0x0000000c00057c02 */ /* 0x000fe20008000f00 */
[----:B------:R-:W-:Y:S01]  /*25a0*/  BSSY.RECONVERGENT B0, `(.L_x_530) ;  /* 0x000001d000007945 */ /* 0x000fe20003800200 */
[----:B------:R-:W-:-:S03]  /*25b0*/  UIMAD UR25, UR25, UR12, URZ ;  /* 0x0000000c191972a4 */ /* 0x000fc6000f8e02ff */
[----:B------:R-:W-:Y:S01]  /*25c0*/  IMAD.WIDE.U32 R4, R5, UR26, R18 ;  /* 0x0000001a05047c25 */ /* 0x000fe2000f8e0012 */
[----:B------:R-:W-:Y:S02]  /*25d0*/  UIMAD UR25, UR26, UR13, UR25 ;  /* 0x0000000d1a1972a4 */ /* 0x000fe4000f8e0219 */
[----:B-1----:R-:W-:-:S04]  /*25e0*/  IADD3 R24, P0, PT, R14, R4, RZ ;  /* 0x000000040e187210 */ /* 0x002fc80007f1e0ff */
        /* <DEDUP_REMOVED lines=21> */
.L_x_532:
[----:B------:R1:W-:Y:S01]  /*2740*/  STS.128 [R139+0x8000], RZ ;  /* 0x008000ff8b007388 */ /* 0x0003e20000000c00 */
[----:B------:R-:W-:Y:S05]  /*2750*/  BRA `(.L_x_533) ;  /* 0x0000000000047947 */ /* 0x000fea0003800000 */
.L_x_531:
[----:B------:R1:W-:Y:S02]  /*2760*/  STS.128 [R139+0x8000], RZ ;  /* 0x008000ff8b007388 */ /* 0x0003e40000000c00 */
.L_x_533:
[----:B------:R-:W-:Y:S05]  /*2770*/  BSYNC.RECONVERGENT B0 ;  /* 0x0000000000007941 */ /* 0x000fea0003800200 */
.L_x_530:
[----:B------:R-:W2:Y:S02]  /*2780*/  LDC.64 R26, c[0x0][0x528] ;  /* 0x00014a00ff1a7b82 */ /* 0x000ea40000000a00 */
[----:B--2---:R2:W5:Y:S04]  /*2790*/  LDG.E.64 R22, desc[UR30][R26.64+0x8] ;  /* 0x0000081e1a167981 */ /* 0x004568000c1e1b00 */
[----:B------:R2:W5:Y:S01]  /*27a0*/  LDG.E.64 R4, desc[UR30][R26.64] ;  /* 0x0000001e1a047981 */ /* 0x000562000c1e1b00 */
[C---:B---3--:R-:W-:Y:S01]  /*27b0*/  IMAD.SHL.U32 R10, R15.reuse, 0x4, RZ ;  /* 0x000000040f0a7824 */ /* 0x048fe200078e00ff */
[----:B------:R-:W-:Y:S01]  /*27c0*/  IADD3 R17, PT, PT, R164, R135, R167 ;  /* 0x00000087a4117210 */ /* 0x000fe20007ffe0a7 */
[C---:B------:R-:W-:Y:S01]  /*27d0*/  IMAD.SHL.U32 R13, R15.reuse, 0x20, RZ ;  /* 0x000000200f0d7824 */ /* 0x040fe200078e00ff */
[----:B------:R2:W-:Y:S01]  /*27e0*/  @P1 STS.128 [R139+0x9000], RZ ;  /* 0x009000ff8b001388 */ /* 0x0005e20000000c00 */
[----:B------:R-:W-:Y:S01]  /*27f0*/  IMAD.SHL.U32 R11, R15, 0x10, RZ ;  /* 0x000000100f0b7824 */ /* 0x000fe200078e00ff */
[----:B------:R-:W-:Y:S01]  /*2800*/  LOP3.LUT R10, R10, 0x18, RZ, 0xc0, !PT ;  /* 0x000000180a0a7812 */ /* 0x000fe200078ec0ff */
[----:B------:R-:W-:Y:S01]  /*2810*/  BSSY.RECONVERGENT B0, `(.L_x_534) ;  /* 0x0000017000007945 */ /* 0x000fe20003800200 */
[----:B------:R-:W-:Y:S01]  /*2820*/  LOP3.LUT R12, R13, 0x20, RZ, 0xc0, !PT ;  /* 0x000000200d0c7812 */ /* 0x000fe200078ec0ff */
[----:B------:R-:W-:Y:S01]  /*2830*/  IMAD R0, R8, R0, R3 ;  /* 0x0000000008007224 */ /* 0x000fe200078e0203 */
[----:B------:R-:W-:-:S02]  /*2840*/  IADD3 R158, PT, PT, R17, -0x3f, -R158 ;  /* 0xffffffc1119e7810 */ /* 0x000fc40007ffe89e */
[----:B------:R-:W-:Y:S02]  /*2850*/  LOP3.LUT R10, R10, 0xc0, R13, 0xf8, !PT ;  /* 0x000000c00a0a7812 */ /* 0x000fe400078ef80d */
[----:B------:R-:W-:Y:S01]  /*2860*/  LOP3.LUT R12, R12, 0x3800, R11, 0xf8, !PT ;  /* 0x000038000c0c7812 */ /* 0x000fe200078ef80b */
[----:B------:R-:W-:Y:S05]  /*2870*/  @P1 BRA `(.L_x_535) ;  /* 0x0000000000401947 */ /* 0x000fea0003800000 */
[----:B------:R-:W3:Y:S02]  /*2880*/  LDCU UR6, c[0x0][0x440] ;  /* 0x00008800ff0677ac */ /* 0x000ee40008000800 */
[----:B---3--:R-:W-:-:S13]  /*2890*/  ISETP.GE.AND P0, PT, R18, UR6, PT ;  /* 0x0000000612007c0c */ /* 0x008fda000bf06270 */
[----:B------:R3:W-:Y:S01]  /*28a0*/  @P0 STS.128 [R139+0x9000], RZ ;  /* 0x009000ff8b000388 */ /* 0x0007e20000000c00 */
        /* <DEDUP_REMOVED lines=13> */
.L_x_535:
[----:B------:R-:W-:Y:S05]  /*2980*/  BSYNC.RECONVERGENT B0 ;  /* 0x0000000000007941 */ /* 0x000fea0003800200 */
.L_x_534:
[----:B------:R-:W4:Y:S01]  /*2990*/  S2R R144, SR_TID.X ;  /* 0x0000000000907919 */ /* 0x000f220000002100 */
[----:B------:R-:W-:Y:S01]  /*29a0*/  SHF.R.U32.HI R16, RZ, 0x6, R16 ;  /* 0x00000006ff107819 */ /* 0x000fe20000011610 */
[----:B------:R-:W-:Y:S01]  /*29b0*/  IMAD.SHL.U32 R3, R0, 0x20, RZ ;  /* 0x0000002000037824 */ /* 0x000fe200078e00ff */
[----:B-----5:R-:W-:Y:S01]  /*29c0*/  R2UR UR13, R5 ;  /* 0x00000000050d72ca */ /* 0x020fe200000e0000 */
[----:B------:R-:W-:Y:S01]  /*29d0*/  IMAD.U32 R7, RZ, RZ, UR20 ;  /* 0x00000014ff077e24 */ /* 0x000fe2000f8e00ff */
[----:B------:R-:W-:Y:S01]  /*29e0*/  LOP3.LUT R0, R16, 0xe, RZ, 0xc0, !PT ;  /* 0x0000000e10007812 */ /* 0x000fe200078ec0ff */
[----:B------:R-:W1:Y:S01]  /*29f0*/  LDC R143, c[0x0][0x44c] ;  /* 0x00011300ff8f7b82 */ /* 0x000e620000000800 */
[----:B------:R-:W-:Y:S01]  /*2a00*/  IADD3 R178, P2, P1, R3, R22, R178 ;  /* 0x0000001603b27210 */ /* 0x000fe2000795e0b2 */
[----:B------:R-:W0:Y:S01]  /*2a10*/  LDGDEPBAR ;  /* 0x00000000000079af */ /* 0x000e220000000000 */
[----:B------:R-:W-:Y:S01]  /*2a20*/  SHF.R.S32.HI R3, RZ, 0x1f, R3 ;  /* 0x0000001fff037819 */ /* 0x000fe20000011403 */
[----:B------:R-:W-:Y:S01]  /*2a30*/  IMAD R7, R7, 0x4, R0 ;  /* 0x0000000407077824 */ /* 0x000fe200078e0200 */
[----:B------:R-:W2:Y:S01]  /*2a40*/  LDCU UR11, c[0x0][0x590] ;  /* 0x0000b200ff0b77ac */ /* 0x000ea20008000800 */
[----:B------:R-:W-:Y:S01]  /*2a50*/  LOP3.LUT P0, RZ, R15, 0x4, RZ, 0xc0, !PT ;  /* 0x000000040fff7812 */ /* 0x000fe2000780c0ff */
[----:B------:R-:W-:Y:S01]  /*2a60*/  IMAD.MOV.U32 R168, RZ, RZ, 0x10 ;  /* 0x00000010ffa87424 */ /* 0x000fe200078e00ff */
[----:B------:R-:W-:Y:S01]  /*2a70*/  IADD3.X R154, PT, PT, R3, R23, RZ, P2, P1 ;  /* 0x00000017039a7210 */ /* 0x000fe200017e24ff */
[----:B------:R-:W-:Y:S01]  /*2a80*/  IMAD.MOV.U32 R3, RZ, RZ, 0x10 ;  /* 0x00000010ff037424 */ /* 0x000fe200078e00ff */
[----:B------:R-:W-:Y:S01]  /*2a90*/  LOP3.LUT R10, R10, 0x8, R15, 0x78, !PT ;  /* 0x000000080a0a7812 */ /* 0x000fe200078e780f */
[----:B------:R-:W-:Y:S01]  /*2aa0*/  VIADD R5, R7, 0x1 ;  /* 0x0000000107057836 */ /* 0x000fe20000000000 */
[----:B------:R-:W-:Y:S01]  /*2ab0*/  LOP3.LUT R11, R12, 0x100, R11, 0xf8, !PT ;  /* 0x000001000c0b7812 */ /* 0x000fe200078ef80b */
[----:B------:R-:W-:Y:S01]  /*2ac0*/  IMAD.WIDE.U32 R178, R178, -0x2daee0ad, RZ ;  /* 0xd2511f53b2b27825 */ /* 0x000fe200078e00ff */
[----:B------:R-:W-:-:S02]  /*2ad0*/  SEL R3, R3, 0xfffffff0, !P0 ;  /* 0xfffffff003037807 */ /* 0x000fc40004000000 */
[----:B------:R-:W-:Y:S02]  /*2ae0*/  CS2R R94, SRZ ;  /* 0x00000000005e7805 */ /* 0x000fe4000001ff00 */
[----:B------:R-:W-:Y:S01]  /*2af0*/  LOP3.LUT R0, R11, R10, RZ, 0xfc, !PT ;  /* 0x0000000a0b007212 */ /* 0x000fe200078efcff */
[--C-:B------:R-:W-:Y:S01]  /*2b00*/  IMAD.IADD R128, R132, 0x1, R126.reuse ;  /* 0x0000000184807824 */ /* 0x100fe200078e027e */
[----:B------:R-:W-:Y:S01]  /*2b10*/  R2UR UR34, R4 ;  /* 0x00000000042272ca */ /* 0x000fe200000e0000 */
[----:B------:R-:W-:Y:S01]  /*2b20*/  IMAD.SHL.U32 R3, R3, 0x2, RZ ;  /* 0x0000000203037824 */ /* 0x000fe200078e00ff */
[----:B------:R-:W-:Y:S01]  /*2b30*/  LOP3.LUT R156, R156, 0x3, RZ, 0xc0, !PT ;  /* 0x000000039c9c7812 */ /* 0x000fe200078ec0ff */
[----:B------:R-:W-:Y:S01]  /*2b40*/  IMAD.SHL.U32 R155, R155, 0x8, RZ ;  /* 0x000000089b9b7824 */ /* 0x000fe200078e00ff */
[----:B------:R-:W-:Y:S01]  /*2b50*/  LOP3.LUT R7, R7, UR13, RZ, 0x3c, !PT ;  /* 0x0000000d07077c12 */ /* 0x000fe2000f8e3cff */
[----:B------:R-:W-:Y:S01]  /*2b60*/  IMAD.IADD R126, R131, 0x1, R126 ;  /* 0x00000001837e7824 */ /* 0x000fe200078e027e */
[----:B------:R-:W-:Y:S01]  /*2b70*/  LOP3.LUT R5, R5, UR13, RZ, 0x3c, !PT ;  /* 0x0000000d05057c12 */ /* 0x000fe2000f8e3cff */
[----:B------:R-:W-:Y:S01]  /*2b80*/  IMAD R156, R165, 0x8, R156 ;  /* 0x00000008a59c7824 */ /* 0x000fe200078e029c */
[----:B----4-:R-:W-:Y:S01]  /*2b90*/  LOP3.LUT P0, RZ, R144, 0x4, RZ, 0xc0, !PT ;  /* 0x0000000490ff7812 */ /* 0x010fe2000780c0ff */
[----:B------:R-:W-:Y:S01]  /*2ba0*/  IMAD.MOV.U32 R157, RZ, RZ, R163 ;  /* 0x000000ffff9d7224 */ /* 0x000fe200078e00a3 */
[----:B------:R-:W-:-:S02]  /*2bb0*/  LEA R0, R0, UR4, 0x1 ;  /* 0x0000000400007c11 */ /* 0x000fc4000f8e08ff */
[----:B------:R-:W-:Y:S02]  /*2bc0*/  CS2R R92, SRZ ;  /* 0x00000000005c7805 */ /* 0x000fe4000001ff00 */
[----:B------:R-:W-:Y:S02]  /*2bd0*/  SEL R168, R168, 0xfffffff0, !P0 ;  /* 0xfffffff0a8a87807 */ /* 0x000fe40004000000 */
[----:B------:R-:W-:Y:S02]  /*2be0*/  CS2R R98, SRZ ;  /* 0x0000000000627805 */ /* 0x000fe4000001ff00 */
[C---:B------:R-:W-:Y:S02]  /*2bf0*/  LOP3.LUT R182, R179.reuse, R7, RZ, 0x3c, !PT ;  /* 0x00000007b3b67212 */ /* 0x040fe400078e3cff */
[----:B------:R-:W-:Y:S02]  /*2c00*/  CS2R R96, SRZ ;  /* 0x0000000000607805 */ /* 0x000fe4000001ff00 */
[----:B------:R-:W-:-:S02]  /*2c10*/  LOP3.LUT R180, R179, R5, RZ, 0x3c, !PT ;  /* 0x00000005b3b47212 */ /* 0x000fc400078e3cff */
[----:B------:R-:W-:Y:S02]  /*2c20*/  CS2R R90, SRZ ;  /* 0x00000000005a7805 */ /* 0x000fe4000001ff00 */
[----:B------:R-:W-:Y:S02]  /*2c30*/  IADD3 R145, PT, PT, R6, 0x80, -R167 ;  /* 0x0000008006917810 */ /* 0x000fe40007ffe8a7 */
[----:B------:R-:W-:Y:S02]  /*2c40*/  CS2R R88, SRZ ;  /* 0x0000000000587805 */ /* 0x000fe4000001ff00 */
[----:B------:R-:W-:Y:S02]  /*2c50*/  LOP3.LUT R142, R136, 0x18, RZ, 0xc0, !PT ;  /* 0x00000018888e7812 */ /* 0x000fe400078ec0ff */
        /* <DEDUP_REMOVED lines=9> */
[----:B------:R-:W-:Y:S01]  /*2cf0*/  CS2R R68, SRZ ;  /* 0x0000000000447805 */ /* 0x000fe2000001ff00 */
[----:B------:R-:W-:Y:S01]  /*2d00*/  VIADD R156, R156, 0xfffffff8 ;  /* 0xfffffff89c9c7836 */ /* 0x000fe20000000000 */
[----:B------:R-:W-:Y:S01]  /*2d10*/  UIADD3 UR33, UPT, UPT, UR13, -0x4498517b, URZ ;  /* 0xbb67ae850d217890 */ /* 0x000fe2000fffe0ff */
[----:B------:R-:W-:Y:S01]  /*2d20*/  IMAD.IADD R125, R132, 0x1, R3 ;  /* 0x00000001847d7824 */ /* 0x000fe200078e0203 */
[----:B------:R-:W-:Y:S01]  /*2d30*/  UIADD3 UR26, UPT, UPT, UR13, 0x76cf5d0a, URZ ;  /* 0x76cf5d0a0d1a7890 */ /* 0x000fe2000fffe0ff */
[C---:B------:R-:W-:Y:S01]  /*2d40*/  IMAD.IADD R171, R168.reuse, 0x1, R138 ;  /* 0x00000001a8ab7824 */ /* 0x040fe200078e028a */
[----:B------:R-:W-:Y:S01]  /*2d50*/  UIADD3 UR25, UPT, UPT, UR13, 0x32370b8f, URZ ;  /* 0x32370b8f0d197890 */ /* 0x000fe2000fffe0ff */
[C---:B------:R-:W-:Y:S01]  /*2d60*/  IMAD.IADD R170, R168.reuse, 0x1, R140 ;  /* 0x00000001a8aa7824 */ /* 0x040fe200078e028c */
[----:B------:R-:W-:Y:S01]  /*2d70*/  UIADD3 UR15, UPT, UPT, UR13, -0x126145ec, URZ ;  /* 0xed9eba140d0f7890 */ /* 0x000fe2000fffe0ff */
[----:B------:R-:W-:Y:S01]  /*2d80*/  IMAD.IADD R174, R168, 0x1, R141 ;  /* 0x00000001a8ae7824 */ /* 0x000fe200078e028d */
[----:B------:R-:W-:Y:S01]  /*2d90*/  UIADD3 UR14, UPT, UPT, UR13, -0x56f99767, URZ ;  /* 0xa90668990d0e7890 */ /* 0x000fe2000fffe0ff */
[----:B------:R-:W-:Y:S01]  /*2da0*/  IMAD.IADD R133, R0, 0x1, R3 ;  /* 0x0000000100857824 */ /* 0x000fe200078e0203 */
[----:B------:R-:W4:Y:S01]  /*2db0*/  LDCU UR7, c[0x0][0x440] ;  /* 0x00008800ff0777ac */ /* 0x000f220008000800 */
[----:B------:R-:W-:Y:S01]  /*2dc0*/  IMAD.WIDE.U32 R182, R182, -0x326172a9, RZ ;  /* 0xcd9e8d57b6b67825 */ /* 0x000fe200078e00ff */
[----:B------:R-:W1:Y:S03]  /*2dd0*/  LDCU UR8, c[0x0][0x3e0] ;  /* 0x00007c00ff0877ac */ /* 0x000e660008000800 */
[----:B------:R-:W-:Y:S01]  /*2de0*/  IMAD.WIDE.U32 R180, R180, -0x326172a9, RZ ;  /* 0xcd9e8d57b4b47825 */ /* 0x000fe200078e00ff */
[----:B------:R-:W1:Y:S01]  /*2df0*/  LDCU UR10, c[0x0][0x45c] ;  /* 0x00008b80ff0a77ac */ /* 0x000e620008000800 */
[----:B------:R-:W1:Y:S01]  /*2e00*/  LDCU.U8 UR9, c[0x0][0x4f8] ;  /* 0x00009f00ff0977ac */ /* 0x000e620008000000 */
[----:B--2---:R-:W-:-:S02]  /*2e10*/  USHF.L.U32 UR11, UR11, 0x7, URZ ;  /* 0x000000070b0b7899 */ /* 0x004fc400080006ff */
[----:B------:R-:W-:-:S12]  /*2e20*/  UIADD3 UR13, UPT, UPT, UR13, 0x646e171e, URZ ;  /* 0x646e171e0d0d7890 */ /* 0x000fd8000fffe0ff */
.L_x_538:
[----:B------:R-:W-:Y:S01]  /*2e30*/  LEA R66, P0, R135, R148, 0x2 ;  /* 0x0000009487427211 */ /* 0x000fe200078010ff */
[----:B------:R-:W0:Y:S01]  /*2e40*/  LDGDEPBAR ;  /* 0x00000000000079af */ /* 0x000e220000000000 */
[----:B-----5:R-:W-:Y:S01]  /*2e50*/  FSETP.NEU.FTZ.AND P5, PT, R162, -INF , PT ;  /* 0xff800000a200780b */ /* 0x020fe20003fbd000 */
[----:B------:R-:W-:Y:S01]  /*2e60*/  USHF.L.U32 UR6, UR20, 0x7, URZ ;  /* 0x0000000714067899 */ /* 0x000fe200080006ff */
[C---:B------:R-:W-:Y:S01]  /*2e70*/  FSETP.NEU.FTZ.AND P6, PT, R161.reuse, -INF , PT ;  /* 0xff800000a100780b */ /* 0x040fe20003fdd000 */
[----:B------:R-:W-:Y:S02]  /*2e80*/  VIADD R164, R164, 0xffffff80 ;  /* 0xffffff80a4a47836 */ /* 0x000fe40000000000 */
[----:B------:R-:W-:Y:S01]  /*2e90*/  FMUL.FTZ R242, R162, 1.4426950216293334961 ;  /* 0x3fb8aa3ba2f27820 */ /* 0x000fe20000410000 */
[----:B------:R-:W-:Y:S01]  /*2ea0*/  UIADD3 UR6, UPT, UPT, UR6, 0x80, URZ ;  /* 0x0000008006067890 */ /* 0x000fe2000fffe0ff */
[----:B------:R-:W-:Y:S02]  /*2eb0*/  IMAD.MOV.U32 R149, RZ, RZ, R147 ;  /* 0x000000ffff957224 */ /* 0x000fe400078e0093 */
[----:B------:R-:W-:Y:S01]  /*2ec0*/  FMUL.FTZ R248, R161, 1.4426950216293334961 ;  /* 0x3fb8aa3ba1f87820 */ /* 0x000fe20000410000 */
[----:B------:R-:W-:Y:S01]  /*2ed0*/  ISETP.GE.AND P3, PT, R164, R145, PT ;  /* 0x00000091a400720c */ /* 0x000fe20003f66270 */
[----:B------:R-:W-:Y:S01]  /*2ee0*/  IMAD.IADD R134, R128, 0x1, R3 ;  /* 0x0000000180867824 */ /* 0x000fe200078e0203 */
[----:B------:R-:W-:Y:S01]  /*2ef0*/  FSEL R242, R242, RZ, P5 ;  /* 0x000000fff2f27208 */ /* 0x000fe20002800000 */
[----:B------:R-:W-:Y:S01]  /*2f00*/  IMAD.U32 R65, RZ, RZ, UR20 ;  /* 0x00000014ff417e24 */ /* 0x000fe2000f8e00ff */
[----:B------:R-:W-:Y:S01]  /*2f10*/  LEA.HI.X R67, R135, R149, RZ, 0x2, P0 ;  /* 0x0000009587437211 */ /* 0x000fe200000f14ff */
[----:B------:R-:W-:Y:S01]  /*2f20*/  FMUL.FTZ R245, R160, 1.4426950216293334961 ;  /* 0x3fb8aa3ba0f57820 */ /* 0x000fe20000410000 */
[----:B------:R-:W-:Y:S01]  /*2f30*/  ISETP.GT.AND P3, PT, R167, UR6, P3 ;  /* 0x00000006a7007c0c */ /* 0x000fe20009f64270 */
[----:B------:R-:W-:Y:S01]  /*2f40*/  IMAD.WIDE.U32 R186, R156, -0x326172a9, RZ ;  /* 0xcd9e8d579cba7825 */ /* 0x000fe200078e00ff */
[----:B------:R-:W-:Y:S01]  /*2f50*/  FSEL R248, R248, RZ, P6 ;  /* 0x000000fff8f87208 */ /* 0x000fe20003000000 */
[----:B------:R-:W-:Y:S01]  /*2f60*/  UIADD3 UR12, UPT, UPT, UR34, -0x61c88647, URZ ;  /* 0x9e3779b9220c7890 */ /* 0x000fe2000fffe0ff */
[----:B------:R-:W-:Y:S01]  /*2f70*/  FSETP.NEU.FTZ.AND P5, PT, R160, -INF , PT ;  /* 0xff800000a000780b */ /* 0x000fe20003fbd000 */
[C---:B------:R-:W-:Y:S01]  /*2f80*/  FMUL.FTZ R249, R159.reuse, 1.4426950216293334961 ;  /* 0x3fb8aa3b9ff97820 */ /* 0x040fe20000410000 */
[----:B------:R-:W-:Y:S01]  /*2f90*/  LOP3.LUT R208, R154, UR34, R187, 0x96, !PT ;  /* 0x000000229ad07c12 */ /* 0x000fe2000f8e96bb */
[----:B------:R-:W-:Y:S01]  /*2fa0*/  VIADD R204, R156, 0x4 ;  /* 0x000000049ccc7836 */ /* 0x000fe20000000000 */
[----:B------:R-:W-:Y:S01]  /*2fb0*/  FSETP.NEU.FTZ.AND P6, PT, R159, -INF , PT ;  /* 0xff8000009f00780b */ /* 0x000fe20003fdd000 */
[----:B------:R-:W-:Y:S04]  /*2fc0*/  DEPBAR.LE SB0, 0x0 ;  /* 0x000080000000791a */ /* 0x000fe80000000000 */
[----:B------:R-:W-:Y:S01]  /*2fd0*/  @!P3 SHF.R.U32.HI R198, RZ, 0x1, R144 ;  /* 0x00000001ffc6b819 */ /* 0x000fe20000011690 */
[----:B------:R-:W-:Y:S01]  /*2fe0*/  BAR.SYNC.DEFER_BLOCKING 0x0 ;  /* 0x0000000000007b1d */ /* 0x000fe20000010000 */
[----:B------:R-:W-:Y:S01]  /*2ff0*/  LOP3.LUT R188, R186, UR12, R183, 0x96, !PT ;  /* 0x0000000cbabc7c12 */ /* 0x000fe2000f8e96b7 */
[----:B------:R-:W-:Y:S01]  /*3000*/  IMAD.WIDE.U32 R208, R208, -0x2daee0ad, RZ ;  /* 0xd2511f53d0d07825 */ /* 0x000fe200078e00ff */
[----:B------:R-:W-:Y:S01]  /*3010*/  LOP3.LUT R186, R186, UR12, R181, 0x96, !PT ;  /* 0x0000000cbaba7c12 */ /* 0x000fe2000f8e96b5 */
[----:B------:R-:W-:Y:S01]  /*3020*/  UIADD3 UR6, UPT, UPT, UR34, -0x255992d5, URZ ;  /* 0xdaa66d2b22067890 */ /* 0x000fe2000fffe0ff */
[----:B------:R-:W-:Y:S01]  /*3030*/  @!P3 VIADDMNMX R213, R158, 0xffffffc8, R167, PT ;  /* 0xffffffc89ed5b846 */ /* 0x000fe200038001a7 */
[----:B------:R-:W-:Y:S01]  /*3040*/  @!P3 IMAD.SHL.U32 R61, R144, 0x2, RZ ;  /* 0x00000002903db824 */ /* 0x000fe200078e00ff */
[----:B------:R-:W-:Y:S01]  /*3050*/  LOP3.LUT R60, R178, UR33, R209, 0x96, !PT ;  /* 0x00000021b23c7c12 */ /* 0x000fe2000f8e96d1 */
[----:B------:R-:W-:Y:S01]  /*3060*/  IMAD.WIDE.U32 R188, R188, -0x2daee0ad, RZ ;  /* 0xd2511f53bcbc7825 */ /* 0x000fe200078e00ff */
[----:B------:R-:W-:Y:S02]  /*3070*/  @!P3 VIADDMNMX R199, R158, 0x8, R167, PT ;  /* 0x000000089ec7b846 */ /* 0x000fe400038001a7 */
[----:B------:R-:W-:Y:S01]  /*3080*/  @!P3 LOP3.LUT R61, R61, 0x6, RZ, 0xc0, !PT ;  /* 0x000000063d3db812 */ /* 0x000fe200078ec0ff */
[----:B------:R-:W-:Y:S01]  /*3090*/  IMAD.WIDE.U32 R214, R60, -0x326172a9, RZ ;  /* 0xcd9e8d573cd67825 */ /* 0x000fe200078e00ff */
[----:B------:R-:W-:Y:S02]  /*30a0*/  LOP3.LUT R206, R208, UR26, R189, 0x96, !PT ;  /* 0x0000001ad0ce7c12 */ /* 0x000fe4000f8e96bd */
[----:B------:R-:W-:Y:S01]  /*30b0*/  @!P3 LOP3.LUT R198, R61, 0x1c0, R198, 0xf8, !PT ;  /* 0x000001c03dc6b812 */ /* 0x000fe200078ef8c6 */
[----:B------:R-:W-:Y:S01]  /*30c0*/  IMAD.WIDE.U32 R204, R204, -0x326172a9, RZ ;  /* 0xcd9e8d57cccc7825 */ /* 0x000fe200078e00ff */
[----:B------:R-:W-:Y:S02]  /*30d0*/  FSEL R245, R245, RZ, P5 ;  /* 0x000000fff5f57208 */ /* 0x000fe40002800000 */
[----:B------:R-:W-:Y:S01]  /*30e0*/  FSEL R249, R249, RZ, P6 ;  /* 0x000000fff9f97208 */ /* 0x000fe20003000000 */
[----:B------:R-:W-:Y:S01]  /*30f0*/  @!P3 IMAD R198, R65, 0x80, R198 ;  /* 0x0000008041c6b824 */ /* 0x000fe200078e02c6 */
[----:B------:R-:W-:Y:S01]  /*3100*/  LOP3.LUT R202, R204, UR12, R183, 0x96, !PT ;  /* 0x0000000cccca7c12 */ /* 0x000fe2000f8e96b7 */
[----:B------:R-:W-:Y:S01]  /*3110*/  IMAD.WIDE.U32 R186, R186, -0x2daee0ad, RZ ;  /* 0xd2511f53baba7825 */ /* 0x000fe200078e00ff */
[----:B------:R-:W-:Y:S01]  /*3120*/  LOP3.LUT R204, R204, UR12, R181, 0x96, !PT ;  /* 0x0000000ccccc7c12 */ /* 0x000fe2000f8e96b5 */
[----:B------:R-:W-:Y:S01]  /*3130*/  LDSM.16.M88.4 R100, [R128] ;  /* 0x000000008064783b */ /* 0x000fe20000000200 */
[----:B------:R-:W-:Y:S01]  /*3140*/  LOP3.LUT R218, R154, UR34, R205, 0x96, !PT ;  /* 0x000000229ada7c12 */ /* 0x000fe2000f8e96cd */
[----:B------:R-:W-:Y:S01]  /*3150*/  IMAD.WIDE.U32 R202, R202, -0x2daee0ad, RZ ;  /* 0xd2511f53caca7825 */ /* 0x000fe200078e00ff */
[----:B------:R-:W-:Y:S01]  /*3160*/  LOP3.LUT R208, R208, UR26, R187, 0x96, !PT ;  /* 0x0000001ad0d07c12 */ /* 0x000fe2000f8e96bb */
[----:B------:R-:W-:Y:S01]  /*3170*/  UIADD3 UR12, UPT, UPT, UR34, 0x3c6ef372, URZ ;  /* 0x3c6ef372220c7890 */ /* 0x000fe2000fffe0ff */
[----:B------:R-:W-:Y:S01]  /*3180*/  @!P3 ISETP.GE.AND P6, PT, R198, R213, PT ;  /* 0x000000d5c600b20c */ /* 0x000fe20003fc6270 */
[----:B------:R-:W-:Y:S02]  /*3190*/  IMAD.WIDE.U32 R206, R206, -0x326172a9, RZ ;  /* 0xcd9e8d57cece7825 */ /* 0x000fe400078e00ff */
[----:B------:R-:W2:Y:S02]  /*31a0*/  LDSM.16.M88.4 R104, [R0] ;  /* 0x000000000068783b */ /* 0x000ea40000000200 */
[----:B------:R-:W-:Y:S01]  /*31b0*/  LOP3.LUT R190, R182, UR12, R215, 0x96, !PT ;  /* 0x0000000cb6be7c12 */ /* 0x000fe2000f8e96d7 */
[----:B------:R-:W-:Y:S01]  /*31c0*/  IMAD.WIDE.U32 R208, R208, -0x326172a9, RZ ;  /* 0xcd9e8d57d0d07825 */ /* 0x000fe200078e00ff */
[----:B------:R-:W-:Y:S02]  /*31d0*/  LOP3.LUT R216, R214, UR6, R207, 0x96, !PT ;  /* 0x00000006d6d87c12 */ /* 0x000fe4000f8e96cf */
[----:B------:R-:W-:Y:S01]  /*31e0*/  LOP3.LUT R189, R180, UR12, R215, 0x96, !PT ;  /* 0x0000000cb4bd7c12 */ /* 0x000fe2000f8e96d7 */
[----:B------:R-:W-:Y:S01]  /*31f0*/  IMAD.WIDE.U32 R204, R204, -0x2daee0ad, RZ ;  /* 0xd2511f53cccc7825 */ /* 0x000fe200078e00ff */
[----:B------:R-:W-:Y:S01]  /*3200*/  LOP3.LUT R214, R214, UR6, R209, 0x96, !PT ;  /* 0x00000006d6d67c12 */ /* 0x000fe2000f8e96d1 */
[----:B------:R-:W3:Y:S02]  /*3210*/  LDSM.16.M88.4 R108, [R128+0x1000] ;  /* 0x00100000806c783b */ /* 0x000ee40000000200 */
[----:B------:R-:W-:Y:S04]  /*3220*/  IMAD.WIDE.U32 R218, R218, -0x2daee0ad, RZ ;  /* 0xd2511f53dada7825 */ /* 0x000fe800078e00ff */
[----:B------:R-:W-:Y:S01]  /*3230*/  IMAD.WIDE.U32 R210, R190, -0x2daee0ad, RZ ;  /* 0xd2511f53bed27825 */ /* 0x000fe200078e00ff */
[C---:B------:R-:W-:Y:S01]  /*3240*/  LOP3.LUT R220, R218.reuse, UR26, R203, 0x96, !PT ;  /* 0x0000001adadc7c12 */ /* 0x040fe2000f8e96cb */
[----:B------:R-:W4:Y:S01]  /*3250*/  LDSM.16.M88.4 R112, [R0+0x400] ;  /* 0x000400000070783b */ /* 0x000f220000000200 */
[----:B------:R-:W-:Y:S01]  /*3260*/  LOP3.LUT R218, R218, UR26, R205, 0x96, !PT ;  /* 0x0000001adada7c12 */ /* 0x000fe2000f8e96cd */
[----:B------:R-:W-:Y:S01]  /*3270*/  IMAD.WIDE.U32 R190, R189, -0x2daee0ad, RZ ;  /* 0xd2511f53bdbe7825 */ /* 0x000fe200078e00ff */
[----:B------:R-:W-:Y:S02]  /*3280*/  LOP3.LUT R211, R188, UR25, R211, 0x96, !PT ;  /* 0x00000019bcd37c12 */ /* 0x000fe4000f8e96d3 */
[----:B------:R-:W-:Y:S01]  /*3290*/  LOP3.LUT R187, R178, UR33, R219, 0x96, !PT ;  /* 0x00000021b2bb7c12 */ /* 0x000fe2000f8e96db */
[----:B------:R-:W-:Y:S01]  /*32a0*/  IMAD.WIDE.U32 R214, R214, -0x2daee0ad, RZ ;  /* 0xd2511f53d6d67825 */ /* 0x000fe200078e00ff */
[----:B------:R-:W-:Y:S01]  /*32b0*/  LOP3.LUT R205, R186, UR25, R191, 0x96, !PT ;  /* 0x00000019bacd7c12 */ /* 0x000fe2000f8e96bf */
[----:B------:R-:W4:Y:S02]  /*32c0*/  LDSM.16.M88.4 R116, [R0+0x800] ;  /* 0x000800000074783b */ /* 0x000f240000000200 */
[----:B------:R-:W-:Y:S01]  /*32d0*/  IMAD.WIDE.U32 R216, R216, -0x2daee0ad, RZ ;  /* 0xd2511f53d8d87825 */ /* 0x000fe200078e00ff */
[----:B------:R-:W-:Y:S02]  /*32e0*/  LOP3.LUT R203, R190, UR15, R215, 0x96, !PT ;  /* 0x0000000fbecb7c12 */ /* 0x000fe4000f8e96d7 */
[----:B------:R-:W-:Y:S01]  /*32f0*/  @!P3 VIADDMNMX R215, R158, 0xffffffc0, R167, PT ;  /* 0xffffffc09ed7b846 */ /* 0x000fe200038001a7 */
[----:B------:R-:W-:Y:S01]  /*3300*/  @!P3 VIADD R186, R198, 0x1 ;  /* 0x00000001c6bab836 */ /* 0x000fe20000000000 */
[----:B------:R-:W-:Y:S01]  /*3310*/  LOP3.LUT R210, R210, UR15, R217, 0x96, !PT ;  /* 0x0000000fd2d27c12 */ /* 0x000fe2000f8e96d9 */
[----:B------:R-:W4:Y:S01]  /*3320*/  LDG.E R175, desc[UR30][R66.64] ;  /* 0x0000001e42af7981 */ /* 0x000f22000c1e1900 */
[----:B------:R-:W-:Y:S01]  /*3330*/  @!P3 VIMNMX R217, PT, PT, R158, R167, PT ;  /* 0x000000a79ed9b248 */ /* 0x000fe20003fe0100 */
[----:B------:R-:W-:Y:S01]  /*3340*/  IMAD.WIDE.U32 R192, R187, -0x326172a9, RZ ;  /* 0xcd9e8d57bbc07825 */ /* 0x000fe200078e00ff */
[C---:B------:R-:W-:Y:S01]  /*3350*/  @!P3 ISETP.GE.AND P4, PT, R186.reuse, R215, PT ;  /* 0x000000d7ba00b20c */ /* 0x040fe20003f86270 */
[----:B------:R-:W4:Y:S01]  /*3360*/  LDG.E R149, desc[UR30][R66.64+0x20] ;  /* 0x0000201e42957981 */ /* 0x000f22000c1e1900 */
[----:B------:R-:W-:Y:S01]  /*3370*/  @!P3 ISETP.GE.AND P2, PT, R186, R213, PT ;  /* 0x000000d5ba00b20c */ /* 0x000fe20003f46270 */
[----:B------:R-:W-:Y:S01]  /*3380*/  @!P3 VIADD R200, R198, 0x31 ;  /* 0x00000031c6c8b836 */ /* 0x000fe20000000000 */
[C---:B------:R-:W-:Y:S01]  /*3390*/  @!P3 ISETP.GE.AND P0, PT, R186.reuse, R217, PT ;  /* 0x000000d9ba00b20c */ /* 0x040fe20003f06270 */
[-C--:B--2---:R-:W-:Y:S01]  /*33a0*/  HMMA.16816.F32 R4, R100, R104.reuse, RZ ;  /* 0x000000686404723c */ /* 0x084fe200000018ff */
[----:B------:R-:W5:Y:S02]  /*33b0*/  LDG.E R185, desc[UR30][R66.64+0x100] ;  /* 0x0001001e42b97981 */ /* 0x000f64000c1e1900 */
[----:B------:R-:W-:Y:S01]  /*33c0*/  @!P3 ISETP.GE.AND P1, PT, R186, R199, PT ;  /* 0x000000c7ba00b20c */ /* 0x000fe20003f26270 */
[----:B------:R-:W-:Y:S01]  /*33d0*/  IMAD.WIDE.U32 R228, R203, -0x326172a9, RZ ;  /* 0xcd9e8d57cbe47825 */ /* 0x000fe200078e00ff */
[----:B------:R-:W-:Y:S01]  /*33e0*/  @!P3 ISETP.GE.AND P5, PT, R198, R215, PT ;  /* 0x000000d7c600b20c */ /* 0x000fe20003fa6270 */
[----:B------:R2:W5:Y:S01]  /*33f0*/  LDG.E R184, desc[UR30][R66.64+0x120] ;  /* 0x0001201e42b87981 */ /* 0x000562000c1e1900 */
[--C-:B------:R-:W-:Y:S01]  /*3400*/  LOP3.LUT R201, R182, UR12, R193.reuse, 0x96, !PT ;  /* 0x0000000cb6c97c12 */ /* 0x100fe2000f8e96c1 */
[C---:B---3--:R-:W-:Y:S02]  /*3410*/  HMMA.16816.F32 R8, R108.reuse, R104, RZ ;  /* 0x000000686c08723c */ /* 0x048fe400000018ff */
[----:B------:R-:W-:Y:S01]  /*3420*/  LOP3.LUT R209, R180, UR12, R193, 0x96, !PT ;  /* 0x0000000cb4d17c12 */ /* 0x000fe2000f8e96c1 */
[----:B------:R-:W-:Y:S01]  /*3430*/  LDSM.16.M88.4 R120, [R134+0x1000] ;  /* 0x001000008678783b */ /* 0x000fe20000000200 */
[C---:B------:R-:W-:Y:S01]  /*3440*/  @!P3 VIADD R188, R198.reuse, 0x8 ;  /* 0x00000008c6bcb836 */ /* 0x040fe20000000000 */
[----:B------:R-:W-:Y:S01]  /*3450*/  UIADD3 UR12, UPT, UPT, UR34, 0x78dde6e4, URZ ;  /* 0x78dde6e4220c7890 */ /* 0x000fe2000fffe0ff */
[C---:B------:R-:W-:Y:S02]  /*3460*/  @!P3 VIADD R186, R198.reuse, 0x9 ;  /* 0x00000009c6bab836 */ /* 0x040fe40000000000 */
[-C--:B------:R-:W-:Y:S01]  /*3470*/  HMMA.16816.F32 R12, R108, R106.reuse, RZ ;  /* 0x0000006a6c0c723c */ /* 0x080fe200000018ff */
[----:B------:R-:W-:Y:S04]  /*3480*/  IMAD.WIDE.U32 R222, R201, -0x2daee0ad, RZ ;  /* 0xd2511f53c9de7825 */ /* 0x000fe800078e00ff */
[C---:B------:R-:W-:Y:S02]  /*3490*/  @!P3 VIADD R190, R198.reuse, 0x20 ;  /* 0x00000020c6beb836 */ /* 0x040fe40000000000 */
[C---:B------:R-:W-:Y:S01]  /*34a0*/  @!P3 VIADD R194, R198.reuse, 0x28 ;  /* 0x00000028c6c2b836 */ /* 0x040fe20000000000 */
[C---:B-1----:R-:W-:Y:S01]  /*34b0*/  HMMA.16816.F32 R16, R100.reuse, R106, RZ ;  /* 0x0000006a6410723c */ /* 0x042fe200000018ff */
[----:B------:R-:W1:Y:S01]  /*34c0*/  LDSM.16.M88.4 R104, [R0+0xc00] ;  /* 0x000c00000068783b */ /* 0x000e620000000200 */
[----:B------:R-:W-:Y:S02]  /*34d0*/  @!P3 VIADD R196, R198, 0x30 ;  /* 0x00000030c6c4b836 */ /* 0x000fe40000000000 */
[----:B------:R-:W-:Y:S04]  /*34e0*/  IMAD.WIDE.U32 R230, R209, -0x2daee0ad, RZ ;  /* 0xd2511f53d1e67825 */ /* 0x000fe800078e00ff */
[-C--:B----4-:R-:W-:Y:S01]  /*34f0*/  HMMA.16816.F32 R20, R100, R112.reuse, RZ ;  /* 0x000000706414723c */ /* 0x090fe200000018ff */
[----:B------:R-:W-:Y:S04]  /*3500*/  IMAD.WIDE.U32 R220, R220, -0x326172a9, RZ ;  /* 0xcd9e8d57dcdc7825 */ /* 0x000fe800078e00ff */
[----:B------:R-:W-:Y:S01]  /*3510*/  IMAD.WIDE.U32 R218, R218, -0x326172a9, RZ ;  /* 0xcd9e8d57dada7825 */ /* 0x000fe200078e00ff */
[C---:B------:R-:W-:Y:S02]  /*3520*/  LOP3.LUT R212, R192.reuse, UR6, R221, 0x96, !PT ;  /* 0x00000006c0d47c12 */ /* 0x040fe4000f8e96dd */
[C---:B------:R-:W-:Y:S02]  /*3530*/  HMMA.16816.F32 R24, R108.reuse, R112, RZ ;  /* 0x000000706c18723c */ /* 0x040fe400000018ff */
[----:B------:R-:W-:Y:S01]  /*3540*/  LOP3.LUT R207, R192, UR6, R219, 0x96, !PT ;  /* 0x00000006c0cf7c12 */ /* 0x000fe2000f8e96db */
[----:B------:R-:W-:Y:S01]  /*3550*/  @!P3 VIADD R192, R198, 0x21 ;  /* 0x00000021c6c0b836 */ /* 0x000fe20000000000 */
[----:B------:R-:W-:Y:S01]  /*3560*/  UIADD3 UR6, UPT, UPT, UR34, 0x1715609d, URZ ;  /* 0x1715609d22067890 */ /* 0x000fe2000fffe0ff */
[----:B------:R-:W-:Y:S03]  /*3570*/  IMAD.WIDE.U32 R224, R212, -0x2daee0ad, RZ ;  /* 0xd2511f53d4e07825 */ /* 0x000fe600078e00ff */
[-C--:B------:R-:W-:Y:S01]  /*3580*/  HMMA.16816.F32 R28, R108, R114.reuse, RZ ;  /* 0x000000726c1c723c */ /* 0x080fe200000018ff */
[----:B------:R-:W-:Y:S01]  /*3590*/  IMAD.WIDE.U32 R238, R207, -0x2daee0ad, RZ ;  /* 0xd2511f53cfee7825 */ /* 0x000fe200078e00ff */
[----:B------:R-:W-:Y:S03]  /*35a0*/  LOP3.LUT R222, R222, UR15, R225, 0x96, !PT ;  /* 0x0000000fdede7c12 */ /* 0x000fe6000f8e96e1 */
[----:B------:R-:W-:Y:S01]  /*35b0*/  VIADD R165, R165, 0xffffffff ;  /* 0xffffffffa5a57836 */ /* 0x000fe20000000000 */
[----:B------:R-:W-:Y:S02]  /*35c0*/  LOP3.LUT R230, R230, UR15, R239, 0x96, !PT ;  /* 0x0000000fe6e67c12 */ /* 0x000fe4000f8e96ef */
[C---:B------:R-:W-:Y:S01]  /*35d0*/  HMMA.16816.F32 R32, R100.reuse, R114, RZ ;  /* 0x000000726420723c */ /* 0x040fe200000018ff */
[----:B------:R-:W-:Y:S07]  /*35e0*/  LDSM.16.M88.4 R112, [R134] ;  /* 0x000000008670783b */ /* 0x000fee0000000200 */
[-C--:B------:R-:W-:Y:S08]  /*35f0*/  HMMA.16816.F32 R36, R100, R116.reuse, RZ ;  /* 0x000000746424723c */ /* 0x080ff000000018ff */
[C---:B------:R-:W-:Y:S08]  /*3600*/  HMMA.16816.F32 R40, R108.reuse, R116, RZ ;  /* 0x000000746c28723c */ /* 0x040ff000000018ff */
[-C--:B------:R-:W-:Y:S08]  /*3610*/  HMMA.16816.F32 R44, R108, R118.reuse, RZ ;  /* 0x000000766c2c723c */ /* 0x080ff000000018ff */
[C---:B------:R-:W-:Y:S01]  /*3620*/  HMMA.16816.F32 R48, R100.reuse, R118, RZ ;  /* 0x000000766430723c */ /* 0x040fe200000018ff */
[----:B------:R-:W3:Y:S07]  /*3630*/  LDSM.16.M88.4 R116, [R133] ;  /* 0x000000008574783b */ /* 0x000eee0000000200 */
[-C--:B-1----:R-:W-:Y:S08]  /*3640*/  HMMA.16816.F32 R52, R100, R104.reuse, RZ ;  /* 0x000000686434723c */ /* 0x082ff000000018ff */
[C---:B------:R-:W-:Y:S08]  /*3650*/  HMMA.16816.F32 R56, R108.reuse, R104, RZ ;  /* 0x000000686c38723c */ /* 0x040ff000000018ff */
[-C--:B------:R-:W-:Y:S08]  /*3660*/  HMMA.16816.F32 R60, R108, R106.reuse, RZ ;  /* 0x0000006a6c3c723c */ /* 0x080ff000000018ff */
[----:B--2---:R-:W-:Y:S01]  /*3670*/  HMMA.16816.F32 R64, R100, R106, RZ ;  /* 0x0000006a6440723c */ /* 0x004fe200000018ff */
[----:B------:R-:W1:Y:S07]  /*3680*/  LDSM.16.M88.4 R100, [R133+0x400] ;  /* 0x000400008564783b */ /* 0x000e6e0000000200 */
[-C--:B---3--:R-:W-:Y:S01]  /*3690*/  HMMA.16816.F32 R4, R112, R116.reuse, R4 ;  /* 0x000000747004723c */ /* 0x088fe20000001804 */
[----:B------:R-:W2:Y:S07]  /*36a0*/  LDSM.16.M88.4 R104, [R133+0x800] ;  /* 0x000800008568783b */ /* 0x000eae0000000200 */
[C---:B------:R-:W-:Y:S08]  /*36b0*/  HMMA.16816.F32 R8, R120.reuse, R116, R8 ;  /* 0x000000747808723c */ /* 0x040ff00000001808 */
[-C--:B------:R-:W-:Y:S03]  /*36c0*/  HMMA.16816.F32 R12, R120, R118.reuse, R12 ;  /* 0x00000076780c723c */ /* 0x080fe6000000180c */
[----:B------:R-:W-:Y:S02]  /*36d0*/  @!P3 FSEL R5, R5, -INF , !P4 ;  /* 0xff8000000505b808 */ /* 0x000fe40006000000 */
[----:B------:R-:W-:Y:S02]  /*36e0*/  @!P3 ISETP.GE.AND P4, PT, R198, R199, PT ;  /* 0x000000c7c600b20c */ /* 0x000fe40003f86270 */
[----:B------:R-:W-:Y:S01]  /*36f0*/  @!P3 FSEL R4, R4, -INF , !P5 ;  /* 0xff8000000404b808 */ /* 0x000fe20006800000 */
[C---:B------:R-:W-:Y:S04]  /*3700*/  HMMA.16816.F32 R16, R112.reuse, R118, R16 ;  /* 0x000000767010723c */ /* 0x040fe80000001810 */
[----:B------:R-:W-:Y:S01]  /*3710*/  @!P3 FSEL R6, R6, -INF , !P6 ;  /* 0xff8000000606b808 */ /* 0x000fe20007000000 */
[--C-:B------:R-:W-:Y:S01]  /*3720*/  FFMA.FTZ R187, R4, UR10, -R242.reuse ;  /* 0x0000000a04bb7c23 */ /* 0x100fe200080108f2 */
[----:B------:R-:W-:Y:S01]  /*3730*/  @!P3 FSEL R10, R10, -INF , !P4 ;  /* 0xff8000000a0ab808 */ /* 0x000fe20006000000 */
[----:B------:R-:W-:Y:S01]  /*3740*/  FFMA.FTZ R189, R5, UR10, -R242 ;  /* 0x0000000a05bd7c23 */ /* 0x000fe200080108f2 */
[-C--:B------:R-:W-:Y:S01]  /*3750*/  @!P3 ISETP.GE.AND P5, PT, R198, R217.reuse, PT ;  /* 0x000000d9c600b20c */ /* 0x080fe20003fa6270 */
[-C--:B-1----:R-:W-:Y:S03]  /*3760*/  HMMA.16816.F32 R20, R112, R100.reuse, R20 ;  /* 0x000000647014723c */ /* 0x082fe60000001814 */
[-C--:B------:R-:W-:Y:S01]  /*3770*/  @!P3 ISETP.GE.AND P6, PT, R188, R217.reuse, PT ;  /* 0x000000d9bc00b20c */ /* 0x080fe20003fc6270 */
[----:B------:R-:W-:Y:S01]  /*3780*/  MUFU.EX2 R189, R189 ;  /* 0x000000bd00bd7308 */ /* 0x000fe20000000800 */
[----:B------:R-:W-:Y:S02]  /*3790*/  @!P3 ISETP.GE.AND P4, PT, R186, R217, PT ;  /* 0x000000d9ba00b20c */ /* 0x000fe40003f86270 */
[----:B------:R-:W-:Y:S01]  /*37a0*/  @!P3 FSEL R7, R7, -INF , !P2 ;  /* 0xff8000000707b808 */ /* 0x000fe20005000000 */
[C---:B------:R-:W-:Y:S04]  /*37b0*/  HMMA.16816.F32 R24, R120.reuse, R100, R24 ;  /* 0x000000647818723c */ /* 0x040fe80000001818 */
[----:B------:R-:W-:Y:S02]  /*37c0*/  @!P3 FSEL R8, R8, -INF , !P5 ;  /* 0xff8000000808b808 */ /* 0x000fe40006800000 */
[----:B------:R-:W-:Y:S02]  /*37d0*/  @!P3 FSEL R9, R9, -INF , !P0 ;  /* 0xff8000000909b808 */ /* 0x000fe40004000000 */
[----:B------:R-:W-:Y:S01]  /*37e0*/  @!P3 FSEL R11, R11, -INF , !P1 ;  /* 0xff8000000b0bb808 */ /* 0x000fe20004800000 */
[-C--:B------:R-:W-:Y:S03]  /*37f0*/  HMMA.16816.F32 R28, R120, R102.reuse, R28 ;  /* 0x00000066781c723c */ /* 0x080fe6000000181c */
[----:B------:R-:W-:Y:S01]  /*3800*/  @!P3 FSEL R12, R12, -INF , !P6 ;  /* 0xff8000000c0cb808 */ /* 0x000fe20007000000 */
[----:B------:R-:W-:Y:S01]  /*3810*/  FFMA.FTZ R193, R11, UR10, -R249 ;  /* 0x0000000a0bc17c23 */ /* 0x000fe200080108f9 */
[----:B------:R-:W-:Y:S01]  /*3820*/  @!P3 FSEL R13, R13, -INF , !P4 ;  /* 0xff8000000d0db808 */ /* 0x000fe20006000000 */
[--C-:B------:R-:W-:Y:S01]  /*3830*/  FFMA.FTZ R191, R9, UR10, -R245.reuse ;  /* 0x0000000a09bf7c23 */ /* 0x100fe200080108f5 */
[C---:B------:R-:W-:Y:S01]  /*3840*/  @!P3 ISETP.GE.AND P2, PT, R188.reuse, R199, PT ;  /* 0x000000c7bc00b20c */ /* 0x040fe20003f46270 */
[C---:B------:R-:W-:Y:S01]  /*3850*/  HMMA.16816.F32 R32, R112.reuse, R102, R32 ;  /* 0x000000667020723c */ /* 0x040fe20000001820 */
[----:B------:R1:W3:Y:S01]  /*3860*/  LDSM.16.M88.4 R100, [R133+0xc00] ;  /* 0x000c00008564783b */ /* 0x0002e20000000200 */
[----:B------:R-:W-:Y:S02]  /*3870*/  MUFU.EX2 R193, R193 ;  /* 0x000000c100c17308 */ /* 0x000fe40000000800 */
[C---:B------:R-:W-:Y:S01]  /*3880*/  @!P3 ISETP.GE.AND P5, PT, R188.reuse, R215, PT ;  /* 0x000000d7bc00b20c */ /* 0x040fe20003fa6270 */
[--C-:B------:R-:W-:Y:S01]  /*3890*/  FFMA.FTZ R195, R13, UR10, -R245.reuse ;  /* 0x0000000a0dc37c23 */ /* 0x100fe200080108f5 */
[----:B------:R-:W-:Y:S01]  /*38a0*/  @!P3 ISETP.GE.AND P0, PT, R188, R213, PT ;  /* 0x000000d5bc00b20c */ /* 0x000fe20003f06270 */
[----:B------:R-:W-:Y:S01]  /*38b0*/  @!P3 VIADD R188, R198, 0x11 ;  /* 0x00000011c6bcb836 */ /* 0x000fe20000000000 */
[C---:B------:R-:W-:Y:S01]  /*38c0*/  @!P3 ISETP.GE.AND P1, PT, R186.reuse, R199, PT ;  /* 0x000000c7ba00b20c */ /* 0x040fe20003f26270 */
[-C--:B--2---:R-:W-:Y:S03]  /*38d0*/  HMMA.16816.F32 R36, R112, R104.reuse, R36 ;  /* 0x000000687024723c */ /* 0x084fe60000001824 */
[----:B------:R-:W-:Y:S01]  /*38e0*/  MUFU.EX2 R191, R191 ;  /* 0x000000bf00bf7308 */ /* 0x000fe20000000800 */
[C---:B------:R-:W-:Y:S02]  /*38f0*/  @!P3 ISETP.GE.AND P6, PT, R186.reuse, R215, PT ;  /* 0x000000d7ba00b20c */ /* 0x040fe40003fc6270 */
[----:B------:R-:W-:Y:S01]  /*3900*/  @!P3 ISETP.GE.AND P4, PT, R186, R213, PT ;  /* 0x000000d5ba00b20c */ /* 0x000fe20003f86270 */
[----:B------:R-:W-:Y:S01]  /*3910*/  @!P3 VIADD R186, R198, 0x10 ;  /* 0x00000010c6bab836 */ /* 0x000fe20000000000 */
[----:B------:R-:W-:Y:S01]  /*3920*/  @!P3 FSEL R14, R14, -INF , !P2 ;  /* 0xff8000000e0eb808 */ /* 0x000fe20005000000 */
[C---:B------:R-:W-:Y:S04]  /*3930*/  HMMA.16816.F32 R40, R120.reuse, R104, R40 ;  /* 0x000000687828723c */ /* 0x040fe80000001828 */
[----:B------:R-:W-:Y:S01]  /*3940*/  MUFU.EX2 R195, R195 ;  /* 0x000000c300c37308 */ /* 0x000fe20000000800 */
[----:B------:R-:W-:Y:S02]  /*3950*/  @!P3 FSEL R18, R18, -INF , !P0 ;  /* 0xff8000001212b808 */ /* 0x000fe40004000000 */
[-C--:B------:R-:W-:Y:S01]  /*3960*/  @!P3 ISETP.GE.AND P2, PT, R186, R215.reuse, PT ;  /* 0x000000d7ba00b20c */ /* 0x080fe20003f46270 */
[----:B-1----:R-:W-:Y:S01]  /*3970*/  FFMA.FTZ R133, R12, UR10, -R245 ;  /* 0x0000000a0c857c23 */ /* 0x002fe200080108f5 */
[----:B------:R-:W-:Y:S01]  /*3980*/  @!P3 ISETP.GE.AND P0, PT, R188, R215, PT ;  /* 0x000000d7bc00b20c */ /* 0x000fe20003f06270 */
[-C--:B------:R-:W-:Y:S03]  /*3990*/  HMMA.16816.F32 R44, R120, R106.reuse, R44 ;  /* 0x0000006a782c723c */ /* 0x080fe6000000182c */
[----:B------:R-:W-:Y:S02]  /*39a0*/  @!P3 FSEL R15, R15, -INF , !P1 ;  /* 0xff8000000f0fb808 */ /* 0x000fe40004800000 */
[----:B------:R-:W-:Y:S02]  /*39b0*/  @!P3 FSEL R16, R16, -INF , !P5 ;  /* 0xff8000001010b808 */ /* 0x000fe40006800000 */
[----:B------:R-:W-:Y:S01]  /*39c0*/  @!P3 FSEL R17, R17, -INF , !P6 ;  /* 0xff8000001111b808 */ /* 0x000fe20007000000 */
[C---:B------:R-:W-:Y:S04]  /*39d0*/  HMMA.16816.F32 R48, R112.reuse, R106, R48 ;  /* 0x0000006a7030723c */ /* 0x040fe80000001830 */
[----:B------:R-:W-:Y:S01]  /*39e0*/  @!P3 FSEL R19, R19, -INF , !P4 ;  /* 0xff8000001313b808 */ /* 0x000fe20006000000 */
[----:B------:R-:W-:Y:S01]  /*39f0*/  FFMA.FTZ R197, R15, UR10, -R249 ;  /* 0x0000000a0fc57c23 */ /* 0x000fe200080108f9 */
[----:B------:R-:W-:Y:S02]  /*3a00*/  @!P3 FSEL R20, R20, -INF , !P2 ;  /* 0xff8000001414b808 */ /* 0x000fe40005000000 */
[----:B------:R-:W-:Y:S01]  /*3a10*/  @!P3 FSEL R21, R21, -INF , !P0 ;  /* 0xff8000001515b808 */ /* 0x000fe20004000000 */
[-C--:B---3--:R-:W-:Y:S02]  /*3a20*/  HMMA.16816.F32 R52, R112, R100.reuse, R52 ;  /* 0x000000647034723c */ /* 0x088fe40000001834 */
[----:B------:R-:W-:Y:S01]  /*3a30*/  MUFU.EX2 R197, R197 ;  /* 0x000000c500c57308 */ /* 0x000fe20000000800 */
[C---:B------:R-:W-:Y:S01]  /*3a40*/  @!P3 ISETP.GE.AND P1, PT, R186.reuse, R213, PT ;  /* 0x000000d5ba00b20c */ /* 0x040fe20003f26270 */
[----:B------:R-:W-:Y:S01]  /*3a50*/  FFMA.FTZ R201, R19, UR10, -R248 ;  /* 0x0000000a13c97c23 */ /* 0x000fe200080108f8 */
[C---:B------:R-:W-:Y:S02]  /*3a60*/  @!P3 ISETP.GE.AND P5, PT, R186.reuse, R217, PT ;  /* 0x000000d9ba00b20c */ /* 0x040fe40003fa6270 */
[----:B------:R-:W-:Y:S01]  /*3a70*/  @!P3 ISETP.GE.AND P6, PT, R186, R199, PT ;  /* 0x000000c7ba00b20c */ /* 0x000fe20003fc6270 */
[C---:B------:R-:W-:Y:S04]  /*3a80*/  HMMA.16816.F32 R56, R120.reuse, R100, R56 ;  /* 0x000000647838723c */ /* 0x040fe80000001838 */
[----:B------:R-:W-:Y:S01]  /*3a90*/  MUFU.EX2 R201, R201 ;  /* 0x000000c900c97308 */ /* 0x000fe20000000800 */
[----:B------:R-:W-:Y:S01]  /*3aa0*/  @!P3 ISETP.GE.AND P4, PT, R188, R213, PT ;  /* 0x000000d5bc00b20c */ /* 0x000fe20003f86270 */
[----:B------:R-:W-:Y:S01]  /*3ab0*/  @!P3 VIADD R186, R198, 0x18 ;  /* 0x00000018c6bab836 */ /* 0x000fe20000000000 */
[C---:B------:R-:W-:Y:S02]  /*3ac0*/  @!P3 ISETP.GE.AND P2, PT, R188.reuse, R217, PT ;  /* 0x000000d9bc00b20c */ /* 0x040fe40003f46270 */
[-C--:B------:R-:W-:Y:S01]  /*3ad0*/  @!P3 ISETP.GE.AND P0, PT, R188, R199.reuse, PT ;  /* 0x000000c7bc00b20c */ /* 0x080fe20003f06270 */
[----:B------:R-:W-:Y:S01]  /*3ae0*/  @!P3 VIADD R188, R198, 0x19 ;  /* 0x00000019c6bcb836 */ /* 0x000fe20000000000 */
[----:B------:R-:W-:Y:S01]  /*3af0*/  @!P3 FSEL R23, R23, -INF , !P4 ;  /* 0xff8000001717b808 */ /* 0x000fe20006000000 */
[-C--:B------:R-:W-:Y:S03]  /*3b00*/  HMMA.16816.F32 R60, R120, R102.reuse, R60 ;  /* 0x00000066783c723c */ /* 0x080fe6000000183c */
[----:B------:R-:W-:Y:S01]  /*3b10*/  @!P3 FSEL R26, R26, -INF , !P6 ;  /* 0xff8000001a1ab808 */ /* 0x000fe20007000000 */
[--C-:B------:R-:W-:Y:S01]  /*3b20*/  FFMA.FTZ R123, R17, UR10, -R242.reuse ;  /* 0x0000000a117b7c23 */ /* 0x100fe200080108f2 */
[----:B------:R-:W-:Y:S01]  /*3b30*/  @!P3 ISETP.GE.AND P4, PT, R186, R199, PT ;  /* 0x000000c7ba00b20c */ /* 0x000fe20003f86270 */
[----:B------:R-:W-:Y:S01]  /*3b40*/  FFMA.FTZ R121, R16, UR10, -R242 ;  /* 0x0000000a10797c23 */ /* 0x000fe200080108f2 */
[----:B------:R-:W-:Y:S01]  /*3b50*/  @!P3 ISETP.GE.AND P6, PT, R188, R217, PT ;  /* 0x000000d9bc00b20c */ /* 0x000fe20003fc6270 */
[----:B------:R-:W-:Y:S04]  /*3b60*/  HMMA.16816.F32 R64, R112, R102, R64 ;  /* 0x000000667040723c */ /* 0x000fe80000001840 */
[----:B------:R-:W-:Y:S01]  /*3b70*/  @!P3 FSEL R24, R24, -INF , !P5 ;  /* 0xff8000001818b808 */ /* 0x000fe20006800000 */
[C---:B------:R-:W-:Y:S01]  /*3b80*/  @!P3 VIADD R120, R198.reuse, 0x39 ;  /* 0x00000039c678b836 */ /* 0x040fe20000000000 */
[----:B------:R-:W-:Y:S01]  /*3b90*/  @!P3 FSEL R27, R27, -INF , !P0 ;  /* 0xff8000001b1bb808 */ /* 0x000fe20004000000 */
[----:B------:R-:W-:Y:S01]  /*3ba0*/  @!P3 VIADD R122, R198, 0x38 ;  /* 0x00000038c67ab836 */ /* 0x000fe20000000000 */
[----:B------:R-:W-:Y:S02]  /*3bb0*/  @!P3 FSEL R29, R29, -INF , !P6 ;  /* 0xff8000001d1db808 */ /* 0x000fe40007000000 */
[----:B------:R-:W-:Y:S02]  /*3bc0*/  @!P3 FSEL R30, R30, -INF , !P4 ;  /* 0xff8000001e1eb808 */ /* 0x000fe40006000000 */
[----:B------:R-:W-:Y:S02]  /*3bd0*/  @!P3 FSEL R22, R22, -INF , !P1 ;  /* 0xff8000001616b808 */ /* 0x000fe40004800000 */
[----:B------:R-:W-:Y:S02]  /*3be0*/  @!P3 ISETP.GE.AND P5, PT, R186, R215, PT ;  /* 0x000000d7ba00b20c */ /* 0x000fe40003fa6270 */
[C---:B------:R-:W-:Y:S02]  /*3bf0*/  @!P3 ISETP.GE.AND P0, PT, R188.reuse, R199, PT ;  /* 0x000000c7bc00b20c */ /* 0x040fe40003f06270 */
[----:B------:R-:W-:Y:S02]  /*3c00*/  @!P3 ISETP.GE.AND P6, PT, R188, R213, PT ;  /* 0x000000d5bc00b20c */ /* 0x000fe40003fc6270 */
[----:B------:R-:W-:Y:S02]  /*3c10*/  @!P3 ISETP.GE.AND P4, PT, R190, R215, PT ;  /* 0x000000d7be00b20c */ /* 0x000fe40003f86270 */
[----:B------:R-:W-:Y:S02]  /*3c20*/  @!P3 ISETP.GE.AND P1, PT, R186, R217, PT ;  /* 0x000000d9ba00b20c */ /* 0x000fe40003f26270 */
[----:B------:R-:W-:Y:S02]  /*3c30*/  @!P3 FSEL R31, R31, -INF , !P0 ;  /* 0xff8000001f1fb808 */ /* 0x000fe40004000000 */
[----:B------:R-:W-:Y:S02]  /*3c40*/  @!P3 FSEL R32, R32, -INF , !P5 ;  /* 0xff8000002020b808 */ /* 0x000fe40006800000 */
[----:B------:R-:W-:Y:S02]  /*3c50*/  @!P3 FSEL R35, R35, -INF , !P6 ;  /* 0xff8000002323b808 */ /* 0x000fe40007000000 */
[----:B------:R-:W-:Y:S02]  /*3c60*/  @!P3 FSEL R36, R36, -INF , !P4 ;  /* 0xff8000002424b808 */ /* 0x000fe40006000000 */
[----:B------:R-:W-:Y:S02]  /*3c70*/  @!P3 FSEL R25, R25, -INF , !P2 ;  /* 0xff8000001919b808 */ /* 0x000fe40005000000 */
[----:B------:R-:W-:Y:S02]  /*3c80*/  @!P3 FSEL R28, R28, -INF , !P1 ;  /* 0xff8000001c1cb808 */ /* 0x000fe40004800000 */
[C---:B------:R-:W-:Y:S02]  /*3c90*/  @!P3 ISETP.GE.AND P0, PT, R190.reuse, R213, PT ;  /* 0x000000d5be00b20c */ /* 0x040fe40003f06270 */
[----:B------:R-:W-:Y:S02]  /*3ca0*/  @!P3 ISETP.GE.AND P5, PT, R190, R217, PT ;  /* 0x000000d9be00b20c */ /* 0x000fe40003fa6270 */
[C---:B------:R-:W-:Y:S02]  /*3cb0*/  @!P3 ISETP.GE.AND P6, PT, R192.reuse, R213, PT ;  /* 0x000000d5c000b20c */ /* 0x040fe40003fc6270 */
[----:B------:R-:W-:Y:S02]  /*3cc0*/  @!P3 ISETP.GE.AND P4, PT, R192, R217, PT ;  /* 0x000000d9c000b20c */ /* 0x000fe40003f86270 */
[----:B------:R-:W-:Y:S02]  /*3cd0*/  @!P3 ISETP.GE.AND P2, PT, R186, R213, PT ;  /* 0x000000d5ba00b20c */ /* 0x000fe40003f46270 */
[----:B------:R-:W-:Y:S01]  /*3ce0*/  @!P3 ISETP.GE.AND P1, PT, R188, R215, PT ;  /* 0x000000d7bc00b20c */ /* 0x000fe20003f26270 */
[--C-:B------:R-:W-:Y:S01]  /*3cf0*/  FFMA.FTZ R188, R7, UR10, -R248.reuse ;  /* 0x0000000a07bc7c23 */ /* 0x100fe200080108f8 */
[----:B------:R-:W-:Y:S01]  /*3d00*/  @!P3 FSEL R38, R38, -INF , !P0 ;  /* 0xff8000002626b808 */ /* 0x000fe20004000000 */
[----:B------:R1:W2:Y:S01]  /*3d10*/  MUFU.EX2 R186, R187 ;  /* 0x000000bb00ba7308 */ /* 0x0002a20000000800 */
[----:B------:R-:W-:Y:S02]  /*3d20*/  @!P3 FSEL R39, R39, -INF , !P6 ;  /* 0xff8000002727b808 */ /* 0x000fe40007000000 */
[----:B------:R-:W-:Y:S02]  /*3d30*/  @!P3 FSEL R40, R40, -INF , !P5 ;  /* 0xff8000002828b808 */ /* 0x000fe40006800000 */
[----:B------:R-:W-:Y:S02]  /*3d40*/  @!P3 FSEL R41, R41, -INF , !P4 ;  /* 0xff8000002929b808 */ /* 0x000fe40006000000 */
[----:B------:R-:W-:Y:S03]  /*3d50*/  @!P3 FSEL R33, R33, -INF , !P1 ;  /* 0xff8000002121b808 */ /* 0x000fe60004800000 */
[----:B------:R-:W3:Y:S01]  /*3d60*/  MUFU.EX2 R188, R188 ;  /* 0x000000bc00bc7308 */ /* 0x000ee20000000800 */
[----:B------:R-:W-:Y:S02]  /*3d70*/  @!P3 FSEL R34, R34, -INF , !P2 ;  /* 0xff8000002222b808 */ /* 0x000fe40005000000 */
[C---:B------:R-:W-:Y:S02]  /*3d80*/  @!P3 ISETP.GE.AND P0, PT, R194.reuse, R217, PT ;  /* 0x000000d9c200b20c */ /* 0x040fe40003f06270 */
[----:B------:R-:W-:Y:S01]  /*3d90*/  @!P3 ISETP.GE.AND P6, PT, R194, R199, PT ;  /* 0x000000c7c200b20c */ /* 0x000fe20003fc6270 */
[--C-:B------:R-:W-:Y:S01]  /*3da0*/  FFMA.FTZ R243, R34, UR10, -R248.reuse ;  /* 0x0000000a22f37c23 */ /* 0x100fe200080108f8 */
[C---:B------:R-:W-:Y:S02]  /*3db0*/  @!P3 ISETP.GE.AND P5, PT, R194.reuse, R215, PT ;  /* 0x000000d7c200b20c */ /* 0x040fe40003fa6270 */
[----:B------:R-:W-:Y:S01]  /*3dc0*/  @!P3 ISETP.GE.AND P4, PT, R194, R213, PT ;  /* 0x000000d5c200b20c */ /* 0x000fe20003f86270 */
[----:B-1----:R-:W-:Y:S01]  /*3dd0*/  FFMA.FTZ R187, R6, UR10, -R248 ;  /* 0x0000000a06bb7c23 */ /* 0x002fe200080108f8 */
[----:B------:R-:W-:Y:S01]  /*3de0*/  @!P3 ISETP.GE.AND P1, PT, R190, R199, PT ;  /* 0x000000c7be00b20c */ /* 0x000fe20003f26270 */
[----:B------:R-:W-:Y:S01]  /*3df0*/  FFMA.FTZ R190, R8, UR10, -R245 ;  /* 0x0000000a08be7c23 */ /* 0x000fe200080108f5 */
[----:B------:R-:W-:Y:S01]  /*3e00*/  @!P3 ISETP.GE.AND P2, PT, R192, R215, PT ;  /* 0x000000d7c000b20c */ /* 0x000fe20003f46270 */
[----:B------:R-:W-:Y:S01]  /*3e10*/  @!P3 VIADD R194, R198, 0x29 ;  /* 0x00000029c6c2b836 */ /* 0x000fe20000000000 */
[----:B------:R-:W-:Y:S01]  /*3e20*/  @!P3 FSEL R42, R42, -INF , !P1 ;  /* 0xff8000002a2ab808 */ /* 0x000fe20004800000 */
[----:B------:R-:W-:Y:S01]  /*3e30*/  MUFU.EX2 R198, R121 ;  /* 0x0000007900c67308 */ /* 0x000fe20000000800 */
[----:B------:R-:W-:Y:S02]  /*3e40*/  @!P3 FSEL R37, R37, -INF , !P2 ;  /* 0xff8000002525b808 */ /* 0x000fe40005000000 */
[----:B------:R-:W-:Y:S01]  /*3e50*/  @!P3 ISETP.GE.AND P2, PT, R192, R199, PT ;  /* 0x000000c7c000b20c */ /* 0x000fe20003f46270 */
[--C-:B------:R-:W-:Y:S01]  /*3e60*/  FFMA.FTZ R192, R10, UR10, -R249.reuse ;  /* 0x0000000a0ac07c23 */ /* 0x100fe200080108f9 */
[----:B------:R-:W-:Y:S02]  /*3e70*/  @!P3 ISETP.GE.AND P1, PT, R194, R217, PT ;  /* 0x000000d9c200b20c */ /* 0x000fe40003f26270 */
[----:B------:R-:W-:Y:S03]  /*3e80*/  @!P3 FSEL R43, R43, -INF , !P2 ;  /* 0xff8000002b2bb808 */ /* 0x000fe60005000000 */
[----:B------:R-:W-:Y:S01]  /*3e90*/  MUFU.EX2 R190, R190 ;  /* 0x000000be00be7308 */ /* 0x000fe20000000800 */
[----:B------:R-:W-:Y:S02]  /*3ea0*/  @!P3 FSEL R44, R44, -INF , !P0 ;  /* 0xff8000002c2cb808 */ /* 0x000fe40004000000 */
[----:B------:R-:W-:Y:S02]  /*3eb0*/  @!P3 FSEL R45, R45, -INF , !P1 ;  /* 0xff8000002d2db808 */ /* 0x000fe40004800000 */
[C---:B------:R-:W-:Y:S02]  /*3ec0*/  @!P3 ISETP.GE.AND P2, PT, R194.reuse, R199, PT ;  /* 0x000000c7c200b20c */ /* 0x040fe40003f46270 */
[C---:B------:R-:W-:Y:S03]  /*3ed0*/  @!P3 ISETP.GE.AND P0, PT, R194.reuse, R215, PT ;  /* 0x000000d7c200b20c */ /* 0x040fe60003f06270 */
[----:B------:R-:W1:Y:S01]  /*3ee0*/  MUFU.EX2 R187, R187 ;  /* 0x000000bb00bb7308 */ /* 0x000e620000000800 */
[----:B------:R-:W-:Y:S02]  /*3ef0*/  @!P3 ISETP.GE.AND P1, PT, R194, R213, PT ;  /* 0x000000d5c200b20c */ /* 0x000fe40003f26270 */
[----:B------:R-:W-:Y:S02]  /*3f00*/  @!P3 FSEL R46, R46, -INF , !P6 ;  /* 0xff8000002e2eb808 */ /* 0x000fe40007000000 */
[----:B------:R-:W-:Y:S02]  /*3f10*/  @!P3 ISETP.GE.AND P6, PT, R196, R215, PT ;  /* 0x000000d7c400b20c */ /* 0x000fe40003fc6270 */
[----:B------:R-:W-:Y:S03]  /*3f20*/  @!P3 FSEL R48, R48, -INF , !P5 ;  /* 0xff8000003030b808 */ /* 0x000fe60006800000 */
[----:B------:R4:W-:Y:S01]  /*3f30*/  MUFU.EX2 R194, R133 ;  /* 0x0000008500c27308 */ /* 0x0009e20000000800 */
[----:B------:R-:W-:Y:S02]  /*3f40*/  @!P3 FSEL R50, R50, -INF , !P4 ;  /* 0xff8000003232b808 */ /* 0x000fe40006000000 */
[----:B------:R-:W-:Y:S02]  /*3f50*/  @!P3 FSEL R52, R52, -INF , !P6 ;  /* 0xff8000003434b808 */ /* 0x000fe40007000000 */
[----:B------:R-:W-:Y:S02]  /*3f60*/  @!P3 ISETP.GE.AND P5, PT, R196, R217, PT ;  /* 0x000000d9c400b20c */ /* 0x000fe40003fa6270 */
[----:B------:R-:W-:Y:S01]  /*3f70*/  @!P3 ISETP.GE.AND P4, PT, R200, R215, PT ;  /* 0x000000d7c800b20c */ /* 0x000fe20003f86270 */
[--C-:B------:R-:W-:Y:S01]  /*3f80*/  FFMA.FTZ R52, R52, UR10, -R242.reuse ;  /* 0x0000000a34347c23 */ /* 0x100fe200080108f2 */
[----:B------:R-:W-:Y:S01]  /*3f90*/  @!P3 ISETP.GE.AND P6, PT, R200, R217, PT ;  /* 0x000000d9c800b20c */ /* 0x000fe20003fc6270 */
[----:B------:R-:W1:Y:S01]  /*3fa0*/  MUFU.EX2 R192, R192 ;  /* 0x000000c000c07308 */ /* 0x000e620000000800 */
[----:B------:R-:W-:Y:S02]  /*3fb0*/  @!P3 FSEL R47, R47, -INF , !P2 ;  /* 0xff8000002f2fb808 */ /* 0x000fe40005000000 */
[----:B------:R-:W-:Y:S02]  /*3fc0*/  @!P3 FSEL R49, R49, -INF , !P0 ;  /* 0xff8000003131b808 */ /* 0x000fe40004000000 */
[C---:B------:R-:W-:Y:S02]  /*3fd0*/  @!P3 ISETP.GE.AND P2, PT, R196.reuse, R213, PT ;  /* 0x000000d5c400b20c */ /* 0x040fe40003f46270 */
[-C--:B------:R-:W-:Y:S01]  /*3fe0*/  @!P3 ISETP.GE.AND P0, PT, R196, R199.reuse, PT ;  /* 0x000000c7c400b20c */ /* 0x080fe20003f06270 */
[----:B----4-:R-:W-:Y:S01]  /*3ff0*/  FFMA.FTZ R133, R14, UR10, -R249 ;  /* 0x0000000a0e857c23 */ /* 0x010fe200080108f9 */
[----:B------:R-:W-:Y:S02]  /*4000*/  @!P3 FSEL R53, R53, -INF , !P4 ;  /* 0xff8000003535b808 */ /* 0x000fe40006000000 */
[----:B------:R-:W-:Y:S01]  /*4010*/  @!P3 FSEL R56, R56, -INF , !P5 ;  /* 0xff8000003838b808 */ /* 0x000fe20006800000 */
[----:B------:R4:W1:Y:S01]  /*4020*/  MUFU.EX2 R196, R133 ;  /* 0x0000008500c47308 */ /* 0x0008620000000800 */
[----:B------:R-:W-:Y:S01]  /*4030*/  @!P3 FSEL R57, R57, -INF , !P6 ;  /* 0xff8000003939b808 */ /* 0x000fe20007000000 */
[----:B------:R-:W-:Y:S01]  /*4040*/  FFMA.FTZ R53, R53, UR10, -R242 ;  /* 0x0000000a35357c23 */ /* 0x000fe200080108f2 */
[-C--:B------:R-:W-:Y:S01]  /*4050*/  @!P3 ISETP.GE.AND P4, PT, R200, R199.reuse, PT ;  /* 0x000000c7c800b20c */ /* 0x080fe20003f86270 */
[--C-:B------:R-:W-:Y:S01]  /*4060*/  FFMA.FTZ R56, R56, UR10, -R245.reuse ;  /* 0x0000000a38387c23 */ /* 0x100fe200080108f5 */
[-C--:B------:R-:W-:Y:S01]  /*4070*/  @!P3 ISETP.GE.AND P5, PT, R122, R199.reuse, PT ;  /* 0x000000c77a00b20c */ /* 0x080fe20003fa6270 */
[----:B------:R-:W-:Y:S01]  /*4080*/  FFMA.FTZ R57, R57, UR10, -R245 ;  /* 0x0000000a39397c23 */ /* 0x000fe200080108f5 */
[----:B------:R-:W-:Y:S02]  /*4090*/  @!P3 ISETP.GE.AND P6, PT, R120, R199, PT ;  /* 0x000000c77800b20c */ /* 0x000fe40003fc6270 */
[----:B------:R-:W-:Y:S01]  /*40a0*/  @!P3 FSEL R51, R51, -INF , !P1 ;  /* 0xff8000003333b808 */ /* 0x000fe20004800000 */
[----:B------:R2:W-:Y:S01]  /*40b0*/  MUFU.EX2 R199, R123 ;  /* 0x0000007b00c77308 */ /* 0x0005e20000000800 */
[----:B------:R-:W-:Y:S01]  /*40c0*/  @!P3 ISETP.GE.AND P1, PT, R200, R213, PT ;  /* 0x000000d5c800b20c */ /* 0x000fe20003f26270 */
[----:B------:R-:W-:Y:S01]  /*40d0*/  FFMA.FTZ R200, R18, UR10, -R248 ;  /* 0x0000000a12c87c23 */ /* 0x000fe200080108f8 */
[----:B------:R-:W-:Y:S02]  /*40e0*/  @!P3 FSEL R54, R54, -INF , !P2 ;  /* 0xff8000003636b808 */ /* 0x000fe40005000000 */
[----:B------:R-:W-:Y:S02]  /*40f0*/  @!P3 FSEL R55, R55, -INF , !P1 ;  /* 0xff8000003737b808 */ /* 0x000fe40004800000 */
[-C--:B------:R-:W-:Y:S01]  /*4100*/  @!P3 ISETP.GE.AND P2, PT, R122, R217.reuse, PT ;  /* 0x000000d97a00b20c */ /* 0x080fe20003f46270 */
[----:B----4-:R-:W-:Y:S01]  /*4110*/  FFMA.FTZ R133, R21, UR10, -R242 ;  /* 0x0000000a15857c23 */ /* 0x010fe200080108f2 */
[----:B------:R-:W-:Y:S01]  /*4120*/  @!P3 ISETP.GE.AND P1, PT, R120, R217, PT ;  /* 0x000000d97800b20c */ /* 0x000fe20003f26270 */
[--C-:B------:R-:W-:Y:S01]  /*4130*/  FFMA.FTZ R55, R55, UR10, -R248.reuse ;  /* 0x0000000a37377c23 */ /* 0x100fe200080108f8 */
[----:B------:R-:W-:Y:S01]  /*4140*/  @!P3 FSEL R58, R58, -INF , !P0 ;  /* 0xff8000003a3ab808 */ /* 0x000fe20004000000 */
[----:B------:R-:W-:Y:S01]  /*4150*/  FFMA.FTZ R54, R54, UR10, -R248 ;  /* 0x0000000a36367c23 */ /* 0x000fe200080108f8 */
        /* <DEDUP_REMOVED lines=8> */
[----:B------:R-:W-:Y:S03]  /*41e0*/  @!P3 ISETP.GE.AND P4, PT, R120, R215, PT ;  /* 0x000000d77800b20c */ /* 0x000fe60003f86270 */
[----:B------:R-:W1:Y:S01]  /*41f0*/  MUFU.EX2 R200, R200 ;  /* 0x000000c800c87308 */ /* 0x000e620000000800 */
[-C--:B------:R-:W-:Y:S01]  /*4200*/  @!P3 ISETP.GE.AND P2, PT, R122, R213.reuse, PT ;  /* 0x000000d57a00b20c */ /* 0x080fe20003f46270 */
[----:B--2---:R-:W-:Y:S01]  /*4210*/  IMAD.WIDE.U32 R122, R211, -0x326172a9, RZ ;  /* 0xcd9e8d57d37a7825 */ /* 0x004fe200078e00ff */
[----:B------:R-:W-:Y:S02]  /*4220*/  @!P3 ISETP.GE.AND P1, PT, R120, R213, PT ;  /* 0x000000d57800b20c */ /* 0x000fe40003f26270 */
[----:B------:R-:W-:Y:S01]  /*4230*/  LOP3.LUT R120, R202, UR25, R223, 0x96, !PT ;  /* 0x00000019ca787c12 */ /* 0x000fe2000f8e96df */
[----:B------:R-:W-:Y:S01]  /*4240*/  IMAD.WIDE.U32 R212, R210, -0x326172a9, RZ ;  /* 0xcd9e8d57d2d47825 */ /* 0x000fe200078e00ff */
[----:B------:R-:W-:Y:S03]  /*4250*/  LOP3.LUT R206, R206, UR12, R123, 0x96, !PT ;  /* 0x0000000ccece7c12 */ /* 0x000fe6000f8e967b */
[----:B------:R-:W-:Y:S01]  /*4260*/  MUFU.EX2 R244, R60 ;  /* 0x0000003c00f47308 */ /* 0x000fe20000000800 */
[----:B------:R-:W-:Y:S01]  /*4270*/  LOP3.LUT R121, R204, UR25, R231, 0x96, !PT ;  /* 0x00000019cc797c12 */ /* 0x000fe2000f8e96e7 */
[----:B------:R-:W-:Y:S01]  /*4280*/  IMAD.WIDE.U32 R210, R205, -0x326172a9, RZ ;  /* 0xcd9e8d57cdd27825 */ /* 0x000fe200078e00ff */
[----:B------:R-:W-:Y:S02]  /*4290*/  LOP3.LUT R122, R122, UR6, R213, 0x96, !PT ;  /* 0x000000067a7a7c12 */ /* 0x000fe4000f8e96d5 */
[----:B------:R-:W-:Y:S01]  /*42a0*/  @!P3 FSEL R64, R64, -INF , !P0 ;  /* 0xff8000004040b808 */ /* 0x000fe20004000000 */
[----:B------:R-:W-:Y:S01]  /*42b0*/  IMAD.WIDE.U32 R226, R120, -0x326172a9, RZ ;  /* 0xcd9e8d5778e27825 */ /* 0x000fe200078e00ff */
[----:B------:R-:W-:Y:S02]  /*42c0*/  LOP3.LUT R208, R208, UR12, R211, 0x96, !PT ;  /* 0x0000000cd0d07c12 */ /* 0x000fe4000f8e96d3 */
[----:B------:R-:W-:Y:S01]  /*42d0*/  LOP3.LUT R123, R210, UR6, R229, 0x96, !PT ;  /* 0x00000006d27b7c12 */ /* 0x000fe2000f8e96e5 */
[----:B------:R-:W-:Y:S01]  /*42e0*/  IMAD.WIDE.U32 R222, R222, -0x326172a9, RZ ;  /* 0xcd9e8d57dede7825 */ /* 0x000fe200078e00ff */
[----:B------:R-:W-:Y:S02]  /*42f0*/  LOP3.LUT R220, R220, UR12, R227, 0x96, !PT ;  /* 0x0000000cdcdc7c12 */ /* 0x000fe4000f8e96e3 */
[----:B------:R-:W-:Y:S01]  /*4300*/  @!P3 FSEL R66, R66, -INF , !P2 ;  /* 0xff8000004242b808 */ /* 0x000fe20005000000 */
[----:B------:R-:W-:Y:S01]  /*4310*/  FFMA.FTZ R64, R64, UR10, -R242 ;  /* 0x0000000a40407c23 */ /* 0x000fe200080108f2 */
[----:B------:R-:W-:Y:S01]  /*4320*/  LOP3.LUT R120, R226, UR6, R223, 0x96, !PT ;  /* 0x00000006e2787c12 */ /* 0x000fe2000f8e96df */
[----:B------:R-:W-:Y:S01]  /*4330*/  IMAD.WIDE.U32 R206, R206, -0x2daee0ad, RZ ;  /* 0xd2511f53cece7825 */ /* 0x000fe200078e00ff */
[----:B------:R-:W-:Y:S02]  /*4340*/  @!P3 FSEL R65, R65, -INF , !P4 ;  /* 0xff8000004141b808 */ /* 0x000fe40006000000 */
[----:B------:R-:W-:Y:S01]  /*4350*/  @!P3 FSEL R62, R62, -INF , !P5 ;  /* 0xff8000003e3eb808 */ /* 0x000fe20006800000 */
[----:B------:R-:W-:Y:S01]  /*4360*/  IMAD.WIDE.U32 R226, R122, -0x2daee0ad, RZ ;  /* 0xd2511f537ae27825 */ /* 0x000fe200078e00ff */
[----:B------:R-:W-:Y:S02]  /*4370*/  LOP3.LUT R216, R216, UR14, R207, 0x96, !PT ;  /* 0x0000000ed8d87c12 */ /* 0x000fe4000f8e96cf */
[----:B------:R-:W-:Y:S01]  /*4380*/  @!P3 FSEL R63, R63, -INF , !P6 ;  /* 0xff8000003f3fb808 */ /* 0x000fe20007000000 */
[----:B------:R-:W-:Y:S01]  /*4390*/  IMAD.WIDE.U32 R208, R208, -0x2daee0ad, RZ ;  /* 0xd2511f53d0d07825 */ /* 0x000fe200078e00ff */
[----:B------:R-:W-:Y:S02]  /*43a0*/  LOP3.LUT R221, R206, UR13, R227, 0x96, !PT ;  /* 0x0000000dcedd7c12 */ /* 0x000fe4000f8e96e3 */
[----:B------:R-:W-:Y:S01]  /*43b0*/  @!P3 FSEL R67, R67, -INF , !P1 ;  /* 0xff8000004343b808 */ /* 0x000fe20004800000 */
[----:B------:R-:W-:Y:S01]  /*43c0*/  IMAD.WIDE.U32 R210, R121, -0x326172a9, RZ ;  /* 0xcd9e8d5779d27825 */ /* 0x000fe200078e00ff */
[----:B------:R-:W-:Y:S02]  /*43d0*/  LOP3.LUT R227, R214, UR14, R209, 0x96, !PT ;  /* 0x0000000ed6e37c12 */ /* 0x000fe4000f8e96d1 */
[----:B------:R-:W-:Y:S01]  /*43e0*/  PRMT R213, R226, 0x7770, RZ ;  /* 0x00007770e2d57816 */ /* 0x000fe200000000ff */
[----:B------:R-:W-:Y:S01]  /*43f0*/  IMAD.WIDE.U32 R230, R230, -0x326172a9, RZ ;  /* 0xcd9e8d57e6e67825 */ /* 0x000fe200078e00ff */
[----:B------:R-:W-:Y:S02]  /*4400*/  LOP3.LUT R236, R218, UR12, R211, 0x96, !PT ;  /* 0x0000000cdaec7c12 */ /* 0x000fe4000f8e96d3 */
[----:B------:R-:W-:Y:S01]  /*4410*/  ISETP.LE.U32.AND P5, PT, R213, UR9, PT ;  /* 0x00000009d5007c0c */ /* 0x000fe2000bfa3070 */
[--C-:B------:R-:W-:Y:S01]  /*4420*/  FFMA.FTZ R66, R66, UR10, -R248.reuse ;  /* 0x0000000a42427c23 */ /* 0x100fe200080108f8 */
[----:B----4-:R-:W-:Y:S01]  /*4430*/  LOP3.LUT R133, R210, UR6, R231, 0x96, !PT ;  /* 0x00000006d2857c12 */ /* 0x010fe2000f8e96e7 */
[----:B------:R-:W-:Y:S01]  /*4440*/  IMAD.WIDE.U32 R214, R220, -0x2daee0ad, RZ ;  /* 0xd2511f53dcd67825 */ /* 0x000fe200078e00ff */
[C---:B------:R-:W-:Y:S01]  /*4450*/  PRMT R210, R226.reuse, 0x7771, RZ ;  /* 0x00007771e2d27816 */ /* 0x040fe200000000ff */
[----:B------:R-:W-:Y:S01]  /*4460*/  UIADD3 UR6, UPT, UPT, UR34, -0x4ab325aa, URZ ;  /* 0xb54cda5622067890 */ /* 0x000fe2000fffe0ff */
[----:B------:R-:W-:Y:S01]  /*4470*/  PRMT R225, R226, 0x7772, RZ ;  /* 0x00007772e2e17816 */ /* 0x000fe200000000ff */
[----:B------:R-:W-:Y:S01]  /*4480*/  IMAD.WIDE.U32 R232, R120, -0x2daee0ad, RZ ;  /* 0xd2511f5378e87825 */ /* 0x000fe200078e00ff */
[----:B------:R-:W-:Y:S02]  /*4490*/  LOP3.LUT R211, R224, UR14, R215, 0x96, !PT ;  /* 0x0000000ee0d37c12 */ /* 0x000fe4000f8e96d7 */
[----:B------:R-:W-:Y:S01]  /*44a0*/  ISETP.GT.U32.AND P6, PT, R210, UR9, PT ;  /* 0x00000009d2007c0c */ /* 0x000fe2000bfc4070 */
[----:B------:R-:W-:Y:S01]  /*44b0*/  IMAD.WIDE.U32 R216, R216, -0x326172a9, RZ ;  /* 0xcd9e8d57d8d87825 */ /* 0x000fe200078e00ff */
[----:B------:R-:W-:Y:S02]  /*44c0*/  LOP3.LUT R224, R214, UR13, R233, 0x96, !PT ;  /* 0x0000000dd6e07c12 */ /* 0x000fe4000f8e96e9 */
[----:B------:R-:W-:Y:S01]  /*44d0*/  PRMT R235, R232, 0x7770, RZ ;  /* 0x00007770e8eb7816 */ /* 0x000fe200000000ff */
[----:B------:R-:W-:Y:S01]  /*44e0*/  FFMA.FTZ R67, R67, UR10, -R248 ;  /* 0x0000000a43437c23 */ /* 0x000fe200080108f8 */
[----:B------:R-:W-:Y:S01]  /*44f0*/  LOP3.LUT R214, R212, UR6, R217, 0x96, !PT ;  /* 0x00000006d4d67c12 */ /* 0x000fe2000f8e96d9 */
[----:B------:R-:W-:Y:S01]  /*4500*/  FFMA.FTZ R62, R62, UR10, -R249 ;  /* 0x0000000a3e3e7c23 */ /* 0x000fe200080108f9 */
[----:B------:R-:W-:Y:S01]  /*4510*/  PRMT R219, R216, 0x7770, RZ ;  /* 0x00007770d8db7816 */ /* 0x000fe200000000ff */
[----:B------:R-:W-:Y:S01]  /*4520*/  FFMA.FTZ R202, R20, UR10, -R242 ;  /* 0x0000000a14ca7c23 */ /* 0x000fe200080108f2 */
[----:B------:R-:W-:Y:S01]  /*4530*/  LOP3.LUT R239, R214, 0xffff, RZ, 0xc0, !PT ;  /* 0x0000ffffd6ef7812 */ /* 0x000fe200078ec0ff */
[----:B------:R-:W-:Y:S01]  /*4540*/  IMAD.WIDE.U32 R236, R236, -0x2daee0ad, RZ ;  /* 0xd2511f53ecec7825 */ /* 0x000fe200078e00ff */
[----:B------:R-:W-:Y:S02]  /*4550*/  LOP3.LUT R215, R214, 0xff, RZ, 0xc0, !PT ;  /* 0x000000ffd6d77812 */ /* 0x000fe400078ec0ff */
[----:B------:R-:W-:Y:S01]  /*4560*/  SHF.R.U32.HI R239, RZ, 0x8, R239 ;  /* 0x00000008ffef7819 */ /* 0x000fe200000116ef */
[----:B------:R-:W-:Y:S01]  /*4570*/  IMAD.WIDE.U32 R240, R211, -0x326172a9, RZ ;  /* 0xcd9e8d57d3f07825 */ /* 0x000fe200078e00ff */
[----:B------:R-:W-:Y:S01]  /*4580*/  LOP3.LUT R229, R238, UR14, R237, 0x96, !PT ;  /* 0x0000000eeee57c12 */ /* 0x000fe2000f8e96ed */
[----:B------:R-:W2:Y:S01]  /*4590*/  MUFU.EX2 R202, R202 ;  /* 0x000000ca00ca7308 */ /* 0x000ea20000000800 */
[C---:B------:R-:W-:Y:S01]  /*45a0*/  PRMT R237, R216.reuse, 0x7771, RZ ;  /* 0x00007771d8ed7816 */ /* 0x040fe200000000ff */
[--C-:B------:R-:W-:Y:S01]  /*45b0*/  FFMA.FTZ R205, R23, UR10, -R248.reuse ;  /* 0x0000000a17cd7c23 */ /* 0x100fe200080108f8 */
[C---:B------:R-:W-:Y:S01]  /*45c0*/  PRMT R220, R216.reuse, 0x7772, RZ ;  /* 0x00007772d8dc7816 */ /* 0x040fe200000000ff */
[--C-:B------:R-:W-:Y:S01]  /*45d0*/  FFMA.FTZ R209, R27, UR10, -R249.reuse ;  /* 0x0000000a1bd17c23 */ /* 0x100fe200080108f9 */
[----:B------:R-:W-:Y:S01]  /*45e0*/  PRMT R223, R216, 0x7773, RZ ;  /* 0x00007773d8df7816 */ /* 0x000fe200000000ff */
[----:B------:R-:W-:Y:S01]  /*45f0*/  FFMA.FTZ R204, R22, UR10, -R248 ;  /* 0x0000000a16cc7c23 */ /* 0x000fe200080108f8 */
[----:B------:R-:W-:Y:S01]  /*4600*/  LOP3.LUT R239, R239, 0xffff, RZ, 0xc0, !PT ;  /* 0x0000ffffefef7812 */ /* 0x000fe200078ec0ff */
[----:B------:R-:W-:Y:S01]  /*4610*/  FFMA.FTZ R212, R30, UR10, -R249 ;  /* 0x0000000a1ed47c23 */ /* 0x000fe200080108f9 */
[----:B------:R-:W-:Y:S01]  /*4620*/  LOP3.LUT R216, R222, UR6, R241, 0x96, !PT ;  /* 0x00000006ded87c12 */ /* 0x000fe2000f8e96f1 */
[----:B------:R-:W-:Y:S01]  /*4630*/  FFMA.FTZ R241, R33, UR10, -R242 ;  /* 0x0000000a21f17c23 */ /* 0x000fe200080108f2 */
[----:B------:R-:W-:Y:S01]  /*4640*/  ISETP.LE.U32.AND P0, PT, R215, UR9, PT ;  /* 0x00000009d7007c0c */ /* 0x000fe2000bf03070 */
[----:B------:R-:W-:Y:S01]  /*4650*/  IMAD.WIDE.U32 R250, R229, -0x326172a9, RZ ;  /* 0xcd9e8d57e5fa7825 */ /* 0x000fe200078e00ff */
[C---:B------:R-:W-:Y:S01]  /*4660*/  PRMT R217, R240.reuse, 0x7770, RZ ;  /* 0x00007770f0d97816 */ /* 0x040fe200000000ff */
[----:B------:R-:W4:Y:S01]  /*4670*/  MUFU.EX2 R205, R205 ;  /* 0x000000cd00cd7308 */ /* 0x000f220000000800 */
[C---:B------:R-:W-:Y:S01]  /*4680*/  PRMT R238, R240.reuse, 0x7771, RZ ;  /* 0x00007771f0ee7816 */ /* 0x040fe200000000ff */
[----:B------:R-:W-:Y:S01]  /*4690*/  IMAD.WIDE.U32 R246, R133, -0x2daee0ad, RZ ;  /* 0xd2511f5385f67825 */ /* 0x000fe200078e00ff */
[C---:B------:R-:W-:Y:S02]  /*46a0*/  PRMT R218, R240.reuse, 0x7772, RZ ;  /* 0x00007772f0da7816 */ /* 0x040fe400000000ff */
[----:B------:R-:W-:Y:S01]  /*46b0*/  PRMT R222, R240, 0x7773, RZ ;  /* 0x00007773f0de7816 */ /* 0x000fe200000000ff */
[----:B------:R-:W-:Y:S01]  /*46c0*/  FFMA.FTZ R229, R47, UR10, -R249 ;  /* 0x0000000a2fe57c23 */ /* 0x000fe200080108f9 */
[----:B------:R-:W-:Y:S01]  /*46d0*/  SHF.R.U32.HI R215, RZ, 0x18, R214 ;  /* 0x00000018ffd77819 */ /* 0x000fe200000116d6 */
[--C-:B------:R-:W-:Y:S01]  /*46e0*/  FFMA.FTZ R206, R24, UR10, -R245.reuse ;  /* 0x0000000a18ce7c23 */ /* 0x100fe200080108f5 */
[----:B------:R-:W-:Y:S01]  /*46f0*/  PRMT R240, R214, 0x7632, R240 ;  /* 0x00007632d6f07816 */ /* 0x000fe200000000f0 */
[----:B------:R-:W-:Y:S01]  /*4700*/  @!P0 FADD.FTZ R186, -R186, -RZ ;  /* 0x800000ffbaba8221 */ /* 0x000fe20000010100 */
[----:B------:R-:W-:Y:S01]  /*4710*/  ISETP.LE.U32.AND P2, PT, R239, UR9, PT ;  /* 0x00000009ef007c0c */ /* 0x000fe2000bf43070 */
[----:B------:R-:W-:Y:S01]  /*4720*/  FFMA.FTZ R214, R32, UR10, -R242 ;  /* 0x0000000a20d67c23 */ /* 0x000fe200080108f2 */
[----:B------:R-:W-:Y:S01]  /*4730*/  LOP3.LUT R239, R216, 0xffff, RZ, 0xc0, !PT ;  /* 0x0000ffffd8ef7812 */ /* 0x000fe200078ec0ff */
[----:B------:R-:W-:Y:S01]  /*4740*/  IMAD.WIDE.U32 R122, R123, -0x2daee0ad, RZ ;  /* 0xd2511f537b7a7825 */ /* 0x000fe200078e00ff */
[----:B------:R-:W-:Y:S01]  /*4750*/  ISETP.LE.U32.AND P4, PT, R215, UR9, PT ;  /* 0x00000009d7007c0c */ /* 0x000fe2000bf83070 */
[----:B------:R-:W4:Y:S01]  /*4760*/  MUFU.EX2 R206, R206 ;  /* 0x000000ce00ce7308 */ /* 0x000f220000000800 */
[----:B------:R-:W-:Y:S01]  /*4770*/  LOP3.LUT R240, R240, 0xff, RZ, 0xc0, !PT ;  /* 0x000000fff0f07812 */ /* 0x000fe200078ec0ff */
[----:B------:R-:W-:Y:S01]  /*4780*/  FFMA.FTZ R207, R25, UR10, -R245 ;  /* 0x0000000a19cf7c23 */ /* 0x000fe200080108f5 */
[----:B------:R-:W-:Y:S01]  /*4790*/  SHF.R.U32.HI R239, RZ, 0x8, R239 ;  /* 0x00000008ffef7819 */ /* 0x000fe200000116ef */
[--C-:B------:R-:W-:Y:S01]  /*47a0*/  FFMA.FTZ R213, R28, UR10, -R245.reuse ;  /* 0x0000000a1cd57c23 */ /* 0x100fe200080108f5 */
[----:B------:R-:W-:Y:S01]  /*47b0*/  ISETP.LE.U32.AND P3, PT, R240, UR9, PT ;  /* 0x00000009f0007c0c */ /* 0x000fe2000bf63070 */
[--C-:B------:R-:W-:Y:S01]  /*47c0*/  FFMA.FTZ R211, R29, UR10, -R245.reuse ;  /* 0x0000000a1dd37c23 */ /* 0x100fe200080108f5 */
[----:B------:R-:W-:Y:S01]  /*47d0*/  LOP3.LUT R239, R239, 0xffff, RZ, 0xc0, !PT ;  /* 0x0000ffffefef7812 */ /* 0x000fe200078ec0ff */
[----:B------:R-:W-:Y:S01]  /*47e0*/  @!P2 FADD.FTZ R189, -R189, -RZ ;  /* 0x800000ffbdbda221 */ /* 0x000fe20000010100 */
[C---:B------:R-:W-:Y:S01]  /*47f0*/  PRMT R240, R216.reuse, 0x7632, R240 ;  /* 0x00007632d8f07816 */ /* 0x040fe200000000f0 */
[----:B------:R-:W4:Y:S01]  /*4800*/  MUFU.EX2 R207, R207 ;  /* 0x000000cf00cf7308 */ /* 0x000f220000000800 */
[----:B------:R-:W-:Y:S01]  /*4810*/  LOP3.LUT R215, R216, 0xff, RZ, 0xc0, !PT ;  /* 0x000000ffd8d77812 */ /* 0x000fe200078ec0ff */
[----:B---3--:R-:W-:Y:S01]  /*4820*/  @!P4 FADD.FTZ R188, -R188, -RZ ;  /* 0x800000ffbcbcc221 */ /* 0x008fe20000010100 */
[----:B------:R-:W-:Y:S02]  /*4830*/  ISETP.LE.U32.AND P0, PT, R239, UR9, PT ;  /* 0x00000009ef007c0c */ /* 0x000fe4000bf03070 */
[----:B------:R-:W-:Y:S02]  /*4840*/  LOP3.LUT R240, R240, 0xff, RZ, 0xc0, !PT ;  /* 0x000000fff0f07812 */ /* 0x000fe400078ec0ff */
[----:B------:R-:W-:Y:S01]  /*4850*/  ISETP.LE.U32.AND P1, PT, R215, UR9, PT ;  /* 0x00000009d7007c0c */ /* 0x000fe2000bf23070 */
[----:B-1----:R-:W-:Y:S01]  /*4860*/  @!P3 FADD.FTZ R187, -R187, -RZ ;  /* 0x800000ffbbbbb221 */ /* 0x002fe20000010100 */
[----:B------:R-:W-:Y:S01]  /*4870*/  ISETP.LE.U32.AND P2, PT, R240, UR9, PT ;  /* 0x00000009f0007c0c */ /* 0x000fe2000bf43070 */
[----:B------:R1:W-:Y:S01]  /*4880*/  MUFU.EX2 R210, R213 ;  /* 0x000000d500d27308 */ /* 0x0003e20000000800 */
[----:B------:R-:W-:Y:S01]  /*4890*/  ISETP.LE.U32.AND P4, PT, R217, UR9, PT ;  /* 0x00000009d9007c0c */ /* 0x000fe2000bf83070 */
[----:B------:R-:W-:Y:S01]  /*48a0*/  FFMA.FTZ R240, R40, UR10, -R245 ;  /* 0x0000000a28f07c23 */ /* 0x000fe200080108f5 */
[----:B------:R-:W-:Y:S02]  /*48b0*/  SHF.R.U32.HI R239, RZ, 0x18, R216 ;  /* 0x00000018ffef7819 */ /* 0x000fe400000116d8 */
[----:B------:R-:W-:Y:S01]  /*48c0*/  LOP3.LUT R123, R208, UR13, R123, 0x96, !PT ;  /* 0x0000000dd07b7c12 */ /* 0x000fe2000f8e967b */
[----:B------:R-:W-:Y:S01]  /*48d0*/  @!P0 FADD.FTZ R191, -R191, -RZ ;  /* 0x800000ffbfbf8221 */ /* 0x000fe20000010100 */
[----:B------:R-:W-:Y:S01]  /*48e0*/  ISETP.GT.U32.AND P0, PT, R218, UR9, PT ;  /* 0x00000009da007c0c */ /* 0x000fe2000bf04070 */
[----:B------:R-:W-:Y:S01]  /*48f0*/  FFMA.FTZ R208, R26, UR10, -R249 ;  /* 0x0000000a1ad07c23 */ /* 0x000fe200080108f9 */
[----:B------:R-:W-:Y:S01]  /*4900*/  ISETP.LE.U32.AND P3, PT, R239, UR9, PT ;  /* 0x00000009ef007c0c */ /* 0x000fe2000bf63070 */
[----:B------:R-:W-:Y:S01]  /*4910*/  @!P1 FADD.FTZ R190, -R190, -RZ ;  /* 0x800000ffbebe9221 */ /* 0x000fe20000010100 */
[----:B------:R-:W-:Y:S01]  /*4920*/  ISETP.GT.U32.AND P1, PT, R238, UR9, PT ;  /* 0x00000009ee007c0c */ /* 0x000fe2000bf24070 */
[----:B------:R-:W-:Y:S01]  /*4930*/  @!P2 FADD.FTZ R192, -R192, -RZ ;  /* 0x800000ffc0c0a221 */ /* 0x000fe20000010100 */
[----:B------:R-:W-:Y:S01]  /*4940*/  ISETP.GT.U32.AND P2, PT, R222, UR9, PT ;  /* 0x00000009de007c0c */ /* 0x000fe2000bf44070 */
[----:B------:R-:W-:Y:S01]  /*4950*/  @!P4 FADD.FTZ R194, -R194, -RZ ;  /* 0x800000ffc2c2c221 */ /* 0x000fe20000010100 */
[----:B------:R-:W-:Y:S01]  /*4960*/  ISETP.LE.U32.AND P4, PT, R219, UR9, PT ;  /* 0x00000009db007c0c */ /* 0x000fe2000bf83070 */
[--C-:B------:R-:W-:Y:S01]  /*4970*/  FFMA.FTZ R222, R37, UR10, -R242.reuse ;  /* 0x0000000a25de7c23 */ /* 0x100fe200080108f2 */
[----:B------:R-:W-:Y:S01]  /*4980*/  LOP3.LUT R238, R221, 0xff, RZ, 0xc0, !PT ;  /* 0x000000ffddee7812 */ /* 0x000fe200078ec0ff */
[----:B------:R-:W-:Y:S01]  /*4990*/  FFMA.FTZ R239, R36, UR10, -R242 ;  /* 0x0000000a24ef7c23 */ /* 0x000fe200080108f2 */
[----:B------:R-:W-:Y:S01]  /*49a0*/  PRMT R234, R232, 0x7771, RZ ;  /* 0x00007771e8ea7816 */ /* 0x000fe200000000ff */
[----:B------:R3:W-:Y:S01]  /*49b0*/  MUFU.EX2 R219, R222 ;  /* 0x000000de00db7308 */ /* 0x0007e20000000800 */
[----:B------:R-:W-:Y:S01]  /*49c0*/  PRMT R226, R226, 0x7773, RZ ;  /* 0x00007773e2e27816 */ /* 0x000fe200000000ff */
[----:B------:R-:W-:Y:S01]  /*49d0*/  @P0 FADD.FTZ R196, -R196, -RZ ;  /* 0x800000ffc4c40221 */ /* 0x000fe20000010100 */
[----:B------:R-:W-:Y:S01]  /*49e0*/  ISETP.GT.U32.AND P0, PT, R220, UR9, PT ;  /* 0x00000009dc007c0c */ /* 0x000fe2000bf04070 */
[----:B------:R-:W-:Y:S01]  /*49f0*/  @P1 FADD.FTZ R195, -R195, -RZ ;  /* 0x800000ffc3c31221 */ /* 0x000fe20000010100 */
[----:B------:R-:W-:Y:S01]  /*4a00*/  ISETP.GT.U32.AND P1, PT, R237, UR9, PT ;  /* 0x00000009ed007c0c */ /* 0x000fe2000bf24070 */
[----:B------:R-:W-:Y:S01]  /*4a10*/  @!P3 FADD.FTZ R193, -R193, -RZ ;  /* 0x800000ffc1c1b221 */ /* 0x000fe20000010100 */
[----:B------:R-:W-:Y:S03]  /*4a20*/  LOP3.LUT R237, R221, 0xffff, RZ, 0xc0, !PT ;  /* 0x0000ffffdded7812 */ /* 0x000fe600078ec0ff */
[----:B------:R4:W-:Y:S01]  /*4a30*/  MUFU.EX2 R218, R239 ;  /* 0x000000ef00da7308 */ /* 0x0009e20000000800 */
[----:B------:R-:W-:Y:S01]  /*4a40*/  ISETP.LE.U32.AND P3, PT, R238, UR9, PT ;  /* 0x00000009ee007c0c */ /* 0x000fe2000bf63070 */
[----:B------:R-:W-:Y:S01]  /*4a50*/  @!P4 FADD.FTZ R198, -R198, -RZ ;  /* 0x800000ffc6c6c221 */ /* 0x000fe20000010100 */
[----:B------:R-:W-:Y:S01]  /*4a60*/  ISETP.GT.U32.AND P4, PT, R223, UR9, PT ;  /* 0x00000009df007c0c */ /* 0x000fe2000bf84070 */
[----:B------:R-:W-:Y:S01]  /*4a70*/  @P2 FADD.FTZ R197, -R197, -RZ ;  /* 0x800000ffc5c52221 */ /* 0x000fe20000010100 */
[----:B------:R-:W-:Y:S01]  /*4a80*/  SHF.R.U32.HI R238, RZ, 0x18, R221 ;  /* 0x00000018ffee7819 */ /* 0x000fe200000116dd */
[----:B-1----:R-:W-:Y:S01]  /*4a90*/  FFMA.FTZ R213, R31, UR10, -R249 ;  /* 0x0000000a1fd57c23 */ /* 0x002fe200080108f9 */
[----:B------:R-:W-:Y:S01]  /*4aa0*/  SHF.R.U32.HI R237, RZ, 0x8, R237 ;  /* 0x00000008ffed7819 */ /* 0x000fe200000116ed */
[----:B------:R-:W-:Y:S01]  /*4ab0*/  @P0 FADD.FTZ R200, -R200, -RZ ;  /* 0x800000ffc8c80221 */ /* 0x000fe20000010100 */
[----:B------:R-:W-:Y:S01]  /*4ac0*/  PRMT R221, R221, 0x7632, R221 ;  /* 0x00007632dddd7816 */ /* 0x000fe200000000dd */
[----:B------:R-:W-:Y:S01]  /*4ad0*/  @P1 FADD.FTZ R199, -R199, -RZ ;  /* 0x800000ffc7c71221 */ /* 0x000fe20000010100 */
[----:B------:R-:W-:Y:S01]  /*4ae0*/  ISETP.LE.U32.AND P2, PT, R238, UR9, PT ;  /* 0x00000009ee007c0c */ /* 0x000fe2000bf43070 */
[--C-:B------:R-:W-:Y:S01]  /*4af0*/  FFMA.FTZ R238, R39, UR10, -R248.reuse ;  /* 0x0000000a27ee7c23 */ /* 0x100fe200080108f8 */
[----:B------:R-:W-:Y:S01]  /*4b00*/  LOP3.LUT R237, R237, 0xffff, RZ, 0xc0, !PT ;  /* 0x0000ffffeded7812 */ /* 0x000fe200078ec0ff */
[----:B--2---:R-:W-:Y:S01]  /*4b10*/  @!P3 FADD.FTZ R202, -R202, -RZ ;  /* 0x800000ffcacab221 */ /* 0x004fe20000010100 */
[----:B------:R-:W-:Y:S01]  /*4b20*/  LOP3.LUT R223, R224, 0xffff, RZ, 0xc0, !PT ;  /* 0x0000ffffe0df7812 */ /* 0x000fe200078ec0ff */
[----:B------:R-:W-:Y:S01]  /*4b30*/  @P4 FADD.FTZ R201, -R201, -RZ ;  /* 0x800000ffc9c94221 */ /* 0x000fe20000010100 */
[----:B---3--:R-:W-:Y:S01]  /*4b40*/  LOP3.LUT R222, R221, 0xff, RZ, 0xc0, !PT ;  /* 0x000000ffddde7812 */ /* 0x008fe200078ec0ff */
[----:B------:R-:W-:Y:S01]  /*4b50*/  FFMA.FTZ R220, R38, UR10, -R248 ;  /* 0x0000000a26dc7c23 */ /* 0x000fe200080108f8 */
[----:B------:R-:W-:Y:S01]  /*4b60*/  ISETP.LE.U32.AND P0, PT, R237, UR9, PT ;  /* 0x00000009ed007c0c */ /* 0x000fe2000bf03070 */
[----:B------:R1:W-:Y:S01]  /*4b70*/  MUFU.EX2 R221, R238 ;  /* 0x000000ee00dd7308 */ /* 0x0003e20000000800 */
[C---:B----4-:R-:W-:Y:S02]  /*4b80*/  LOP3.LUT R239, R224.reuse, 0xff, RZ, 0xc0, !PT ;  /* 0x000000ffe0ef7812 */ /* 0x050fe400078ec0ff */
[----:B------:R-:W-:Y:S01]  /*4b90*/  SHF.R.U32.HI R223, RZ, 0x8, R223 ;  /* 0x00000008ffdf7819 */ /* 0x000fe200000116df */
[----:B------:R-:W-:Y:S01]  /*4ba0*/  @!P2 FADD.FTZ R205, -R205, -RZ ;  /* 0x800000ffcdcda221 */ /* 0x000fe20000010100 */
[----:B------:R-:W-:Y:S02]  /*4bb0*/  ISETP.LE.U32.AND P4, PT, R239, UR9, PT ;  /* 0x00000009ef007c0c */ /* 0x000fe4000bf83070 */
[----:B------:R-:W-:Y:S03]  /*4bc0*/  LOP3.LUT R239, R223, 0xffff, RZ, 0xc0, !PT ;  /* 0x0000ffffdfef7812 */ /* 0x000fe600078ec0ff */
[----:B------:R-:W2:Y:S01]  /*4bd0*/  MUFU.EX2 R208, R208 ;  /* 0x000000d000d07308 */ /* 0x000ea20000000800 */
[----:B------:R-:W-:Y:S02]  /*4be0*/  PRMT R237, R224, 0x7632, R237 ;  /* 0x00007632e0ed7816 */ /* 0x000fe400000000ed */
[----:B------:R-:W-:Y:S01]  /*4bf0*/  ISETP.LE.U32.AND P3, PT, R239, UR9, PT ;  /* 0x00000009ef007c0c */ /* 0x000fe2000bf63070 */
[----:B------:R-:W-:Y:S01]  /*4c00*/  @!P0 FADD.FTZ R203, -R203, -RZ ;  /* 0x800000ffcbcb8221 */ /* 0x000fe20000010100 */
[----:B------:R-:W-:Y:S02]  /*4c10*/  LOP3.LUT R237, R237, 0xff, RZ, 0xc0, !PT ;  /* 0x000000ffeded7812 */ /* 0x000fe400078ec0ff */
[----:B------:R-:W-:Y:S03]  /*4c20*/  PRMT R233, R232, 0x7772, RZ ;  /* 0x00007772e8e97816 */ /* 0x000fe600000000ff */
[----:B------:R-:W3:Y:S01]  /*4c30*/  MUFU.EX2 R211, R211 ;  /* 0x000000d300d37308 */ /* 0x000ee20000000800 */
[----:B------:R-:W-:Y:S01]  /*4c40*/  ISETP.LE.U32.AND P0, PT, R237, UR9, PT ;  /* 0x00000009ed007c0c */ /* 0x000fe2000bf03070 */
[----:B------:R-:W-:Y:S01]  /*4c50*/  @!P4 FADD.FTZ R206, -R206, -RZ ;  /* 0x800000ffcecec221 */ /* 0x000fe20000010100 */
[----:B------:R-:W-:Y:S01]  /*4c60*/  ISETP.LE.U32.AND P4, PT, R235, UR9, PT ;  /* 0x00000009eb007c0c */ /* 0x000fe2000bf83070 */
[--C-:B-1----:R-:W-:Y:S01]  /*4c70*/  FFMA.FTZ R238, R41, UR10, -R245.reuse ;  /* 0x0000000a29ee7c23 */ /* 0x102fe200080108f5 */
[----:B------:R-:W-:Y:S01]  /*4c80*/  SHF.R.U32.HI R237, RZ, 0x18, R224 ;  /* 0x00000018ffed7819 */ /* 0x000fe200000116e0 */
[--C-:B------:R-:W-:Y:S01]  /*4c90*/  FFMA.FTZ R235, R49, UR10, -R242.reuse ;  /* 0x0000000a31eb7c23 */ /* 0x100fe200080108f2 */
[----:B------:R-:W-:Y:S03]  /*4ca0*/  ISETP.LE.U32.AND P1, PT, R222, UR9, PT ;  /* 0x00000009de007c0c */ /* 0x000fe6000bf23070 */
[----:B------:R1:W-:Y:S01]  /*4cb0*/  MUFU.EX2 R223, R238 ;  /* 0x000000ee00df7308 */ /* 0x0003e20000000800 */
[----:B------:R-:W-:Y:S01]  /*4cc0*/  ISETP.LE.U32.AND P2, PT, R237, UR9, PT ;  /* 0x00000009ed007c0c */ /* 0x000fe2000bf43070 */
[----:B------:R-:W-:Y:S01]  /*4cd0*/  @!P3 FADD.FTZ R207, -R207, -RZ ;  /* 0x800000ffcfcfb221 */ /* 0x000fe20000010100 */
[----:B------:R-:W-:Y:S01]  /*4ce0*/  ISETP.GT.U32.AND P3, PT, R234, UR9, PT ;  /* 0x00000009ea007c0c */ /* 0x000fe2000bf64070 */
[----:B------:R-:W-:Y:S01]  /*4cf0*/  FFMA.FTZ R234, R44, UR10, -R245 ;  /* 0x0000000a2cea7c23 */ /* 0x000fe200080108f5 */
[----:B------:R-:W-:Y:S01]  /*4d00*/  PRMT R232, R232, 0x7773, RZ ;  /* 0x00007773e8e87816 */ /* 0x000fe200000000ff */
[----:B--2---:R-:W-:Y:S01]  /*4d10*/  @!P0 FADD.FTZ R208, -R208, -RZ ;  /* 0x800000ffd0d08221 */ /* 0x004fe20000010100 */
[----:B------:R-:W-:Y:S03]  /*4d20*/  ISETP.GT.U32.AND P0, PT, R226, UR9, PT ;  /* 0x00000009e2007c0c */ /* 0x000fe6000bf04070 */
[----:B------:R-:W2:Y:S01]  /*4d30*/  MUFU.EX2 R209, R209 ;  /* 0x000000d100d17308 */ /* 0x000ea20000000800 */
[----:B------:R-:W-:Y:S01]  /*4d40*/  PRMT R231, R122, 0x7770, RZ ;  /* 0x000077707ae77816 */ /* 0x000fe200000000ff */
[----:B------:R-:W-:Y:S01]  /*4d50*/  @!P4 FADD.FTZ R210, -R210, -RZ ;  /* 0x800000ffd2d2c221 */ /* 0x000fe20000010100 */
[----:B------:R-:W-:Y:S01]  /*4d60*/  ISETP.GT.U32.AND P4, PT, R233, UR9, PT ;  /* 0x00000009e9007c0c */ /* 0x000fe2000bf84070 */
[--C-:B------:R-:W-:Y:S01]  /*4d70*/  FFMA.FTZ R233, R48, UR10, -R242.reuse ;  /* 0x0000000a30e97c23 */ /* 0x100fe200080108f2 */
[----:B------:R-:W-:Y:S01]  /*4d80*/  LOP3.LUT R133, R236, UR13, R247, 0x96, !PT ;  /* 0x0000000dec857c12 */ /* 0x000fe2000f8e96f7 */
[----:B------:R-:W-:Y:S01]  /*4d90*/  FFMA.FTZ R242, R65, UR10, -R242 ;  /* 0x0000000a41f27c23 */ /* 0x000fe200080108f2 */
[C---:B------:R-:W-:Y:S03]  /*4da0*/  PRMT R121, R122.reuse, 0x7771, RZ ;  /* 0x000077717a797816 */ /* 0x040fe600000000ff */
[----:B------:R-:W4:Y:S01]  /*4db0*/  MUFU.EX2 R204, R204 ;  /* 0x000000cc00cc7308 */ /* 0x000f220000000800 */
[----:B------:R-:W-:Y:S01]  /*4dc0*/  PRMT R120, R122, 0x7772, RZ ;  /* 0x000077727a787816 */ /* 0x000fe200000000ff */
[----:B---3--:R-:W-:Y:S01]  /*4dd0*/  @P3 FADD.FTZ R211, -R211, -RZ ;  /* 0x800000ffd3d33221 */ /* 0x008fe20000010100 */
[----:B------:R-:W-:Y:S01]  /*4de0*/  ISETP.GT.U32.AND P3, PT, R232, UR9, PT ;  /* 0x00000009e8007c0c */ /* 0x000fe2000bf64070 */
[----:B-1----:R-:W-:Y:S01]  /*4df0*/  IMAD.WIDE.U32 R238, R227, -0x326172a9, RZ ;  /* 0xcd9e8d57e3ee7825 */ /* 0x002fe200078e00ff */
[----:B------:R-:W-:Y:S02]  /*4e00*/  LOP3.LUT R232, R123, 0xff, RZ, 0xc0, !PT ;  /* 0x000000ff7be87812 */ /* 0x000fe400078ec0ff */
[----:B------:R-:W-:Y:S03]  /*4e10*/  PRMT R122, R122, 0x7773, RZ ;  /* 0x000077737a7a7816 */ /* 0x000fe600000000ff */
[----:B------:R-:W1:Y:S01]  /*4e20*/  MUFU.EX2 R212, R212 ;  /* 0x000000d400d47308 */ /* 0x000e620000000800 */
[----:B------:R-:W-:Y:S01]  /*4e30*/  PRMT R237, R238, 0x7770, RZ ;  /* 0x00007770eeed7816 */ /* 0x000fe200000000ff */
[----:B--2---:R-:W-:Y:S01]  /*4e40*/  @!P2 FADD.FTZ R209, -R209, -RZ ;  /* 0x800000ffd1d1a221 */ /* 0x004fe20000010100 */
[----:B------:R-:W-:Y:S01]  /*4e50*/  ISETP.LE.U32.AND P2, PT, R231, UR9, PT ;  /* 0x00000009e7007c0c */ /* 0x000fe2000bf43070 */
[----:B------:R-:W-:Y:S01]  /*4e60*/  FFMA.FTZ R227, R45, UR10, -R245 ;  /* 0x0000000a2de37c23 */ /* 0x000fe200080108f5 */
[----:B------:R-:W-:Y:S01]  /*4e70*/  LOP3.LUT R231, R228, UR6, R239, 0x96, !PT ;  /* 0x00000006e4e77c12 */ /* 0x000fe2000f8e96ef */
[----:B------:R-:W-:Y:S01]  /*4e80*/  FFMA.FTZ R228, R46, UR10, -R249 ;  /* 0x0000000a2ee47c23 */ /* 0x000fe200080108f9 */
[----:B------:R-:W-:Y:S03]  /*4e90*/  PRMT R239, R238, 0x7772, RZ ;  /* 0x00007772eeef7816 */ /* 0x000fe600000000ff */
[----:B------:R2:W-:Y:S01]  /*4ea0*/  MUFU.EX2 R226, R234 ;  /* 0x000000ea00e27308 */ /* 0x0005e20000000800 */
[----:B------:R-:W-:Y:S01]  /*4eb0*/  SHF.R.U32.HI R48, RZ, 0x18, R231 ;  /* 0x00000018ff307819 */ /* 0x000fe200000116e7 */
[----:B----4-:R-:W-:Y:S01]  /*4ec0*/  @!P1 FADD.FTZ R204, -R204, -RZ ;  /* 0x800000ffcccc9221 */ /* 0x010fe20000010100 */
[----:B------:R-:W-:Y:S01]  /*4ed0*/  ISETP.GT.U32.AND P1, PT, R225, UR9, PT ;  /* 0x00000009e1007c0c */ /* 0x000fe2000bf24070 */
[----:B------:R-:W-:Y:S01]  /*4ee0*/  FFMA.FTZ R225, R43, UR10, -R249 ;  /* 0x0000000a2be17c23 */ /* 0x000fe200080108f9 */
[----:B------:R-:W-:Y:S02]  /*4ef0*/  FFMA.FTZ R245, R61, UR10, -R245 ;  /* 0x0000000a3df57c23 */ /* 0x000fe400080108f5 */
[----:B------:R-:W-:Y:S03]  /*4f00*/  F2FP.RELU.F16.F32.PACK_AB R61, R205, R204 ;  /* 0x000000cccd3d723e */ /* 0x000fe600000008ff */
[----:B------:R-:W3:Y:S01]  /*4f10*/  MUFU.EX2 R213, R213 ;  /* 0x000000d500d57308 */ /* 0x000ee20000000800 */
[----:B-1----:R-:W-:Y:S01]  /*4f20*/  @P4 FADD.FTZ R212, -R212, -RZ ;  /* 0x800000ffd4d44221 */ /* 0x002fe20000010100 */
[----:B------:R-:W-:Y:S02]  /*4f30*/  ISETP.LE.U32.AND P4, PT, R232, UR9, PT ;  /* 0x00000009e8007c0c */ /* 0x000fe4000bf83070 */
[C---:B------:R-:W-:Y:S06]  /*4f40*/  LOP3.LUT R232, R231.reuse, 0xff, RZ, 0xc0, !PT ;  /* 0x000000ffe7e87812 */ /* 0x040fec00078ec0ff */
[----:B------:R1:W4:Y:S01]  /*4f50*/  MUFU.EX2 R215, R241 ;  /* 0x000000f100d77308 */ /* 0x0003220000000800 */
[----:B--2---:R-:W-:Y:S02]  /*4f60*/  LOP3.LUT R234, R230, UR6, R251, 0x96, !PT ;  /* 0x00000006e6ea7c12 */ /* 0x004fe4000f8e96fb */
[C---:B------:R-:W-:Y:S02]  /*4f70*/  LOP3.LUT R230, R231.reuse, 0xffff, RZ, 0xc0, !PT ;  /* 0x0000ffffe7e67812 */ /* 0x040fe400078ec0ff */
[----:B------:R-:W-:Y:S02]  /*4f80*/  PRMT R231, R231, 0x7632, R231 ;  /* 0x00007632e7e77816 */ /* 0x000fe400000000e7 */
[----:B------:R-:W-:Y:S03]  /*4f90*/  PRMT R49, R234, 0x7632, R49 ;  /* 0x00007632ea317816 */ /* 0x000fe60000000031 */
[----:B------:R-:W2:Y:S01]  /*4fa0*/  MUFU.EX2 R216, R243 ;  /* 0x000000f300d87308 */ /* 0x000ea20000000800 */
[----:B------:R-:W-:Y:S01]  /*4fb0*/  LOP3.LUT R231, R231, 0xff, RZ, 0xc0, !PT ;  /* 0x000000ffe7e77812 */ /* 0x000fe200078ec0ff */
[----:B---3--:R-:W-:Y:S01]  /*4fc0*/  @P3 FADD.FTZ R213, -R213, -RZ ;  /* 0x800000ffd5d53221 */ /* 0x008fe20000010100 */
[----:B------:R-:W-:Y:S02]  /*4fd0*/  ISETP.LE.U32.AND P3, PT, R232, UR9, PT ;  /* 0x00000009e8007c0c */ /* 0x000fe4000bf63070 */
[----:B------:R-:W-:Y:S02]  /*4fe0*/  SHF.R.U32.HI R232, RZ, 0x8, R230 ;  /* 0x00000008ffe87819 */ /* 0x000fe400000116e6 */
[----:B------:R-:W-:Y:S03]  /*4ff0*/  LOP3.LUT R49, R49, 0xff, RZ, 0xc0, !PT ;  /* 0x000000ff31317812 */ /* 0x000fe600078ec0ff */
[----:B------:R-:W3:Y:S01]  /*5000*/  MUFU.EX2 R214, R214 ;  /* 0x000000d600d67308 */ /* 0x000ee20000000800 */
[----:B------:R-:W-:Y:S01]  /*5010*/  LOP3.LUT R232, R232, 0xffff, RZ, 0xc0, !PT ;  /* 0x0000ffffe8e87812 */ /* 0x000fe200078ec0ff */
[--C-:B-1----:R-:W-:Y:S01]  /*5020*/  FFMA.FTZ R241, R35, UR10, -R248.reuse ;  /* 0x0000000a23f17c23 */ /* 0x102fe200080108f8 */
[----:B----4-:R-:W-:Y:S01]  /*5030*/  @P6 FADD.FTZ R215, -R215, -RZ ;  /* 0x800000ffd7d76221 */ /* 0x010fe20000010100 */
[----:B------:R-:W-:Y:S06]  /*5040*/  ISETP.LE.U32.AND P6, PT, R231, UR9, PT ;  /* 0x00000009e7007c0c */ /* 0x000fec000bfc3070 */
[----:B------:R-:W1:Y:S01]  /*5050*/  MUFU.EX2 R217, R241 ;  /* 0x000000f100d97308 */ /* 0x000e620000000800 */
[----:B--2---:R-:W-:Y:S01]  /*5060*/  @P1 FADD.FTZ R216, -R216, -RZ ;  /* 0x800000ffd8d81221 */ /* 0x004fe20000010100 */
[----:B------:R-:W-:Y:S01]  /*5070*/  ISETP.LE.U32.AND P1, PT, R232, UR9, PT ;  /* 0x00000009e8007c0c */ /* 0x000fe2000bf23070 */
[----:B------:R-:W-:Y:S01]  /*5080*/  FFMA.FTZ R232, R50, UR10, -R248 ;  /* 0x0000000a32e87c23 */ /* 0x000fe200080108f8 */
[----:B------:R-:W-:Y:S01]  /*5090*/  LOP3.LUT R50, R234, 0xff, RZ, 0xc0, !PT ;  /* 0x000000ffea327812 */ /* 0x000fe200078ec0ff */
[----:B------:R-:W-:Y:S01]  /*50a0*/  @!P3 FADD.FTZ R218, -R218, -RZ ;  /* 0x800000ffdadab221 */ /* 0x000fe20000010100 */
[----:B------:R-:W-:Y:S04]  /*50b0*/  ISETP.LE.U32.AND P3, PT, R49, UR9, PT ;  /* 0x0000000931007c0c */ /* 0x000fe8000bf63070 */
[----:B------:R2:W4:Y:S01]  /*50c0*/  MUFU.EX2 R222, R240 ;  /* 0x000000f000de7308 */ /* 0x0005220000000800 */
[----:B---3--:R-:W-:Y:S01]  /*50d0*/  @!P5 FADD.FTZ R214, -R214, -RZ ;  /* 0x800000ffd6d6d221 */ /* 0x008fe20000010100 */
[----:B------:R-:W-:Y:S02]  /*50e0*/  ISETP.LE.U32.AND P5, PT, R48, UR9, PT ;  /* 0x0000000930007c0c */ /* 0x000fe4000bfa3070 */
[----:B------:R-:W-:Y:S02]  /*50f0*/  LOP3.LUT R48, R234, 0xffff, RZ, 0xc0, !PT ;  /* 0x0000ffffea307812 */ /* 0x000fe400078ec0ff */
[----:B------:R-:W-:Y:S01]  /*5100*/  PRMT R49, R250, 0x7771, RZ ;  /* 0x00007771fa317816 */ /* 0x000fe200000000ff */
[----:B------:R-:W-:Y:S03]  /*5110*/  @!P1 FADD.FTZ R219, -R219, -RZ ;  /* 0x800000ffdbdb9221 */ /* 0x000fe60000010100 */
[----:B------:R3:W-:Y:S01]  /*5120*/  MUFU.EX2 R230, R233 ;  /* 0x000000e900e67308 */ /* 0x0007e20000000800 */
[----:B------:R-:W-:Y:S01]  /*5130*/  SHF.R.U32.HI R48, RZ, 0x8, R48 ;  /* 0x00000008ff307819 */ /* 0x000fe20000011630 */
[----:B-1----:R-:W-:Y:S01]  /*5140*/  @P0 FADD.FTZ R217, -R217, -RZ ;  /* 0x800000ffd9d90221 */ /* 0x002fe20000010100 */
[----:B------:R-:W-:Y:S02]  /*5150*/  ISETP.LE.U32.AND P0, PT, R50, UR9, PT ;  /* 0x0000000932007c0c */ /* 0x000fe4000bf03070 */
[----:B------:R-:W-:Y:S02]  /*5160*/  LOP3.LUT R48, R48, 0xffff, RZ, 0xc0, !PT ;  /* 0x0000ffff30307812 */ /* 0x000fe400078ec0ff */
[----:B------:R-:W-:Y:S03]  /*5170*/  PRMT R50, R250, 0x7770, RZ ;  /* 0x00007770fa327816 */ /* 0x000fe600000000ff */
[----:B------:R-:W1:Y:S01]  /*5180*/  MUFU.EX2 R220, R220 ;  /* 0x000000dc00dc7308 */ /* 0x000e620000000800 */
[----:B------:R-:W-:Y:S01]  /*5190*/  ISETP.LE.U32.AND P1, PT, R48, UR9, PT ;  /* 0x0000000930007c0c */ /* 0x000fe2000bf23070 */
[--C-:B--2---:R-:W-:Y:S01]  /*51a0*/  FFMA.FTZ R240, R42, UR10, -R249.reuse ;  /* 0x0000000a2af07c23 */ /* 0x104fe200080108f9 */
[----:B------:R-:W-:Y:S01]  /*51b0*/  PRMT R48, R250, 0x7772, RZ ;  /* 0x00007772fa307816 */ /* 0x000fe200000000ff */
[----:B------:R-:W-:Y:S01]  /*51c0*/  @!P5 FADD.FTZ R221, -R221, -RZ ;  /* 0x800000ffddddd221 */ /* 0x000fe20000010100 */
[----:B------:R-:W-:Y:S01]  /*51d0*/  ISETP.LE.U32.AND P5, PT, R50, UR9, PT ;  /* 0x0000000932007c0c */ /* 0x000fe2000bfa3070 */
[----:B------:R-:W-:Y:S01]  /*51e0*/  FFMA.FTZ R249, R63, UR10, -R249 ;  /* 0x0000000a3ff97c23 */ /* 0x000fe200080108f9 */
[----:B------:R-:W-:Y:S03]  /*51f0*/  PRMT R250, R250, 0x7773, RZ ;  /* 0x00007773fafa7816 */ /* 0x000fe600000000ff */
[----:B------:R-:W2:Y:S01]  /*5200*/  MUFU.EX2 R224, R240 ;  /* 0x000000f000e07308 */ /* 0x000ea20000000800 */
[----:B---3--:R-:W-:Y:S01]  /*5210*/  FFMA.FTZ R233, R51, UR10, -R248 ;  /* 0x0000000a33e97c23 */ /* 0x008fe200080108f8 */
[----:B------:R-:W-:Y:S01]  /*5220*/  SHF.R.U32.HI R51, RZ, 0x18, R234 ;  /* 0x00000018ff337819 */ /* 0x000fe200000116ea */
[----:B----4-:R-:W-:Y:S01]  /*5230*/  @!P0 FADD.FTZ R222, -R222, -RZ ;  /* 0x800000ffdede8221 */ /* 0x010fe20000010100 */
[----:B------:R-:W-:Y:S01]  /*5240*/  ISETP.GT.U32.AND P0, PT, R49, UR9, PT ;  /* 0x0000000931007c0c */ /* 0x000fe2000bf04070 */
[----:B------:R-:W-:Y:S02]  /*5250*/  IMAD.IADD R248, R168, 0x1, R137 ;  /* 0x00000001a8f87824 */ /* 0x000fe400078e0289 */
[----:B------:R-:W-:Y:S01]  /*5260*/  @!P1 FADD.FTZ R223, -R223, -RZ ;  /* 0x800000ffdfdf9221 */ /* 0x000fe20000010100 */
[----:B------:R-:W-:Y:S02]  /*5270*/  ISETP.GT.U32.AND P1, PT, R48, UR9, PT ;  /* 0x0000000930007c0c */ /* 0x000fe4000bf24070 */
[----:B------:R-:W3:Y:S01]  /*5280*/  MUFU.EX2 R225, R225 ;  /* 0x000000e100e17308 */ /* 0x000ee20000000800 */
[----:B-1----:R-:W-:Y:S01]  /*5290*/  @!P6 FADD.FTZ R220, -R220, -RZ ;  /* 0x800000ffdcdce221 */ /* 0x002fe20000010100 */
[----:B------:R-:W-:Y:S01]  /*52a0*/  ISETP.LE.U32.AND P6, PT, R51, UR9, PT ;  /* 0x0000000933007c0c */ /* 0x000fe2000bfc3070 */
[----:B------:R-:W-:Y:S01]  /*52b0*/  @!P5 FADD.FTZ R226, -R226, -RZ ;  /* 0x800000ffe2e2d221 */ /* 0x000fe20000010100 */
[----:B------:R-:W-:Y:S02]  /*52c0*/  LOP3.LUT R49, R133, 0xffff, RZ, 0xc0, !PT ;  /* 0x0000ffff85317812 */ /* 0x000fe400078ec0ff */
[----:B------:R-:W-:Y:S04]  /*52d0*/  SHF.R.U32.HI R48, RZ, 0x18, R123 ;  /* 0x00000018ff307819 */ /* 0x000fe8000001167b */
[----:B------:R-:W1:Y:S01]  /*52e0*/  MUFU.EX2 R228, R228 ;  /* 0x000000e400e47308 */ /* 0x000e620000000800 */
[----:B--2---:R-:W-:Y:S01]  /*52f0*/  @!P3 FADD.FTZ R224, -R224, -RZ ;  /* 0x800000ffe0e0b221 */ /* 0x004fe20000010100 */
[----:B------:R-:W-:Y:S02]  /*5300*/  ISETP.GT.U32.AND P3, PT, R250, UR9, PT ;  /* 0x00000009fa007c0c */ /* 0x000fe4000bf64070 */
[----:B------:R-:W-:Y:S02]  /*5310*/  PRMT R240, R238, 0x7771, RZ ;  /* 0x00007771eef07816 */ /* 0x000fe400000000ff */
[----:B------:R-:W-:Y:S04]  /*5320*/  SHF.R.U32.HI R49, RZ, 0x8, R49 ;  /* 0x00000008ff317819 */ /* 0x000fe80000011631 */
[----:B------:R-:W2:Y:S01]  /*5330*/  MUFU.EX2 R227, R227 ;  /* 0x000000e300e37308 */ /* 0x000ea20000000800 */
[----:B---3--:R-:W-:Y:S01]  /*5340*/  @!P6 FADD.FTZ R225, -R225, -RZ ;  /* 0x800000ffe1e1e221 */ /* 0x008fe20000010100 */
[----:B------:R-:W-:Y:S02]  /*5350*/  ISETP.LE.U32.AND P6, PT, R237, UR9, PT ;  /* 0x00000009ed007c0c */ /* 0x000fe4000bfc3070 */
[----:B------:R-:W-:Y:S02]  /*5360*/  ISETP.LE.U32.AND P5, PT, R48, UR9, PT ;  /* 0x0000000930007c0c */ /* 0x000fe4000bfa3070 */
[----:B------:R-:W-:Y:S04]  /*5370*/  PRMT R48, R123, 0x7632, R48 ;  /* 0x000076327b307816 */ /* 0x000fe80000000030 */
[----:B------:R-:W3:Y:S01]  /*5380*/  MUFU.EX2 R234, R52 ;  /* 0x0000003400ea7308 */ /* 0x000ee20000000800 */
[----:B-1----:R-:W-:Y:S01]  /*5390*/  @P1 FADD.FTZ R228, -R228, -RZ ;  /* 0x800000ffe4e41221 */ /* 0x002fe20000010100 */
[----:B------:R-:W-:Y:S02]  /*53a0*/  ISETP.GT.U32.AND P1, PT, R239, UR9, PT ;  /* 0x00000009ef007c0c */ /* 0x000fe4000bf24070 */
[----:B------:R-:W-:Y:S02]  /*53b0*/  LOP3.LUT R49, R49, 0xffff, RZ, 0xc0, !PT ;  /* 0x0000ffff31317812 */ /* 0x000fe400078ec0ff */
[----:B------:R-:W-:Y:S01]  /*53c0*/  PRMT R238, R238, 0x7773, RZ ;  /* 0x00007773eeee7816 */ /* 0x000fe200000000ff */
[----:B------:R-:W-:Y:S03]  /*53d0*/  @!P6 FADD.FTZ R230, -R230, -RZ ;  /* 0x800000ffe6e6e221 */ /* 0x000fe60000010100 */
[----:B------:R-:W1:Y:S01]  /*53e0*/  MUFU.EX2 R229, R229 ;  /* 0x000000e500e57308 */ /* 0x000e620000000800 */
[----:B--2---:R-:W-:Y:S01]  /*53f0*/  @P0 FADD.FTZ R227, -R227, -RZ ;  /* 0x800000ffe3e30221 */ /* 0x004fe20000010100 */
[----:B------:R-:W-:Y:S02]  /*5400*/  ISETP.GT.U32.AND P0, PT, R240, UR9, PT ;  /* 0x00000009f0007c0c */ /* 0x000fe4000bf04070 */
[----:B------:R-:W-:Y:S02]  /*5410*/  LOP3.LUT R48, R48, 0xff, RZ, 0xc0, !PT ;  /* 0x000000ff30307812 */ /* 0x000fe400078ec0ff */
[----:B------:R-:W-:Y:S04]  /*5420*/  LOP3.LUT R50, R123, 0xffff, RZ, 0xc0, !PT ;  /* 0x0000ffff7b327812 */ /* 0x000fe800078ec0ff */
[----:B------:R-:W2:Y:S01]  /*5430*/  MUFU.EX2 R231, R235 ;  /* 0x000000eb00e77308 */ /* 0x000ea20000000800 */
[----:B---3--:R-:W-:Y:S01]  /*5440*/  @!P4 FADD.FTZ R234, -R234, -RZ ;  /* 0x800000ffeaeac221 */ /* 0x008fe20000010100 */
[----:B------:R-:W-:Y:S02]  /*5450*/  ISETP.LE.U32.AND P4, PT, R49, UR9, PT ;  /* 0x0000000931007c0c */ /* 0x000fe4000bf83070 */
[----:B------:R-:W-:Y:S02]  /*5460*/  ISETP.LE.U32.AND P6, PT, R48, UR9, PT ;  /* 0x0000000930007c0c */ /* 0x000fe4000bfc3070 */
[----:B------:R-:W-:Y:S04]  /*5470*/  LOP3.LUT R48, R133, 0xff, RZ, 0xc0, !PT ;  /* 0x000000ff85307812 */ /* 0x000fe800078ec0ff */
[----:B------:R-:W3:Y:S01]  /*5480*/  MUFU.EX2 R239, R57 ;  /* 0x0000003900ef7308 */ /* 0x000ee20000000800 */
[----:B-1----:R-:W-:Y:S01]  /*5490*/  @P3 FADD.FTZ R229, -R229, -RZ ;  /* 0x800000ffe5e53221 */ /* 0x002fe20000010100 */
[----:B------:R-:W-:Y:S02]  /*54a0*/  ISETP.GT.U32.AND P3, PT, R238, UR9, PT ;  /* 0x00000009ee007c0c */ /* 0x000fe4000bf64070 */
[----:B------:R-:W-:Y:S02]  /*54b0*/  PRMT R49, R246, 0x7771, RZ ;  /* 0x00007771f6317816 */ /* 0x000fe400000000ff */
[----:B------:R-:W-:Y:S04]  /*54c0*/  SHF.R.U32.HI R50, RZ, 0x8, R50 ;  /* 0x00000008ff327819 */ /* 0x000fe80000011632 */
[----:B------:R-:W1:Y:S01]  /*54d0*/  MUFU.EX2 R233, R233 ;  /* 0x000000e900e97308 */ /* 0x000e620000000800 */
[----:B--2---:R-:W-:Y:S01]  /*54e0*/  @P0 FADD.FTZ R231, -R231, -RZ ;  /* 0x800000ffe7e70221 */ /* 0x004fe20000010100 */
[----:B------:R-:W-:Y:S02]  /*54f0*/  ISETP.LE.U32.AND P0, PT, R48, UR9, PT ;  /* 0x0000000930007c0c */ /* 0x000fe4000bf03070 */
[----:B------:R-:W-:Y:S02]  /*5500*/  PRMT R48, R133, 0x7632, R48 ;  /* 0x0000763285307816 */ /* 0x000fe40000000030 */
[----:B------:R-:W-:Y:S04]  /*5510*/  LOP3.LUT R50, R50, 0xffff, RZ, 0xc0, !PT ;  /* 0x0000ffff32327812 */ /* 0x000fe800078ec0ff */
[----:B------:R-:W2:Y:S01]  /*5520*/  MUFU.EX2 R232, R232 ;  /* 0x000000e800e87308 */ /* 0x000ea20000000800 */
[----:B---3--:R-:W-:Y:S01]  /*5530*/  @!P4 FADD.FTZ R239, -R239, -RZ ;  /* 0x800000ffefefc221 */ /* 0x008fe20000010100 */
[----:B------:R-:W-:Y:S02]  /*5540*/  ISETP.GT.U32.AND P4, PT, R49, UR9, PT ;  /* 0x0000000931007c0c */ /* 0x000fe4000bf84070 */
[----:B------:R-:W-:Y:S02]  /*5550*/  LOP3.LUT R48, R48, 0xff, RZ, 0xc0, !PT ;  /* 0x000000ff30307812 */ /* 0x000fe400078ec0ff */
[----:B------:R-:W-:Y:S04]  /*5560*/  F2FP.RELU.F16.F32.PACK_AB R49, R189, R186 ;  /* 0x000000babd31723e */ /* 0x000fe800000008ff */
[----:B------:R-:W3:Y:S01]  /*5570*/  MUFU.EX2 R240, R58 ;  /* 0x0000003a00f07308 */ /* 0x000ee20000000800 */
[----:B-1----:R-:W-:Y:S01]  /*5580*/  @P3 FADD.FTZ R233, -R233, -RZ ;  /* 0x800000ffe9e93221 */ /* 0x002fe20000010100 */
[----:B------:R-:W-:Y:S01]  /*5590*/  ISETP.LE.U32.AND P3, PT, R48, UR9, PT ;  /* 0x0000000930007c0c */ /* 0x000fe2000bf63070 */
[----:B------:R1:W-:Y:S01]  /*55a0*/  STS [R138], R49 ;  /* 0x000000318a007388 */ /* 0x0003e20000000800 */
[----:B------:R-:W-:Y:S02]  /*55b0*/  PRMT R48, R246, 0x7772, RZ ;  /* 0x00007772f6307816 */ /* 0x000fe400000000ff */
[----:B------:R-:W-:Y:S04]  /*55c0*/  F2FP.RELU.F16.F32.PACK_AB R51, R188, R187 ;  /* 0x000000bbbc33723e */ /* 0x000fe800000008ff */
[----:B------:R-:W4:Y:S01]  /*55d0*/  MUFU.EX2 R238, R56 ;  /* 0x0000003800ee7308 */ /* 0x000f220000000800 */
[----:B--2---:R-:W-:Y:S01]  /*55e0*/  @P1 FADD.FTZ R232, -R232, -RZ ;  /* 0x800000ffe8e81221 */ /* 0x004fe20000010100 */
[----:B------:R-:W-:Y:S01]  /*55f0*/  ISETP.LE.U32.AND P1, PT, R50, UR9, PT ;  /* 0x0000000932007c0c */ /* 0x000fe2000bf23070 */
[----:B------:R2:W-:Y:S01]  /*5600*/  STS [R138+0x400], R51 ;  /* 0x000400338a007388 */ /* 0x0005e20000000800 */
[----:B------:R-:W-:Y:S02]  /*5610*/  PRMT R50, R246, 0x7770, RZ ;  /* 0x00007770f6327816 */ /* 0x000fe400000000ff */
[----:B------:R-:W-:Y:S04]  /*5620*/  F2FP.RELU.F16.F32.PACK_AB R52, R195, R194 ;  /* 0x000000c2c334723e */ /* 0x000fe800000008ff */
[----:B------:R2:W2:Y:S01]  /*5630*/  MUFU.EX2 R235, R53 ;  /* 0x0000003500eb7308 */ /* 0x0004a20000000800 */
[----:B---3--:R-:W-:Y:S01]  /*5640*/  @!P3 FADD.FTZ R240, -R240, -RZ ;  /* 0x800000fff0f0b221 */ /* 0x008fe20000010100 */
[----:B------:R-:W-:Y:S02]  /*5650*/  ISETP.GT.U32.AND P3, PT, R48, UR9, PT ;  /* 0x0000000930007c0c */ /* 0x000fe4000bf64070 */
[----:B------:R-:W-:Y:S02]  /*5660*/  F2FP.RELU.F16.F32.PACK_AB R48, R201, R200 ;  /* 0x000000c8c930723e */ /* 0x000fe400000008ff */
[----:B------:R-:W-:Y:S04]  /*5670*/  F2FP.RELU.F16.F32.PACK_AB R57, R217, R216 ;  /* 0x000000d8d939723e */ /* 0x000fe800000008ff */
[----:B------:R3:W3:Y:S01]  /*5680*/  MUFU.EX2 R237, R55 ;  /* 0x0000003700ed7308 */ /* 0x0006e20000000800 */
[----:B----4-:R-:W-:Y:S01]  /*5690*/  @!P0 FADD.FTZ R238, -R238, -RZ ;  /* 0x800000ffeeee8221 */ /* 0x010fe20000010100 */
[----:B------:R-:W-:Y:S01]  /*56a0*/  ISETP.LE.U32.AND P0, PT, R50, UR9, PT ;  /* 0x0000000932007c0c */ /* 0x000fe2000bf03070 */
[----:B------:R4:W-:Y:S01]  /*56b0*/  STS [R171+0x400], R48 ;  /* 0x00040030ab007388 */ /* 0x0009e20000000800 */
[----:B------:R-:W-:Y:S02]  /*56c0*/  F2FP.RELU.F16.F32.PACK_AB R50, R199, R198 ;  /* 0x000000c6c732723e */ /* 0x000fe400000008ff */
[----:B-1----:R-:W-:Y:S04]  /*56d0*/  F2FP.RELU.F16.F32.PACK_AB R49, R203, R202 ;  /* 0x000000cacb31723e */ /* 0x002fe800000008ff */
[----:B------:R1:W4:Y:S01]  /*56e0*/  MUFU.EX2 R236, R54 ;  /* 0x0000003600ec7308 */ /* 0x0003220000000800 */
[----:B--2---:R-:W-:Y:S01]  /*56f0*/  F2FP.RELU.F16.F32.PACK_AB R53, R191, R190 ;  /* 0x000000bebf35723e */ /* 0x004fe200000008ff */
[----:B------:R2:W-:Y:S01]  /*5700*/  STS [R171], R50 ;  /* 0x00000032ab007388 */ /* 0x0005e20000000800 */
[----:B------:R-:W-:Y:S01]  /*5710*/  @!P1 FADD.FTZ R235, -R235, -RZ ;  /* 0x800000ffebeb9221 */ /* 0x000fe20000010100 */
[----:B------:R-:W-:Y:S02]  /*5720*/  F2FP.RELU.F16.F32.PACK_AB R51, R211, R210 ;  /* 0x000000d2d333723e */ /* 0x000fe400000008ff */
[----:B------:R2:W-:Y:S01]  /*5730*/  STS [R138+0x2000], R53 ;  /* 0x002000358a007388 */ /* 0x0005e20000000800 */
[----:B------:R-:W-:Y:S03]  /*5740*/  ISETP.GT.U32.AND P1, PT, R121, UR9, PT ;  /* 0x0000000979007c0c */ /* 0x000fe6000bf24070 */
[----:B------:R2:W-:Y:S01]  /*5750*/  MUFU.EX2 R243, R59 ;  /* 0x0000003b00f37308 */ /* 0x0005e20000000800 */
[----:B---3--:R-:W-:Y:S01]  /*5760*/  F2FP.RELU.F16.F32.PACK_AB R55, R193, R192 ;  /* 0x000000c0c137723e */ /* 0x008fe200000008ff */
[----:B------:R-:W-:Y:S01]  /*5770*/  @!P5 FADD.FTZ R237, -R237, -RZ ;  /* 0x800000ffededd221 */ /* 0x000fe20000010100 */
[----:B------:R-:W-:Y:S01]  /*5780*/  F2FP.RELU.F16.F32.PACK_AB R56, R221, R220 ;  /* 0x000000dcdd38723e */ /* 0x000fe200000008ff */
[----:B------:R-:W-:Y:S01]  /*5790*/  @!P0 FADD.FTZ R244, -R244, -RZ ;  /* 0x800000fff4f48221 */ /* 0x000fe20000010100 */
[----:B------:R-:W-:Y:S01]  /*57a0*/  PRMT R246, R246, 0x7773, RZ ;  /* 0x00007773f6f67816 */ /* 0x000fe200000000ff */
[----:B------:R3:W-:Y:S01]  /*57b0*/  STS [R138+0x2400], R55 ;  /* 0x002400378a007388 */ /* 0x0007e20000000800 */
[----:B------:R-:W-:Y:S03]  /*57c0*/  ISETP.GT.U32.AND P5, PT, R122, UR9, PT ;  /* 0x000000097a007c0c */ /* 0x000fe6000bfa4070 */
[----:B------:R-:W3:Y:S01]  /*57d0*/  MUFU.EX2 R241, R64 ;  /* 0x0000004000f17308 */ /* 0x000ee20000000800 */
[----:B-1----:R-:W-:Y:S01]  /*57e0*/  F2FP.RELU.F16.F32.PACK_AB R54, R197, R196 ;  /* 0x000000c4c536723e */ /* 0x002fe200000008ff */
[----:B------:R1:W-:Y:S01]  /*57f0*/  STS [R171+0x2000], R52 ;  /* 0x00200034ab007388 */ /* 0x0003e20000000800 */
[----:B----4-:R-:W-:Y:S01]  /*5800*/  @!P6 FADD.FTZ R236, -R236, -RZ ;  /* 0x800000ffecece221 */ /* 0x010fe20000010100 */
[----:B------:R-:W-:Y:S02]  /*5810*/  F2FP.RELU.F16.F32.PACK_AB R48, R219, R218 ;  /* 0x000000dadb30723e */ /* 0x000fe400000008ff */
[----:B------:R4:W-:Y:S01]  /*5820*/  STS [R171+0x2400], R54 ;  /* 0x00240036ab007388 */ /* 0x0009e20000000800 */
[----:B------:R-:W-:Y:S03]  /*5830*/  ISETP.GT.U32.AND P6, PT, R120, UR9, PT ;  /* 0x0000000978007c0c */ /* 0x000fe6000bfc4070 */
[----:B------:R-:W1:Y:S01]  /*5840*/  MUFU.EX2 R242, R242 ;  /* 0x000000f200f27308 */ /* 0x000e620000000800 */
[----:B--2---:R-:W-:Y:S01]  /*5850*/  F2FP.RELU.F16.F32.PACK_AB R59, R215, R214 ;  /* 0x000000d6d73b723e */ /* 0x004fe200000008ff */
[----:B------:R2:W-:Y:S01]  /*5860*/  STS [R140], R49 ;  /* 0x000000318c007388 */ /* 0x0005e20000000800 */
[----:B------:R-:W-:Y:S02]  /*5870*/  SHF.R.U32.HI R133, RZ, 0x18, R133 ;  /* 0x00000018ff857819 */ /* 0x000fe40000011685 */
[----:B------:R-:W-:Y:S01]  /*5880*/  F2FP.RELU.F16.F32.PACK_AB R50, R235, R234 ;  /* 0x000000eaeb32723e */ /* 0x000fe200000008ff */
[----:B------:R-:W-:Y:S01]  /*5890*/  STS [R140+0x400], R61 ;  /* 0x0004003d8c007388 */ /* 0x000fe20000000800 */
[----:B------:R-:W-:Y:S03]  /*58a0*/  F2FP.RELU.F16.F32.PACK_AB R53, R209, R208 ;  /* 0x000000d0d135723e */ /* 0x000fe600000008ff */
[----:B------:R-:W2:Y:S01]  /*58b0*/  MUFU.EX2 R247, R66 ;  /* 0x0000004200f77308 */ /* 0x000ea20000000800 */
[----:B---3--:R-:W-:Y:S01]  /*58c0*/  @!P2 FADD.FTZ R241, -R241, -RZ ;  /* 0x800000fff1f1a221 */ /* 0x008fe20000010100 */
[----:B------:R-:W-:Y:S01]  /*58d0*/  STS [R170], R59 ;  /* 0x0000003baa007388 */ /* 0x000fe20000000800 */
[----:B------:R-:W-:Y:S02]  /*58e0*/  ISETP.GT.U32.AND P2, PT, R246, UR9, PT ;  /* 0x00000009f6007c0c */ /* 0x000fe4000bf44070 */
[----:B------:R-:W-:Y:S01]  /*58f0*/  F2FP.RELU.F16.F32.PACK_AB R122, R239, R238 ;  /* 0x000000eeef7a723e */ /* 0x000fe200000008ff */
[----:B------:R3:W-:Y:S01]  /*5900*/  STS [R170+0x400], R57 ;  /* 0x00040039aa007388 */ /* 0x0007e20000000800 */
[----:B------:R-:W-:Y:S03]  /*5910*/  F2FP.RELU.F16.F32.PACK_AB R55, R207, R206 ;  /* 0x000000cecf37723e */ /* 0x000fe600000008ff */
[----:B------:R-:W3:Y:S01]  /*5920*/  MUFU.EX2 R250, R67 ;  /* 0x0000004300fa7308 */ /* 0x000ee20000000800 */
[----:B-1----:R-:W-:Y:S01]  /*5930*/  @P1 FADD.FTZ R242, -R242, -RZ ;  /* 0x800000fff2f21221 */ /* 0x002fe20000010100 */
[----:B------:R1:W-:Y:S01]  /*5940*/  STS [R140+0x2400], R53 ;  /* 0x002400358c007388 */ /* 0x0003e20000000800 */
[----:B------:R-:W-:Y:S01]  /*5950*/  ISETP.LE.U32.AND P1, PT, R133, UR9, PT ;  /* 0x0000000985007c0c */ /* 0x000fe2000bf23070 */
[----:B------:R-:W-:Y:S01]  /*5960*/  IMAD.IADD R133, R0, 0x1, R3 ;  /* 0x0000000100857824 */ /* 0x000fe200078e0203 */
[----:B------:R-:W-:Y:S01]  /*5970*/  F2FP.RELU.F16.F32.PACK_AB R52, R225, R224 ;  /* 0x000000e0e134723e */ /* 0x000fe200000008ff */
[----:B------:R1:W-:Y:S01]  /*5980*/  STS [R140+0x2000], R55 ;  /* 0x002000378c007388 */ /* 0x0003e20000000800 */
[----:B----4-:R-:W-:Y:S03]  /*5990*/  F2FP.RELU.F16.F32.PACK_AB R54, R223, R222 ;  /* 0x000000dedf36723e */ /* 0x010fe600000008ff */
[----:B------:R-:W4:Y:S01]  /*59a0*/  MUFU.EX2 R246, R62 ;  /* 0x0000003e00f67308 */ /* 0x000f220000000800 */
[----:B--2---:R-:W-:Y:S01]  /*59b0*/  @P6 FADD.FTZ R247, -R247, -RZ ;  /* 0x800000fff7f76221 */ /* 0x004fe20000010100 */
[----:B------:R2:W-:Y:S01]  /*59c0*/  STS [R170+0x2000], R51 ;  /* 0x00200033aa007388 */ /* 0x0005e20000000800 */
[----:B------:R-:W-:Y:S02]  /*59d0*/  F2FP.RELU.F16.F32.PACK_AB R49, R213, R212 ;  /* 0x000000d4d531723e */ /* 0x000fe400000008ff */
[----:B------:R-:W-:Y:S03]  /*59e0*/  FSETP.GE.FTZ.AND P0, PT, R186, RZ, PT ;  /* 0x000000ffba00720b */ /* 0x000fe60003f16000 */
[----:B------:R2:W-:Y:S02]  /*59f0*/  STS [R170+0x2400], R49 ;  /* 0x00240031aa007388 */ /* 0x0005e40000000800 */
[----:B------:R-:W2:Y:S01]  /*5a00*/  MUFU.EX2 R245, R245 ;  /* 0x000000f500f57308 */ /* 0x000ea20000000800 */
[----:B---3--:R-:W-:Y:S01]  /*5a10*/  @P5 FADD.FTZ R250, -R250, -RZ ;  /* 0x800000fffafa5221 */ /* 0x008fe20000010100 */
[----:B------:R-:W-:Y:S01]  /*5a20*/  @!P1 FADD.FTZ R243, -R243, -RZ ;  /* 0x800000fff3f39221 */ /* 0x000fe20000010100 */
[----:B------:R3:W-:Y:S01]  /*5a30*/  STS [R137], R48 ;  /* 0x0000003089007388 */ /* 0x0007e20000000800 */
[----:B------:R-:W-:Y:S02]  /*5a40*/  FSETP.GE.FTZ.AND P1, PT, R199, RZ, PT ;  /* 0x000000ffc700720b */ /* 0x000fe40003f36000 */
[----:B------:R-:W-:Y:S01]  /*5a50*/  F2FP.RELU.F16.F32.PACK_AB R57, R231, R230 ;  /* 0x000000e6e739723e */ /* 0x000fe200000008ff */
[----:B------:R-:W-:Y:S03]  /*5a60*/  STS [R137+0x400], R56 ;  /* 0x0004003889007388 */ /* 0x000fe60000000800 */
[----:B------:R-:W3:Y:S01]  /*5a70*/  MUFU.EX2 R249, R249 ;  /* 0x000000f900f97308 */ /* 0x000ee20000000800 */
[----:B------:R-:W-:Y:S01]  /*5a80*/  F2FP.RELU.F16.F32.PACK_AB R251, R250, R247 ;  /* 0x000000f7fafb723e */ /* 0x000fe200000008ff */
[----:B----4-:R-:W-:Y:S01]  /*5a90*/  @P3 FADD.FTZ R246, -R246, -RZ ;  /* 0x800000fff6f63221 */ /* 0x010fe20000010100 */
[----:B------:R-:W-:Y:S01]  /*5aa0*/  STS [R248], R57 ;  /* 0x00000039f8007388 */ /* 0x000fe20000000800 */
[----:B-1----:R-:W-:Y:S02]  /*5ab0*/  F2FP.RELU.F16.F32.PACK_AB R53, R227, R226 ;  /* 0x000000e2e335723e */ /* 0x002fe400000008ff */
[----:B------:R-:W-:Y:S02]  /*5ac0*/  F2FP.RELU.F16.F32.PACK_AB R55, R233, R232 ;  /* 0x000000e8e937723e */ /* 0x000fe400000008ff */
[----:B------:R-:W-:Y:S01]  /*5ad0*/  F2FP.RELU.F16.F32.PACK_AB R120, R243, R240 ;  /* 0x000000f0f378723e */ /* 0x000fe200000008ff */
[----:B--2---:R-:W-:Y:S01]  /*5ae0*/  @P4 FADD.FTZ R245, -R245, -RZ ;  /* 0x800000fff5f54221 */ /* 0x004fe20000010100 */
[----:B------:R-:W-:Y:S01]  /*5af0*/  F2FP.RELU.F16.F32.PACK_AB R51, R229, R228 ;  /* 0x000000e4e533723e */ /* 0x000fe200000008ff */
[----:B------:R-:W-:Y:S01]  /*5b00*/  STS [R248+0x400], R55 ;  /* 0x00040037f8007388 */ /* 0x000fe20000000800 */
[----:B------:R-:W-:Y:S02]  /*5b10*/  FSETP.GE.FTZ.AND P3, PT, R214, RZ, PT ;  /* 0x000000ffd600720b */ /* 0x000fe40003f76000 */
[----:B------:R-:W-:Y:S01]  /*5b20*/  F2FP.RELU.F16.F32.PACK_AB R123, R245, R244 ;  /* 0x000000f4f57b723e */ /* 0x000fe200000008ff */
[----:B------:R-:W-:Y:S01]  /*5b30*/  STS [R137+0x2000], R54 ;  /* 0x0020003689007388 */ /* 0x000fe20000000800 */
[----:B------:R-:W-:Y:S01]  /*5b40*/  F2FP.RELU.F16.F32.PACK_AB R49, R242, R241 ;  /* 0x000000f1f231723e */ /* 0x000fe200000008ff */
[----:B---3--:R-:W-:Y:S01]  /*5b50*/  @P2 FADD.FTZ R249, -R249, -RZ ;  /* 0x800000fff9f92221 */ /* 0x008fe20000010100 */
[C---:B------:R-:W-:Y:S01]  /*5b60*/  FSETP.GE.FTZ.AND P2, PT, R198.reuse, RZ, PT ;  /* 0x000000ffc600720b */ /* 0x040fe20003f56000 */
[----:B------:R-:W-:Y:S01]  /*5b70*/  STS [R137+0x2400], R52 ;  /* 0x0024003489007388 */ /* 0x000fe20000000800 */
[----:B------:R-:W-:Y:S02]  /*5b80*/  F2FP.RELU.F16.F32.PACK_AB R48, R237, R236 ;  /* 0x000000eced30723e */ /* 0x000fe400000008ff */
[----:B------:R-:W-:Y:S01]  /*5b90*/  F2FP.RELU.F16.F32.PACK_AB R121, R249, R246 ;  /* 0x000000f6f979723e */ /* 0x000fe200000008ff */
[----:B------:R-:W-:Y:S01]  /*5ba0*/  STS [R248+0x2000], R53 ;  /* 0x00200035f8007388 */ /* 0x000fe20000000800 */
[----:B------:R-:W-:Y:S03]  /*5bb0*/  FSETP.GE.FTZ.AND P4, PT, R203, RZ, PT ;  /* 0x000000ffcb00720b */ /* 0x000fe60003f96000 */
[----:B------:R-:W-:Y:S04]  /*5bc0*/  STS [R248+0x2400], R51 ;  /* 0x00240033f8007388 */ /* 0x000fe80000000800 */
[----:B------:R-:W-:Y:S04]  /*5bd0*/  STS [R141], R50 ;  /* 0x000000328d007388 */ /* 0x000fe80000000800 */
[----:B------:R-:W-:Y:S04]  /*5be0*/  STS [R141+0x400], R48 ;  /* 0x000400308d007388 */ /* 0x000fe80000000800 */
[----:B------:R-:W-:Y:S04]  /*5bf0*/  STS [R174], R49 ;  /* 0x00000031ae007388 */ /* 0x000fe80000000800 */
[----:B------:R-:W-:Y:S04]  /*5c00*/  STS [R174+0x400], R251 ;  /* 0x000400fbae007388 */ /* 0x000fe80000000800 */
[----:B------:R-:W-:Y:S04]  /*5c10*/  STS [R141+0x2000], R122 ;  /* 0x0020007a8d007388 */ /* 0x000fe80000000800 */
[----:B------:R-:W-:Y:S04]  /*5c20*/  STS [R141+0x2400], R120 ;  /* 0x002400788d007388 */ /* 0x000fe80000000800 */
[----:B------:R-:W-:Y:S04]  /*5c30*/  STS [R174+0x2000], R123 ;  /* 0x0020007bae007388 */ /* 0x000fe80000000800 */
[----:B------:R-:W-:Y:S04]  /*5c40*/  STS [R174+0x2400], R121 ;  /* 0x00240079ae007388 */ /* 0x000fe80000000800 */
[----:B------:R-:W-:Y:S08]  /*5c50*/  LDSM.16.M88.4 R64, [R132+0x4000] ;  /* 0x004000008440783b */ /* 0x000ff00000000200 */
[----:B------:R-:W1:Y:S08]  /*5c60*/  LDSM.16.M88.4 R48, [R0+0x2000] ;  /* 0x002000000030783b */ /* 0x000e700000000200 */
[----:B------:R-:W2:Y:S08]  /*5c70*/  LDSM.16.M88.4 R60, [R132+0x5000] ;  /* 0x00500000843c783b */ /* 0x000eb00000000200 */
[----:B------:R-:W3:Y:S08]  /*5c80*/  LDSM.16.M88.4 R52, [R0+0x2400] ;  /* 0x002400000034783b */ /* 0x000ef00000000200 */
[----:B------:R-:W4:Y:S08]  /*5c90*/  LDSM.16.M88.4 R56, [R0+0x2800] ;  /* 0x002800000038783b */ /* 0x000f300000000200 */
[----:B------:R-:W4:Y:S01]  /*5ca0*/  LDSM.16.M88.4 R100, [R0+0x2c00] ;  /* 0x002c00000064783b */ /* 0x000f220000000200 */
[-C--:B-1----:R-:W-:Y:S07]  /*5cb0*/  HMMA.16816.F32 R4, R64, R48.reuse, RZ ;  /* 0x000000304004723c */ /* 0x082fee00000018ff */
[----:B------:R-:W-:Y:S01]  /*5cc0*/  LDSM.16.M88.4 R104, [R125+0x4000] ;  /* 0x004000007d68783b */ /* 0x000fe20000000200 */
[C---:B--2---:R-:W-:Y:S07]  /*5cd0*/  HMMA.16816.F32 R8, R60.reuse, R48, RZ ;  /* 0x000000303c08723c */ /* 0x044fee00000018ff */
[----:B------:R-:W1:Y:S01]  /*5ce0*/  LDSM.16.M88.4 R108, [R133+0x2000] ;  /* 0x00200000856c783b */ /* 0x000e620000000200 */
[-C--:B------:R-:W-:Y:S07]  /*5cf0*/  HMMA.16816.F32 R12, R60, R50.reuse, RZ ;  /* 0x000000323c0c723c */ /* 0x080fee00000018ff */
[----:B------:R-:W2:Y:S01]  /*5d00*/  LDSM.16.M88.4 R112, [R125+0x5000] ;  /* 0x005000007d70783b */ /* 0x000ea20000000200 */
[C---:B------:R-:W-:Y:S07]  /*5d10*/  HMMA.16816.F32 R16, R64.reuse, R50, RZ ;  /* 0x000000324010723c */ /* 0x040fee00000018ff */
[----:B------:R-:W-:Y:S01]  /*5d20*/  LDSM.16.M88.4 R116, [R133+0x2800] ;  /* 0x002800008574783b */ /* 0x000fe20000000200 */
[-C--:B---3--:R-:W-:Y:S07]  /*5d30*/  HMMA.16816.F32 R20, R64, R52.reuse, RZ ;  /* 0x000000344014723c */ /* 0x088fee00000018ff */
[----:B------:R-:W-:Y:S01]  /*5d40*/  LDSM.16.M88.4 R120, [R133+0x2c00] ;  /* 0x002c00008578783b */ /* 0x000fe20000000200 */
        /* <DEDUP_REMOVED lines=10> */
[----:B------:R-:W-:Y:S01]  /*5df0*/  HMMA.16816.F32 R64, R64, R102, RZ ;  /* 0x000000664040723c */ /* 0x000fe200000018ff */
[----:B------:R-:W3:Y:S07]  /*5e00*/  LDSM.16.M88.4 R100, [R133+0x2400] ;  /* 0x002400008564783b */ /* 0x000eee0000000200 */
[-C--:B-1----:R-:W-:Y:S08]  /*5e10*/  HMMA.16816.F32 R4, R104, R108.reuse, R4 ;  /* 0x0000006c6804723c */ /* 0x082ff00000001804 */
[C---:B--2---:R-:W-:Y:S08]  /*5e20*/  HMMA.16816.F32 R8, R112.reuse, R108, R8 ;  /* 0x0000006c7008723c */ /* 0x044ff00000001808 */
[-C--:B------:R-:W-:Y:S08]  /*5e30*/  HMMA.16816.F32 R12, R112, R110.reuse, R12 ;  /* 0x0000006e700c723c */ /* 0x080ff0000000180c */
[C---:B------:R-:W-:Y:S08]  /*5e40*/  HMMA.16816.F32 R16, R104.reuse, R110, R16 ;  /* 0x0000006e6810723c */ /* 0x040ff00000001810 */
[-C--:B---3--:R-:W-:Y:S08]  /*5e50*/  HMMA.16816.F32 R20, R104, R100.reuse, R20 ;  /* 0x000000646814723c */ /* 0x088ff00000001814 */
[C---:B------:R-:W-:Y:S04]  /*5e60*/  HMMA.16816.F32 R24, R112.reuse, R100, R24 ;  /* 0x000000647018723c */ /* 0x040fe80000001818 */
[----:B------:R-:W-:Y:S04]  /*5e70*/  FADD.FTZ R251, -R175, R16 ;  /* 0x00000010affb7221 */ /* 0x000fe80000010100 */
[-C--:B------:R-:W-:Y:S03]  /*5e80*/  HMMA.16816.F32 R28, R112, R102.reuse, R28 ;  /* 0x00000066701c723c */ /* 0x080fe6000000181c */
[----:B------:R-:W-:Y:S01]  /*5e90*/  FSEL R251, R251, R175, P2 ;  /* 0x000000affbfb7208 */ /* 0x000fe20001000000 */
[----:B------:R-:W-:Y:S01]  /*5ea0*/  FADD.FTZ R252, -R175, R20 ;  /* 0x00000014affc7221 */ /* 0x000fe20000010100 */
[----:B------:R-:W-:Y:S03]  /*5eb0*/  FSETP.GE.FTZ.AND P2, PT, R215, RZ, PT ;  /* 0x000000ffd700720b */ /* 0x000fe60003f56000 */
[C---:B------:R-:W-:Y:S04]  /*5ec0*/  HMMA.16816.F32 R32, R104.reuse, R102, R32 ;  /* 0x000000666820723c */ /* 0x040fe80000001820 */
[----:B------:R-:W-:Y:S04]  /*5ed0*/  FMUL.FTZ R251, R198, R251 ;  /* 0x000000fbc6fb7220 */ /* 0x000fe80000410000 */
[-C--:B------:R-:W-:Y:S08]  /*5ee0*/  HMMA.16816.F32 R36, R104, R116.reuse, R36 ;  /* 0x000000746824723c */ /* 0x080ff00000001824 */
[C---:B------:R-:W-:Y:S04]  /*5ef0*/  HMMA.16816.F32 R40, R112.reuse, R116, R40 ;  /* 0x000000747028723c */ /* 0x040fe80000001828 */
[----:B------:R-:W-:Y:S04]  /*5f00*/  FADD.FTZ R198, -R175, R33 ;  /* 0x00000021afc67221 */ /* 0x000fe80000010100 */
[-C--:B------:R-:W-:Y:S03]  /*5f10*/  HMMA.16816.F32 R44, R112, R118.reuse, R44 ;  /* 0x00000076702c723c */ /* 0x080fe6000000182c */
[-C--:B------:R-:W-:Y:S02]  /*5f20*/  FSEL R198, R198, R175.reuse, P2 ;  /* 0x000000afc6c67208 */ /* 0x080fe40001000000 */
[----:B------:R-:W-:Y:S03]  /*5f30*/  FSETP.GE.FTZ.AND P2, PT, R234, RZ, PT ;  /* 0x000000ffea00720b */ /* 0x000fe60003f56000 */
[C---:B------:R-:W-:Y:S04]  /*5f40*/  HMMA.16816.F32 R48, R104.reuse, R118, R48 ;  /* 0x000000766830723c */ /* 0x040fe80000001830 */
[----:B------:R-:W-:Y:S04]  /*5f50*/  FMUL.FTZ R198, R215, R198 ;  /* 0x000000c6d7c67220 */ /* 0x000fe80000410000 */
[-C--:B------:R-:W-:Y:S08]  /*5f60*/  HMMA.16816.F32 R52, R104, R120.reuse, R52 ;  /* 0x000000786834723c */ /* 0x080ff00000001834 */
[C---:B------:R-:W-:Y:S04]  /*5f70*/  HMMA.16816.F32 R56, R112.reuse, R120, R56 ;  /* 0x000000787038723c */ /* 0x040fe80000001838 */
[C---:B------:R-:W-:Y:S01]  /*5f80*/  FADD.FTZ R120, -R175.reuse, R4 ;  /* 0x00000004af787221 */ /* 0x040fe20000010100 */
[C---:B------:R-:W-:Y:S03]  /*5f90*/  FADD.FTZ R48, -R175.reuse, R48 ;  /* 0x00000030af307221 */ /* 0x040fe60000010100 */
[-C--:B------:R-:W-:Y:S03]  /*5fa0*/  HMMA.16816.F32 R60, R112, R122.reuse, R60 ;  /* 0x0000007a703c723c */ /* 0x080fe6000000183c */
[----:B------:R-:W-:Y:S01]  /*5fb0*/  FSEL R121, R120, R175, P0 ;  /* 0x000000af78797208 */ /* 0x000fe20000000000 */
[----:B------:R-:W-:Y:S01]  /*5fc0*/  FADD.FTZ R120, -R175, R5 ;  /* 0x00000005af787221 */ /* 0x000fe20000010100 */
[----:B------:R-:W-:Y:S01]  /*5fd0*/  FSETP.GE.FTZ.AND P0, PT, R189, RZ, PT ;  /* 0x000000ffbd00720b */ /* 0x000fe20003f16000 */
[----:B------:R-:W-:Y:S02]  /*5fe0*/  FADD.FTZ R52, -R175, R52 ;  /* 0x00000034af347221 */ /* 0x000fe40000010100 */
[----:B------:R-:W-:Y:S01]  /*5ff0*/  FMUL.FTZ R121, R186, R121 ;  /* 0x00000079ba797220 */ /* 0x000fe20000410000 */
[-C--:B------:R-:W-:Y:S01]  /*6000*/  FSEL R120, R120, R175.reuse, P0 ;  /* 0x000000af78787208 */ /* 0x080fe20000000000 */
[----:B------:R-:W-:Y:S04]  /*6010*/  HMMA.16816.F32 R64, R104, R122, R64 ;  /* 0x0000007a6840723c */ /* 0x000fe80000001840 */
[----:B------:R-:W-:Y:S01]  /*6020*/  FSETP.GE.FTZ.AND P0, PT, R202, RZ, PT ;  /* 0x000000ffca00720b */ /* 0x000fe20003f16000 */
[----:B------:R-:W-:Y:S01]  /*6030*/  FMUL.FTZ R120, R189, R120 ;  /* 0x00000078bd787220 */ /* 0x000fe20000410000 */
[C---:B------:R-:W-:Y:S01]  /*6040*/  FADD.FTZ R186, -R175.reuse, R17 ;  /* 0x00000011afba7221 */ /* 0x040fe20000010100 */
[C---:B------:R-:W-:Y:S01]  /*6050*/  FADD.FTZ R122, -R175.reuse, R32 ;  /* 0x00000020af7a7221 */ /* 0x040fe20000010100 */
[----:B------:R-:W-:Y:S02]  /*6060*/  FSEL R189, R252, R175, P0 ;  /* 0x000000affcbd7208 */ /* 0x000fe40000000000 */
[----:B------:R-:W-:Y:S01]  /*6070*/  F2FP.F16.F32.PACK_AB R121, R120, R121 ;  /* 0x000000797879723e */ /* 0x000fe200000000ff */
[----:B------:R-:W-:Y:S01]  /*6080*/  FADD.FTZ R120, -R175, R21 ;  /* 0x00000015af787221 */ /* 0x000fe20000010100 */
[----:B------:R-:W-:Y:S01]  /*6090*/  FSEL R186, R186, R175, P1 ;  /* 0x000000afbaba7208 */ /* 0x000fe20000800000 */
[----:B------:R-:W-:Y:S01]  /*60a0*/  FMUL.FTZ R189, R202, R189 ;  /* 0x000000bdcabd7220 */ /* 0x000fe20000410000 */
[----:B------:R-:W-:Y:S01]  /*60b0*/  FSETP.GE.FTZ.AND P0, PT, R219, RZ, PT ;  /* 0x000000ffdb00720b */ /* 0x000fe20003f16000 */
[C---:B------:R-:W-:Y:S01]  /*60c0*/  FADD.FTZ R202, -R175.reuse, R37 ;  /* 0x00000025afca7221 */ /* 0x040fe20000010100 */
[-C--:B------:R-:W-:Y:S01]  /*60d0*/  FSEL R123, R122, R175.reuse, P3 ;  /* 0x000000af7a7b7208 */ /* 0x080fe20001800000 */
        /* <DEDUP_REMOVED lines=8> */
[----:B------:R-:W-:Y:S01]  /*6160*/  FMUL.FTZ R123, R214, R123 ;  /* 0x0000007bd67b7220 */ /* 0x000fe20000410000 */
[----:B------:R-:W-:Y:S01]  /*6170*/  FSEL R199, R122, R175, P1 ;  /* 0x000000af7ac77208 */ /* 0x000fe20000800000 */
[----:B------:R-:W-:Y:S01]  /*6180*/  FADD.FTZ R122, -R175, R53 ;  /* 0x00000035af7a7221 */ /* 0x000fe20000010100 */
[----:B------:R-:W-:Y:S01]  /*6190*/  FSETP.GE.FTZ.AND P1, PT, R235, RZ, PT ;  /* 0x000000ffeb00720b */ /* 0x000fe20003f36000 */
[----:B------:R-:W-:Y:S01]  /*61a0*/  FMUL.FTZ R202, R219, R202 ;  /* 0x000000cadbca7220 */ /* 0x000fe20000410000 */
[----:B------:R-:W-:Y:S01]  /*61b0*/  F2FP.F16.F32.PACK_AB R189, R120, R189 ;  /* 0x000000bd78bd723e */ /* 0x000fe200000000ff */
[----:B------:R-:W-:Y:S01]  /*61c0*/  FADD.FTZ R120, -R175, R49 ;  /* 0x00000031af787221 */ /* 0x000fe20000010100 */
[----:B------:R-:W-:Y:S01]  /*61d0*/  FSEL R122, R122, R175, P1 ;  /* 0x000000af7a7a7208 */ /* 0x000fe20000800000 */
[----:B------:R-:W-:Y:S01]  /*61e0*/  FMUL.FTZ R199, R218, R199 ;  /* 0x000000c7dac77220 */ /* 0x000fe20000410000 */
[----:B------:R-:W-:Y:S02]  /*61f0*/  FSETP.GE.FTZ.AND P4, PT, R230, RZ, PT ;  /* 0x000000ffe600720b */ /* 0x000fe40003f96000 */
[----:B------:R-:W-:Y:S01]  /*6200*/  FSETP.GE.FTZ.AND P3, PT, R231, RZ, PT ;  /* 0x000000ffe700720b */ /* 0x000fe20003f76000 */
[----:B------:R-:W-:Y:S01]  /*6210*/  FMUL.FTZ R122, R235, R122 ;  /* 0x0000007aeb7a7220 */ /* 0x000fe20000410000 */
[----:B------:R-:W-:Y:S02]  /*6220*/  FSETP.GE.FTZ.AND P1, PT, R241, RZ, PT ;  /* 0x000000fff100720b */ /* 0x000fe40003f36000 */
[-C--:B------:R-:W-:Y:S01]  /*6230*/  FSEL R49, R48, R175.reuse, P4 ;  /* 0x000000af30317208 */ /* 0x080fe20002000000 */
[----:B------:R-:W-:Y:S01]  /*6240*/  FADD.FTZ R48, -R149, R6 ;  /* 0x0000000695307221 */ /* 0x000fe20000010100 */
[-C--:B------:R-:W-:Y:S02]  /*6250*/  FSEL R120, R120, R175.reuse, P3 ;  /* 0x000000af78787208 */ /* 0x080fe40001800000 */
        /* <DEDUP_REMOVED lines=9> */
[----:B------:R-:W-:Y:S01]  /*62f0*/  FADD.FTZ R52, -R149, R7 ;  /* 0x0000000795347221 */ /* 0x000fe20000010100 */
[----:B------:R-:W-:Y:S01]  /*6300*/  F2FP.F16.F32.PACK_AB R122, R122, R53 ;  /* 0x000000357a7a723e */ /* 0x000fe200000000ff */
[----:B------:R-:W-:Y:S01]  /*6310*/  FMUL.FTZ R241, R241, R64 ;  /* 0x00000040f1f17220 */ /* 0x000fe20000410000 */
[----:B------:R-:W-:Y:S01]  /*6320*/  F2FP.F16.F32.PACK_AB R186, R186, R251 ;  /* 0x000000fbbaba723e */ /* 0x000fe200000000ff */
[----:B------:R-:W-:Y:S01]  /*6330*/  FMUL.FTZ R242, R242, R175 ;  /* 0x000000aff2f27220 */ /* 0x000fe20000410000 */
        /* <DEDUP_REMOVED lines=38> */
.L_x_536:
[----:B------:R-:W-:Y:S01]  /*65a0*/  FADD.FTZ R4, -R149, R19 ;  /* 0x0000001395047221 */ /* 0x000fe20000010100 */
[----:B------:R-:W-:Y:S01]  /*65b0*/  FSETP.GE.FTZ.AND P2, PT, R201, RZ, PT ;  /* 0x000000ffc900720b */ /* 0x000fe20003f56000 */
[C---:B------:R-:W-:Y:S01]  /*65c0*/  FADD.FTZ R22, -R149.reuse, R22 ;  /* 0x0000001695167221 */ /* 0x040fe20000010100 */
[C---:B------:R-:W-:Y:S01]  /*65d0*/  FADD.FTZ R6, -R149.reuse, R23 ;  /* 0x0000001795067221 */ /* 0x040fe20000010100 */
[----:B------:R-:W-:Y:S01]  /*65e0*/  FSETP.GE.FTZ.AND P1, PT, R204, RZ, PT ;  /* 0x000000ffcc00720b */ /* 0x000fe20003f36000 */
[C---:B------:R-:W-:Y:S01]  /*65f0*/  FADD.FTZ R18, -R149.reuse, R18 ;  /* 0x0000001295127221 */ /* 0x040fe20000010100 */
[-C--:B------:R-:W-:Y:S01]  /*6600*/  FSEL R4, R4, R149.reuse, P2 ;  /* 0x0000009504047208 */ /* 0x080fe20001000000 */
[----:B------:R-:W-:Y:S01]  /*6610*/  FADD.FTZ R34, -R149, R34 ;  /* 0x0000002295227221 */ /* 0x000fe20000010100 */
[----:B------:R-:W-:Y:S01]  /*6620*/  FSETP.GE.FTZ.AND P2, PT, R205, RZ, PT ;  /* 0x000000ffcd00720b */ /* 0x000fe20003f56000 */
[----:B-1----:R-:W-:Y:S01]  /*6630*/  FADD.FTZ R16, -R149, R35 ;  /* 0x0000002395107221 */ /* 0x002fe20000010100 */
        /* <DEDUP_REMOVED lines=17> */
[C---:B------:R-:W-:Y:S01]  /*6750*/  FADD.FTZ R6, -R149.reuse, R51 ;  /* 0x0000003395067221 */ /* 0x040fe20000010100 */
[----:B------:R-:W-:Y:S01]  /*6760*/  FSEL R16, R16, R149, P3 ;  /* 0x0000009510107208 */ /* 0x000fe20001800000 */
[----:B------:R-:W-:Y:S01]  /*6770*/  FMUL.FTZ R17, R216, R17 ;  /* 0x00000011d8117220 */ /* 0x000fe20000410000 */
[----:B------:R-:W-:Y:S01]  /*6780*/  FSETP.GE.FTZ.AND P6, PT, R232, RZ, PT ;  /* 0x000000ffe800720b */ /* 0x000fe20003fd6000 */
[----:B------:R-:W-:Y:S01]  /*6790*/  FADD.FTZ R38, -R149, R38 ;  /* 0x0000002695267221 */ /* 0x000fe20000010100 */
[----:B------:R-:W-:Y:S01]  /*67a0*/  FSETP.GE.FTZ.AND P5, PT, R233, RZ, PT ;  /* 0x000000ffe900720b */ /* 0x000fe20003fb6000 */
[----:B------:R-:W-:Y:S01]  /*67b0*/  FMUL.FTZ R16, R217, R16 ;  /* 0x00000010d9107220 */ /* 0x000fe20000410000 */
[----:B------:R-:W-:Y:S01]  /*67c0*/  FSEL R18, R18, R149, P1 ;  /* 0x0000009512127208 */ /* 0x000fe20000800000 */
[----:B------:R-:W-:Y:S01]  /*67d0*/  STS [R138+-0x8000], R121 ;  /* 0xff8000798a007388 */ /* 0x000fe20000000800 */
[----:B------:R-:W-:Y:S01]  /*67e0*/  FSETP.GE.FTZ.AND P1, PT, R250, RZ, PT ;  /* 0x000000fffa00720b */ /* 0x000fe20003f36000 */
[C---:B------:R-:W-:Y:S01]  /*67f0*/  FADD.FTZ R54, -R149.reuse, R54 ;  /* 0x0000003695367221 */ /* 0x040fe20000010100 */
[----:B------:R-:W-:Y:S01]  /*6800*/  F2FP.F16.F32.PACK_AB R4, R4, R5 ;  /* 0x000000050404723e */ /* 0x000fe200000000ff */
[----:B------:R-:W-:Y:S01]  /*6810*/  FADD.FTZ R66, -R149, R66 ;  /* 0x0000004295427221 */ /* 0x000fe20000010100 */
[----:B------:R-:W-:Y:S01]  /*6820*/  F2FP.F16.F32.PACK_AB R53, R53, R48 ;  /* 0x000000303535723e */ /* 0x000fe200000000ff */
[----:B------:R-:W-:Y:S01]  /*6830*/  FMUL.FTZ R18, R221, R18 ;  /* 0x00000012dd127220 */ /* 0x000fe20000410000 */
[-C--:B------:R-:W-:Y:S01]  /*6840*/  FSEL R5, R50, R149.reuse, P6 ;  /* 0x0000009532057208 */ /* 0x080fe20003000000 */
[----:B-----5:R-:W-:Y:S01]  /*6850*/  FADD.FTZ R8, -R185, R8 ;  /* 0x00000008b9087221 */ /* 0x020fe20000010100 */
[----:B------:R-:W-:Y:S01]  /*6860*/  FSEL R6, R6, R149, P5 ;  /* 0x0000009506067208 */ /* 0x000fe20002800000 */
[----:B------:R-:W-:Y:S01]  /*6870*/  STS [R138+-0x7c00], R53 ;  /* 0xff8400358a007388 */ /* 0x000fe20000000800 */
[----:B------:R-:W-:Y:S01]  /*6880*/  FSETP.GE.FTZ.AND P2, PT, R220, RZ, PT ;  /* 0x000000ffdc00720b */ /* 0x000fe20003f56000 */
[----:B------:R-:W-:Y:S01]  /*6890*/  FMUL.FTZ R5, R232, R5 ;  /* 0x00000005e8057220 */ /* 0x000fe20000410000 */
[----:B------:R-:W-:Y:S01]  /*68a0*/  F2FP.F16.F32.PACK_AB R17, R16, R17 ;  /* 0x000000111011723e */ /* 0x000fe200000000ff */
[----:B------:R-:W-:Y:S01]  /*68b0*/  FMUL.FTZ R6, R233, R6 ;  /* 0x00000006e9067220 */ /* 0x000fe20000410000 */
[----:B------:R-:W-:Y:S01]  /*68c0*/  FSEL R19, R38, R149, P2 ;  /* 0x0000009526137208 */ /* 0x000fe20001000000 */
[----:B------:R-:W-:Y:S01]  /*68d0*/  FADD.FTZ R16, -R149, R55 ;  /* 0x0000003795107221 */ /* 0x000fe20000010100 */
[----:B------:R-:W-:Y:S01]  /*68e0*/  FSETP.GE.FTZ.AND P4, PT, R236, RZ, PT ;  /* 0x000000ffec00720b */ /* 0x000fe20003f96000 */
[----:B------:R1:W-:Y:S01]  /*68f0*/  STS [R171+-0x7c00], R4 ;  /* 0xff840004ab007388 */ /* 0x0003e20000000800 */
[----:B------:R-:W-:Y:S01]  /*6900*/  FSETP.GE.FTZ.AND P3, PT, R237, RZ, PT ;  /* 0x000000ffed00720b */ /* 0x000fe20003f76000 */
[----:B------:R-:W-:Y:S01]  /*6910*/  FMUL.FTZ R19, R220, R19 ;  /* 0x00000013dc137220 */ /* 0x000fe20000410000 */
[----:B------:R-:W-:Y:S01]  /*6920*/  FSETP.GE.FTZ.AND P2, PT, R247, RZ, PT ;  /* 0x000000fff700720b */ /* 0x000fe20003f56000 */
[C---:B------:R-:W-:Y:S01]  /*6930*/  FADD.FTZ R12, -R185.reuse, R12 ;  /* 0x0000000cb90c7221 */ /* 0x040fe20000010100 */
[----:B------:R-:W-:Y:S01]  /*6940*/  F2FP.F16.F32.PACK_AB R5, R6, R5 ;  /* 0x000000050605723e */ /* 0x000fe200000000ff */
[C---:B------:R-:W-:Y:S01]  /*6950*/  FADD.FTZ R6, -R185.reuse, R9 ;  /* 0x00000009b9067221 */ /* 0x040fe20000010100 */
        /* <DEDUP_REMOVED lines=10> */
[----:B------:R-:W-:Y:S01]  /*6a00*/  F2FP.F16.F32.PACK_AB R18, R18, R19 ;  /* 0x000000131212723e */ /* 0x000fe200000000ff */
[C---:B------:R-:W-:Y:S01]  /*6a10*/  FADD.FTZ R40, -R185.reuse, R40 ;  /* 0x00000028b9287221 */ /* 0x040fe20000010100 */
[-C--:B------:R-:W-:Y:S01]  /*6a20*/  FSEL R19, R8, R185.reuse, P1 ;  /* 0x000000b908137208 */ /* 0x080fe20000800000 */
[C---:B------:R-:W-:Y:S01]  /*6a30*/  FADD.FTZ R8, -R185.reuse, R13 ;  /* 0x0000000db9087221 */ /* 0x040fe20000010100 */
[----:B------:R-:W-:Y:S01]  /*6a40*/  FSEL R6, R6, R185, P3 ;  /* 0x000000b906067208 */ /* 0x000fe20001800000 */
[----:B------:R-:W-:Y:S01]  /*6a50*/  FADD.FTZ R56, -R185, R56 ;  /* 0x00000038b9387221 */ /* 0x000fe20000010100 */
[----:B------:R-:W-:Y:S01]  /*6a60*/  FSETP.GE.FTZ.AND P1, PT, R195, RZ, PT ;  /* 0x000000ffc300720b */ /* 0x000fe20003f36000 */
[----:B------:R-:W-:Y:S01]  /*6a70*/  FMUL.FTZ R19, R190, R19 ;  /* 0x00000013be137220 */ /* 0x000fe20000410000 */
[----:B------:R-:W-:Y:S01]  /*6a80*/  FSETP.GE.FTZ.AND P2, PT, R194, RZ, PT ;  /* 0x000000ffc200720b */ /* 0x000fe20003f56000 */
[----:B------:R-:W-:Y:S01]  /*6a90*/  FMUL.FTZ R6, R191, R6 ;  /* 0x00000006bf067220 */ /* 0x000fe20000410000 */
[-C--:B------:R-:W-:Y:S01]  /*6aa0*/  FSEL R8, R8, R185.reuse, P1 ;  /* 0x000000b908087208 */ /* 0x080fe20000800000 */
[C---:B-1----:R-:W-:Y:S01]  /*6ab0*/  FADD.FTZ R4, -R185.reuse, R29 ;  /* 0x0000001db9047221 */ /* 0x042fe20000010100 */
[----:B------:R-:W-:Y:S01]  /*6ac0*/  FSEL R9, R12, R185, P2 ;  /* 0x000000b90c097208 */ /* 0x000fe20001000000 */
[C---:B------:R-:W-:Y:S01]  /*6ad0*/  FADD.FTZ R12, -R185.reuse, R41 ;  /* 0x00000029b90c7221 */ /* 0x040fe20000010100 */
[----:B------:R-:W-:Y:S01]  /*6ae0*/  F2FP.F16.F32.PACK_AB R19, R6, R19 ;  /* 0x000000130613723e */ /* 0x000fe200000000ff */
[----:B------:R-:W-:Y:S01]  /*6af0*/  FADD.FTZ R6, -R185, R25 ;  /* 0x00000019b9067221 */ /* 0x000fe20000010100 */
[----:B------:R-:W-:Y:S01]  /*6b00*/  FSETP.GE.FTZ.AND P1, PT, R206, RZ, PT ;  /* 0x000000ffce00720b */ /* 0x000fe20003f36000 */
[----:B------:R-:W-:Y:S01]  /*6b10*/  FMUL.FTZ R9, R194, R9 ;  /* 0x00000009c2097220 */ /* 0x000fe20000410000 */
[----:B------:R-:W-:Y:S01]  /*6b20*/  FSETP.GE.FTZ.AND P5, PT, R207, RZ, PT ;  /* 0x000000ffcf00720b */ /* 0x000fe20003fb6000 */
[----:B------:R-:W-:Y:S01]  /*6b30*/  FMUL.FTZ R8, R195, R8 ;  /* 0x00000008c3087220 */ /* 0x000fe20000410000 */
        /* <DEDUP_REMOVED lines=10> */
[----:B------:R-:W-:Y:S01]  /*6be0*/  FSETP.GE.FTZ.AND P1, PT, R223, RZ, PT ;  /* 0x000000ffdf00720b */ /* 0x000fe20003f36000 */
[----:B------:R-:W-:Y:S01]  /*6bf0*/  FADD.FTZ R11, -R184, R11 ;  /* 0x0000000bb80b7221 */ /* 0x000fe20000010100 */
[----:B------:R-:W-:Y:S01]  /*6c00*/  F2FP.F16.F32.PACK_AB R8, R8, R9 ;  /* 0x000000090808723e */ /* 0x000fe200000000ff */
[----:B------:R-:W-:Y:S01]  /*6c10*/  STS [R171+-0x8000], R186 ;  /* 0xff8000baab007388 */ /* 0x000fe20000000800 */
[----:B------:R-:W-:Y:S01]  /*6c20*/  F2FP.F16.F32.PACK_AB R16, R16, R21 ;  /* 0x000000151010723e */ /* 0x000fe200000000ff */
[----:B------:R-:W-:Y:S01]  /*6c30*/  FADD.FTZ R15, -R184, R15 ;  /* 0x0000000fb80f7221 */ /* 0x000fe20000010100 */
[-C--:B------:R-:W-:Y:S01]  /*6c40*/  FSEL R9, R28, R185.reuse, P4 ;  /* 0x000000b91c097208 */ /* 0x080fe20002000000 */
[----:B------:R1:W-:Y:S01]  /*6c50*/  STS [R138+-0x6000], R19 ;  /* 0xffa000138a007388 */ /* 0x0003e20000000800 */
        /* <DEDUP_REMOVED lines=24> */
[----:B------:R-:W-:Y:S01]  /*6de0*/  FSEL R6, R6, R185, P5 ;  /* 0x000000b906067208 */ /* 0x000fe20002800000 */
[----:B-1----:R-:W-:Y:S01]  /*6df0*/  FADD.FTZ R19, -R184, R42 ;  /* 0x0000002ab8137221 */ /* 0x002fe20000010100 */
[----:B------:R-:W-:Y:S01]  /*6e00*/  F2FP.F16.F32.PACK_AB R12, R12, R21 ;  /* 0x000000150c0c723e */ /* 0x000fe200000000ff */
[----:B------:R-:W-:Y:S01]  /*6e10*/  FADD.FTZ R21, -R184, R10 ;  /* 0x0000000ab8157221 */ /* 0x000fe20000010100 */
[----:B------:R-:W-:Y:S01]  /*6e20*/  FSETP.GE.FTZ.AND P2, PT, R244, RZ, PT ;  /* 0x000000fff400720b */ /* 0x000fe20003f56000 */
        /* <DEDUP_REMOVED lines=8> */
[----:B------:R-:W-:Y:S01]  /*6eb0*/  @P1 FADD.FTZ R185, -R185, R61 ;  /* 0x0000003db9b91221 */ /* 0x000fe20000010100 */
[----:B------:R-:W-:Y:S01]  /*6ec0*/  F2FP.F16.F32.PACK_AB R9, R4, R9 ;  /* 0x000000090409723e */ /* 0x000fe200000000ff */
[----:B------:R-:W-:Y:S01]  /*6ed0*/  FMUL.FTZ R149, R250, R149 ;  /* 0x00000095fa957220 */ /* 0x000fe20000410000 */
        /* <DEDUP_REMOVED lines=8> */
[----:B------:R-:W-:Y:S01]  /*6f60*/  F2FP.F16.F32.PACK_AB R23, R6, R23 ;  /* 0x000000170617723e */ /* 0x000fe200000000ff */
[----:B------:R-:W-:Y:S01]  /*6f70*/  FMUL.FTZ R29, R244, R29 ;  /* 0x0000001df41d7220 */ /* 0x000fe20000410000 */
[-C--:B------:R-:W-:Y:S01]  /*6f80*/  FSEL R25, R25, R184.reuse, P2 ;  /* 0x000000b819197208 */ /* 0x080fe20001000000 */
[----:B------:R-:W-:Y:S01]  /*6f90*/  IMAD R56, R143, UR8, RZ ;  /* 0x000000088f387c24 */ /* 0x000fe2000f8e02ff */
[----:B------:R-:W-:Y:S01]  /*6fa0*/  FSEL R6, R15, R184, P1 ;  /* 0x000000b80f067208 */ /* 0x000fe20000800000 */
[----:B------:R-:W-:Y:S01]  /*6fb0*/  FADD.FTZ R15, -R184, R30 ;  /* 0x0000001eb80f7221 */ /* 0x000fe20000010100 */
[----:B------:R-:W-:Y:S01]  /*6fc0*/  F2FP.F16.F32.PACK_AB R21, R4, R21 ;  /* 0x000000150415723e */ /* 0x000fe200000000ff */
[----:B------:R-:W-:Y:S01]  /*6fd0*/  FMUL.FTZ R25, R196, R25 ;  /* 0x00000019c4197220 */ /* 0x000fe20000410000 */
[----:B------:R-:W-:Y:S01]  /*6fe0*/  FSETP.GE.FTZ.AND P2, PT, R208, RZ, PT ;  /* 0x000000ffd000720b */ /* 0x000fe20003f56000 */
[----:B------:R-:W-:Y:S01]  /*6ff0*/  FMUL.FTZ R6, R197, R6 ;  /* 0x00000006c5067220 */ /* 0x000fe20000410000 */
[----:B------:R-:W-:Y:S01]  /*7000*/  FSETP.GE.FTZ.AND P1, PT, R209, RZ, PT ;  /* 0x000000ffd100720b */ /* 0x000fe20003f36000 */
[----:B------:R-:W-:Y:S01]  /*7010*/  STS [R138+-0x5c00], R21 ;  /* 0xffa400158a007388 */ /* 0x000fe20000000800 */
[-C--:B------:R-:W-:Y:S02]  /*7020*/  FSEL R11, R11, R184.reuse, P2 ;  /* 0x000000b80b0b7208 */ /* 0x080fe40001000000 */
[----:B------:R-:W-:Y:S01]  /*7030*/  F2FP.F16.F32.PACK_AB R6, R6, R25 ;  /* 0x000000190606723e */ /* 0x000fe200000000ff */
[----:B------:R-:W-:Y:S01]  /*7040*/  STS [R171+-0x6000], R8 ;  /* 0xffa00008ab007388 */ /* 0x000fe20000000800 */
[----:B------:R-:W-:Y:S01]  /*7050*/  FSEL R4, R27, R184, P1 ;  /* 0x000000b81b047208 */ /* 0x000fe20000800000 */
[----:B------:R-:W-:Y:S01]  /*7060*/  FMUL.FTZ R11, R208, R11 ;  /* 0x0000000bd00b7220 */ /* 0x000fe20000410000 */
[----:B------:R-:W-:Y:S01]  /*7070*/  FSETP.GE.FTZ.AND P1, PT, R213, RZ, PT ;  /* 0x000000ffd500720b */ /* 0x000fe20003f36000 */
[----:B------:R-:W-:Y:S01]  /*7080*/  STS [R171+-0x5c00], R6 ;  /* 0xffa40006ab007388 */ /* 0x000fe20000000800 */
[----:B------:R-:W-:Y:S01]  /*7090*/  FSETP.GE.FTZ.AND P2, PT, R212, RZ, PT ;  /* 0x000000ffd400720b */ /* 0x000fe20003f56000 */
[----:B------:R-:W-:Y:S01]  /*70a0*/  FMUL.FTZ R4, R209, R4 ;  /* 0x00000004d1047220 */ /* 0x000fe20000410000 */
[-C--:B------:R-:W-:Y:S01]  /*70b0*/  FSEL R10, R31, R184.reuse, P1 ;  /* 0x000000b81f0a7208 */ /* 0x080fe20000800000 */
[----:B------:R-:W-:Y:S01]  /*70c0*/  STS [R140+-0x8000], R189 ;  /* 0xff8000bd8c007388 */ /* 0x000fe20000000800 */
[----:B------:R-:W-:Y:S01]  /*70d0*/  FSEL R15, R15, R184, P2 ;  /* 0x000000b80f0f7208 */ /* 0x000fe20001000000 */
[----:B------:R-:W-:Y:S01]  /*70e0*/  FADD.FTZ R25, -R184, R46 ;  /* 0x0000002eb8197221 */ /* 0x000fe20000010100 */
[----:B------:R-:W-:Y:S01]  /*70f0*/  F2FP.F16.F32.PACK_AB R11, R4, R11 ;  /* 0x0000000b040b723e */ /* 0x000fe200000000ff */
[----:B------:R-:W-:Y:S01]  /*7100*/  STS [R140+-0x7c00], R7 ;  /* 0xff8400078c007388 */ /* 0x000fe20000000800 */
[----:B------:R-:W-:Y:S01]  /*7110*/  FMUL.FTZ R10, R213, R10 ;  /* 0x0000000ad50a7220 */ /* 0x000fe20000410000 */
[----:B------:R-:W-:Y:S01]  /*7120*/  FMUL.FTZ R15, R212, R15 ;  /* 0x0000000fd40f7220 */ /* 0x000fe20000410000 */
[----:B------:R-:W-:Y:S01]  /*7130*/  FSETP.GE.FTZ.AND P2, PT, R224, RZ, PT ;  /* 0x000000ffe000720b */ /* 0x000fe20003f56000 */
[----:B------:R-:W-:Y:S01]  /*7140*/  STS [R170+-0x8000], R123 ;  /* 0xff80007baa007388 */ /* 0x000fe20000000800 */
[----:B------:R-:W-:Y:S01]  /*7150*/  FSETP.GE.FTZ.AND P1, PT, R225, RZ, PT ;  /* 0x000000ffe100720b */ /* 0x000fe20003f36000 */
[----:B------:R-:W-:Y:S01]  /*7160*/  FADD.FTZ R27, -R184, R58 ;  /* 0x0000003ab81b7221 */ /* 0x000fe20000010100 */
[----:B------:R-:W-:Y:S01]  /*7170*/  F2FP.F16.F32.PACK_AB R15, R10, R15 ;  /* 0x0000000f0a0f723e */ /* 0x000fe200000000ff */
[----:B------:R-:W-:Y:S01]  /*7180*/  STS [R170+-0x7c00], R17 ;  /* 0xff840011aa007388 */ /* 0x000fe20000000800 */
[-C--:B------:R-:W-:Y:S01]  /*7190*/  FSEL R19, R19, R184.reuse, P2 ;  /* 0x000000b813137208 */ /* 0x080fe20001000000 */
[----:B------:R-:W-:Y:S01]  /*71a0*/  FADD.FTZ R31, -R184, R62 ;  /* 0x0000003eb81f7221 */ /* 0x000fe20000010100 */
[-C--:B------:R-:W-:Y:S01]  /*71b0*/  FSEL R14, R43, R184.reuse, P1 ;  /* 0x000000b82b0e7208 */ /* 0x080fe20000800000 */
[----:B------:R-:W-:Y:S01]  /*71c0*/  STS [R140+-0x6000], R13 ;  /* 0xffa0000d8c007388 */ /* 0x000fe20000000800 */
[----:B------:R-:W-:Y:S01]  /*71d0*/  FSETP.GE.FTZ.AND P5, PT, R229, RZ, PT ;  /* 0x000000ffe500720b */ /* 0x000fe20003fb6000 */
[----:B------:R-:W-:Y:S01]  /*71e0*/  FMUL.FTZ R19, R224, R19 ;  /* 0x00000013e0137220 */ /* 0x000fe20000410000 */
[----:B------:R-:W-:Y:S01]  /*71f0*/  FSETP.GE.FTZ.AND P2, PT, R228, RZ, PT ;  /* 0x000000ffe400720b */ /* 0x000fe20003f56000 */
[----:B------:R-:W-:Y:S01]  /*7200*/  STS [R140+-0x5c00], R11 ;  /* 0xffa4000b8c007388 */ /* 0x000fe20000000800 */
[----:B------:R-:W-:Y:S01]  /*7210*/  FSEL R4, R47, R184, P5 ;  /* 0x000000b82f047208 */ /* 0x000fe20002800000 */
        /* <DEDUP_REMOVED lines=8> */
[----:B------:R-:W-:Y:S02]  /*72a0*/  FSETP.GE.FTZ.AND P4, PT, R240, RZ, PT ;  /* 0x000000fff000720b */ /* 0x000fe40003f96000 */
[----:B------:R-:W-:Y:S01]  /*72b0*/  STS [R137+-0x8000], R202 ;  /* 0xff8000ca89007388 */ /* 0x000fe20000000800 */
[----:B------:R-:W-:Y:S02]  /*72c0*/  FSETP.GE.FTZ.AND P3, PT, R243, RZ, PT ;  /* 0x000000fff300720b */ /* 0x000fe40003f76000 */
[----:B------:R-:W-:Y:S01]  /*72d0*/  F2FP.F16.F32.PACK_AB R25, R4, R25 ;  /* 0x000000190419723e */ /* 0x000fe200000000ff */
[----:B------:R-:W-:Y:S01]  /*72e0*/  STS [R137+-0x7c00], R18 ;  /* 0xff84001289007388 */ /* 0x000fe20000000800 */
[-C--:B------:R-:W-:Y:S02]  /*72f0*/  FSEL R27, R27, R184.reuse, P4 ;  /* 0x000000b81b1b7208 */ /* 0x080fe40002000000 */
[-C--:B------:R-:W-:Y:S01]  /*7300*/  FSEL R20, R59, R184.reuse, P3 ;  /* 0x000000b83b147208 */ /* 0x080fe20001800000 */
[----:B------:R-:W-:Y:S01]  /*7310*/  STS [R248+-0x8000], R49 ;  /* 0xff800031f8007388 */ /* 0x000fe20000000800 */
[----:B------:R-:W-:Y:S01]  /*7320*/  FSETP.GE.FTZ.AND P2, PT, R246, RZ, PT ;  /* 0x000000fff600720b */ /* 0x000fe20003f56000 */
[----:B------:R-:W-:Y:S01]  /*7330*/  FMUL.FTZ R27, R240, R27 ;  /* 0x0000001bf01b7220 */ /* 0x000fe20000410000 */
[----:B------:R-:W-:Y:S01]  /*7340*/  F2FP.F16.F32.PACK_AB R241, R242, R241 ;  /* 0x000000f1f2f1723e */ /* 0x000fe200000000ff */
[----:B------:R-:W-:Y:S01]  /*7350*/  STS [R248+-0x7c00], R5 ;  /* 0xff840005f8007388 */ /* 0x000fe20000000800 */
[----:B------:R-:W-:Y:S01]  /*7360*/  FSEL R31, R31, R184, P2 ;  /* 0x000000b81f1f7208 */ /* 0x000fe20001000000 */
[----:B------:R-:W-:Y:S01]  /*7370*/  FMUL.FTZ R20, R243, R20 ;  /* 0x00000014f3147220 */ /* 0x000fe20000410000 */
[----:B------:R-:W-:Y:S01]  /*7380*/  @P1 FADD.FTZ R184, -R184, R63 ;  /* 0x0000003fb8b81221 */ /* 0x000fe20000010100 */
[----:B------:R-:W-:Y:S01]  /*7390*/  STS [R137+-0x6000], R12 ;  /* 0xffa0000c89007388 */ /* 0x000fe20000000800 */
[----:B------:R-:W-:Y:S01]  /*73a0*/  F2FP.F16.F32.PACK_AB R149, R149, R66 ;  /* 0x000000429595723e */ /* 0x000fe200000000ff */
[----:B------:R-:W-:Y:S01]  /*73b0*/  FMUL.FTZ R31, R246, R31 ;  /* 0x0000001ff61f7220 */ /* 0x000fe20000410000 */
[----:B------:R-:W-:Y:S01]  /*73c0*/  FMUL.FTZ R184, R249, R184 ;  /* 0x000000b8f9b87220 */ /* 0x000fe20000410000 */
[----:B------:R-:W-:Y:S01]  /*73d0*/  STS [R137+-0x5c00], R14 ;  /* 0xffa4000e89007388 */ /* 0x000fe20000000800 */
[----:B------:R-:W-:Y:S02]  /*73e0*/  F2FP.F16.F32.PACK_AB R30, R20, R27 ;  /* 0x0000001b141e723e */ /* 0x000fe400000000ff */
        /* <DEDUP_REMOVED lines=66> */
[----:B------:R-:W-:Y:S04]  /*7810*/  IMAD.U32 R5, R56, -0x80, RZ ;  /* 0xffffff8038057824 */ /* 0x000fe800078e00ff */
[-C--:B--2---:R-:W-:Y:S05]  /*7820*/  HMMA.16816.F32 R68, R16, R20.reuse, R68 ;  /* 0x000000141044723c */ /* 0x084fea0000001844 */
[C---:B------:R-:W-:Y:S03]  /*7830*/  LEA R172, P1, R5.reuse, R172, 0x2 ;  /* 0x000000ac05ac7211 */ /* 0x040fe600078210ff */
[C---:B------:R-:W-:Y:S04]  /*7840*/  HMMA.16816.F32 R72, R24.reuse, R20, R72 ;  /* 0x000000141848723c */ /* 0x040fe80000001848 */
[----:B------:R-:W-:Y:S04]  /*7850*/  LEA.HI.X.SX32 R173, R5, R173, 0x2, P1 ;  /* 0x000000ad05ad7211 */ /* 0x000fe800008f16ff */
[-C--:B------:R-:W-:Y:S08]  /*7860*/  HMMA.16816.F32 R76, R24, R22.reuse, R76 ;  /* 0x00000016184c723c */ /* 0x080ff0000000184c */
[----:B------:R-:W-:Y:S01]  /*7870*/  HMMA.16816.F32 R80, R16, R22, R80 ;  /* 0x000000161050723c */ /* 0x000fe20000001850 */
[----:B------:R-:W-:Y:S08]  /*7880*/  @!UPT UIADD3 URZ, UPT, UPT, URZ, URZ, URZ ;  /* 0x000000fffffff290 */ /* 0x000ff0000fffe0ff */
[----:B------:R-:W-:Y:S11]  /*7890*/  @!P0 BRA `(.L_x_537) ;  /* 0x00000000005c8947 */ /* 0x000ff60003800000 */
[----:B------:R-:W-:Y:S01]  /*78a0*/  IADD3 R5, P1, PT, RZ, -UR28, RZ ;  /* 0x8000001cff057c10 */ /* 0x000fe2000ff3e0ff */
[----:B------:R-:W-:Y:S01]  /*78b0*/  IMAD.U32 R7, RZ, RZ, UR32 ;  /* 0x00000020ff077e24 */ /* 0x000fe2000f8e00ff */
[C---:B------:R-:W-:Y:S02]  /*78c0*/  ISETP.GE.AND P2, PT, R142.reuse, UR7, PT ;  /* 0x000000078e007c0c */ /* 0x040fe4000bf46270 */
[----:B------:R-:W-:Y:S01]  /*78d0*/  ISETP.GE.AND P3, PT, R142, UR7, PT ;  /* 0x000000078e007c0c */ /* 0x000fe2000bf66270 */
[----:B------:R-:W-:Y:S05]  /*78e0*/  IMAD.X R4, RZ, RZ, ~UR11, P1 ;  /* 0x8000000bff047e24 */ /* 0x000fea00088e06ff */
[----:B------:R-:W-:Y:S04]  /*78f0*/  SHF.R.S64 R5, R5, 0x1f, R4 ;  /* 0x0000001f05057819 */ /* 0x000fe80000001004 */
[----:B------:R-:W-:Y:S01]  /*7900*/  IADD3 R152, P1, PT, R5, R152, RZ ;  /* 0x0000009805987210 */ /* 0x000fe20007f3e0ff */
[----:B------:R-:W-:Y:S03]  /*7910*/  IMAD.U32 R5, RZ, RZ, UR32 ;  /* 0x00000020ff057e24 */ /* 0x000fe6000f8e00ff */
[----:B------:R-:W-:Y:S01]  /*7920*/  LEA.HI.X.SX32 R153, R4, R153, 0x1, P1 ;  /* 0x0000009904997211 */ /* 0x000fe200008f0eff */
[----:B------:R-:W-:Y:S01]  /*7930*/  IMAD.U32 R4, RZ, RZ, UR29 ;  /* 0x0000001dff047e24 */ /* 0x000fe2000f8e00ff */
[----:B------:R-:W-:Y:S03]  /*7940*/  @!P2 LEA R8, P1, R7, R152, 0x1 ;  /* 0x000000980708a211 */ /* 0x000fe600078208ff */
[----:B------:R-:W-:Y:S01]  /*7950*/  @!PT LDS RZ, [RZ] ;  /* 0x00000000fffff984 */ /* 0x000fe20000000800 */
[----:B------:R-:W-:Y:S01]  /*7960*/  @!PT LDS RZ, [RZ] ;  /* 0x00000000fffff984 */ /* 0x000fe20000000800 */
[----:B------:R-:W-:Y:S01]  /*7970*/  @!PT LDS RZ, [RZ] ;  /* 0x00000000fffff984 */ /* 0x000fe20000000800 */
[----:B------:R1:W-:Y:S01]  /*7980*/  @!P3 LDGSTS.E.BYPASS.LTC128B.128 [R139+0x4000], desc[UR30][R152.64] ;  /* 0x04000000988bbfae */ /* 0x0003e2000b981a1e */
[----:B------:R-:W-:Y:S03]  /*7990*/  @!P2 LEA.HI.X R9, R5, R153, R4, 0x1, P1 ;  /* 0x000000990509a211 */ /* 0x000fe600008f0c04 */
[----:B------:R1:W-:Y:S04]  /*79a0*/  @P3 STS.128 [R139+0x4000], RZ ;  /* 0x004000ff8b003388 */ /* 0x0003e80000000c00 */
[----:B------:R1:W-:Y:S04]  /*79b0*/  @P2 STS.128 [R139+0x5000], RZ ;  /* 0x005000ff8b002388 */ /* 0x0003e80000000c00 */
[----:B------:R-:W-:Y:S01]  /*79c0*/  @!PT LDS RZ, [RZ] ;  /* 0x00000000fffff984 */ /* 0x000fe20000000800 */
[----:B------:R-:W-:Y:S01]  /*79d0*/  @!PT LDS RZ, [RZ] ;  /* 0x00000000fffff984 */ /* 0x000fe20000000800 */
[----:B------:R-:W-:Y:S01]  /*79e0*/  @!PT LDS RZ, [RZ] ;  /* 0x00000000fffff984 */ /* 0x000fe20000000800 */
[----:B------:R1:W-:Y:S04]  /*79f0*/  @!P2 LDGSTS.E.BYPASS.LTC128B.128 [R139+0x5000], desc[UR30][R8.64] ;  /* 0x05000000088bafae */ /* 0x0003e8000b981a1e */
[----:B------:R-:W0:Y:S02]  /*7a00*/  LDGDEPBAR ;  /* 0x00000000000079af */ /* 0x000e240000000000 */
.L_x_537:
[----:B------:R-:W-:Y:S01]  /*7a10*/  LDSM.16.M88.4 R20, [R129+0xa000] ;  /* 0x00a000008114783b */ /* 0x000fe20000000200 */
[----:B------:R-:W-:Y:S01]  /*7a20*/  ISETP.GT.AND P2, PT, R165, R146, PT ;  /* 0x00000092a500720c */ /* 0x000fe20003f44270 */
[----:B------:R-:W-:Y:S01]  /*7a30*/  VIADD R158, R158, 0xffffff80 ;  /* 0xffffff809e9e7836 */ /* 0x000fe20000000000 */
[----:B------:R-:W-:Y:S01]  /*7a40*/  @P0 IADD3 R148, P3, PT, R148, -0x200, RZ ;  /* 0xfffffe0094940810 */ /* 0x000fe20007f7e0ff */
[----:B------:R-:W2:Y:S01]  /*7a50*/  LDSM.16.MT88.4 R16, [R131+0x6000] ;  /* 0x006000008310783b */ /* 0x000ea20000004200 */
[----:B------:R-:W-:Y:S02]  /*7a60*/  VIADD R156, R156, 0xfffffff8 ;  /* 0xfffffff89c9c7836 */ /* 0x000fe40000000000 */
[----:B------:R-:W-:Y:S01]  /*7a70*/  @P0 IADD3.X R147, PT, PT, R147, -0x1, RZ, P3, !PT ;  /* 0xffffffff93930810 */ /* 0x000fe20001ffe4ff */
[----:B------:R-:W1:Y:S04]  /*7a80*/  LDSM.16.M88.4 R12, [R129+0xc000] ;  /* 0x00c00000810c783b */ /* 0x000e680000000200 */
[----:B------:R-:W-:Y:S04]  /*7a90*/  LDSM.16.M88.4 R24, [R124+0xa000] ;  /* 0x00a000007c18783b */ /* 0x000fe80000000200 */
[----:B------:R-:W3:Y:S04]  /*7aa0*/  LDSM.16.MT88.4 R28, [R131+0x6400] ;  /* 0x00640000831c783b */ /* 0x000ee80000004200 */
[----:B------:R-:W4:Y:S04]  /*7ab0*/  LDSM.16.M88.4 R32, [R124+0xc000] ;  /* 0x00c000007c20783b */ /* 0x000f280000000200 */
[----:B------:R-:W-:Y:S04]  /*7ac0*/  LDSM.16.M88.4 R36, [R127] ;  /* 0x000000007f24783b */ /* 0x000fe80000000200 */
[----:B------:R-:W4:Y:S04]  /*7ad0*/  LDSM.16.MT88.4 R40, [R131+0x6800] ;  /* 0x006800008328783b */ /* 0x000f280000004200 */
[----:B------:R-:W4:Y:S04]  /*7ae0*/  LDSM.16.M88.4 R44, [R127+0x2000] ;  /* 0x002000007f2c783b */ /* 0x000f280000000200 */
[----:B------:R-:W-:Y:S04]  /*7af0*/  LDSM.16.MT88.4 R48, [R131+0x6c00] ;  /* 0x006c00008330783b */ /* 0x000fe80000004200 */
[----:B------:R-:W-:Y:S01]  /*7b00*/  LDSM.16.M88.4 R52, [R2+0x2000] ;  /* 0x002000000234783b */ /* 0x000fe20000000200 */
        /* <DEDUP_REMOVED lines=20> */
[C---:B------:R-:W-:Y:S04]  /*7c50*/  HMMA.16816.F32 R8, R52.reuse, R48, R8 ;  /* 0x000000303408723c */ /* 0x040fe80000001808 */
[C---:B------:R-:W-:Y:S04]  /*7c60*/  LEA R48, P1, R155.reuse, R172, 0x2 ;  /* 0x000000ac9b307211 */ /* 0x040fe800078210ff */
[-C--:B------:R-:W-:Y:S03]  /*7c70*/  HMMA.16816.F32 R12, R52, R50.reuse, R12 ;  /* 0x00000032340c723c */ /* 0x080fe6000000180c */
[----:B------:R-:W-:Y:S05]  /*7c80*/  LEA.HI.X.SX32 R49, R155, R173, 0x2, P1 ;  /* 0x000000ad9b317211 */ /* 0x000fea00008f16ff */
        /* <DEDUP_REMOVED lines=11> */
[C---:B------:R-:W-:Y:S02]  /*7d40*/  LEA.HI.X.SX32 R55, R56.reuse, R53, 0x5, P1 ;  /* 0x0000003538377211 */ /* 0x040fe400008f2eff */
[C---:B------:R-:W-:Y:S03]  /*7d50*/  LEA R58, P1, R56.reuse, R54, 0x5 ;  /* 0x00000036383a7211 */ /* 0x040fe600078228ff */
[----:B------:R-:W-:Y:S01]  /*7d60*/  HMMA.16816.F32 R16, R24, R30, R16 ;  /* 0x0000001e1810723c */ /* 0x000fe20000001810 */
[----:B------:R-:W4:Y:S03]  /*7d70*/  LDSM.16.M88.4 R24, [R127+0x6000] ;  /* 0x006000007f18783b */ /* 0x000f260000000200 */
[C---:B------:R-:W-:Y:S01]  /*7d80*/  LEA.HI.X.SX32 R59, R56.reuse, R55, 0x5, P1 ;  /* 0x00000037383b7211 */ /* 0x040fe200008f2eff */
[----:B------:R-:W-:Y:S03]  /*7d90*/  LDSM.16.MT88.4 R28, [R131+0x7c00] ;  /* 0x007c0000831c783b */ /* 0x000fe60000004200 */
[-C--:B---3--:R-:W-:Y:S08]  /*7da0*/  HMMA.16816.F32 R4, R36, R40.reuse, R4 ;  /* 0x000000282404723c */ /* 0x088ff00000001804 */
[C---:B-1----:R-:W-:Y:S04]  /*7db0*/  HMMA.16816.F32 R8, R20.reuse, R40, R8 ;  /* 0x000000281408723c */ /* 0x042fe80000001808 */
[C---:B------:R-:W-:Y:S04]  /*7dc0*/  LEA R40, P1, R56.reuse, R58, 0x5 ;  /* 0x0000003a38287211 */ /* 0x040fe800078228ff */
[-C--:B------:R-:W-:Y:S01]  /*7dd0*/  HMMA.16816.F32 R12, R20, R42.reuse, R12 ;  /* 0x0000002a140c723c */ /* 0x080fe2000000180c */
[----:B------:R-:W1:Y:S02]  /*7de0*/  LDSM.16.M88.4 R20, [R2+0x4000] ;  /* 0x004000000214783b */ /* 0x000e640000000200 */
[C---:B------:R-:W-:Y:S02]  /*7df0*/  LEA.HI.X.SX32 R41, R56.reuse, R59, 0x5, P1 ;  /* 0x0000003b38297211 */ /* 0x040fe400008f2eff */
[C---:B------:R-:W-:Y:S03]  /*7e00*/  LEA R60, P1, R56.reuse, R40, 0x5 ;  /* 0x00000028383c7211 */ /* 0x040fe600078228ff */
[----:B------:R-:W-:Y:S01]  /*7e10*/  HMMA.16816.F32 R16, R36, R42, R16 ;  /* 0x0000002a2410723c */ /* 0x000fe20000001810 */
[----:B------:R-:W3:Y:S03]  /*7e20*/  LDSM.16.M88.4 R36, [R2+0x6000] ;  /* 0x006000000224783b */ /* 0x000ee60000000200 */
[C---:B------:R-:W-:Y:S02]  /*7e30*/  LEA.HI.X.SX32 R61, R56.reuse, R41, 0x5, P1 ;  /* 0x00000029383d7211 */ /* 0x040fe400008f2eff */
[C---:B------:R-:W-:Y:S02]  /*7e40*/  LEA R42, P1, R56.reuse, R60, 0x5 ;  /* 0x0000003c382a7211 */ /* 0x040fe400078228ff */
[-C--:B--2---:R-:W-:Y:S05]  /*7e50*/  HMMA.16816.F32 R4, R32, R44.reuse, R4 ;  /* 0x0000002c2004723c */ /* 0x084fea0000001804 */
[C---:B------:R-:W-:Y:S03]  /*7e60*/  LEA.HI.X.SX32 R43, R56.reuse, R61, 0x5, P1 ;  /* 0x0000003d382b7211 */ /* 0x040fe600008f2eff */
[C---:B----4-:R-:W-:Y:S04]  /*7e70*/  HMMA.16816.F32 R8, R24.reuse, R44, R8 ;  /* 0x0000002c1808723c */ /* 0x050fe80000001808 */
[C---:B------:R-:W-:Y:S04]  /*7e80*/  LEA R44, P1, R56.reuse, R42, 0x5 ;  /* 0x0000002a382c7211 */ /* 0x040fe800078228ff */
[-C--:B------:R-:W-:Y:S03]  /*7e90*/  HMMA.16816.F32 R12, R24, R46.reuse, R12 ;  /* 0x0000002e180c723c */ /* 0x080fe6000000180c */
[----:B------:R-:W-:Y:S01]  /*7ea0*/  @P0 IMAD.WIDE.U32 R24, R135, 0x4, R176 ;  /* 0x0000000487180825 */ /* 0x000fe200078e00b0 */
[C---:B------:R-:W-:Y:S02]  /*7eb0*/  LEA.HI.X.SX32 R45, R56.reuse, R43, 0x5, P1 ;  /* 0x0000002b382d7211 */ /* 0x040fe400008f2eff */
[C---:B------:R-:W-:Y:S02]  /*7ec0*/  LEA R62, P1, R56.reuse, R44, 0x5 ;  /* 0x0000002c383e7211 */ /* 0x040fe400078228ff */
[----:B------:R-:W-:Y:S01]  /*7ed0*/  HMMA.16816.F32 R16, R32, R46, R16 ;  /* 0x0000002e2010723c */ /* 0x000fe20000001810 */
[----:B------:R-:W-:Y:S03]  /*7ee0*/  LDSM.16.MT88.4 R32, [R130+UR5+0xe800] ;  /* 0x00e800058220783b */ /* 0x000fe60008004200 */
[C---:B------:R-:W-:Y:S01]  /*7ef0*/  LEA.HI.X.SX32 R63, R56.reuse, R45, 0x5, P1 ;  /* 0x0000002d383f7211 */ /* 0x040fe200008f2eff */
[----:B------:R-:W5:Y:S01]  /*7f00*/  @P0 LDG.E R162, desc[UR30][R24.64+-0x200] ;  /* 0xfffe001e18a20981 */ /* 0x000f62000c1e1900 */
[C---:B------:R-:W-:Y:S02]  /*7f10*/  LEA R46, P1, R56.reuse, R62, 0x5 ;  /* 0x0000003e382e7211 */ /* 0x040fe400078228ff */
[-C--:B-1----:R-:W-:Y:S01]  /*7f20*/  HMMA.16816.F32 R4, R20, R28.reuse, R4 ;  /* 0x0000001c1404723c */ /* 0x082fe20000001804 */
[----:B------:R-:W5:Y:S04]  /*7f30*/  @P0 LDG.E R161, desc[UR30][R24.64+-0x1e0] ;  /* 0xfffe201e18a10981 */ /* 0x000f68000c1e1900 */
[----:B------:R-:W5:Y:S01]  /*7f40*/  @P0 LDG.E R160, desc[UR30][R24.64+-0x100] ;  /* 0xffff001e18a00981 */ /* 0x000f62000c1e1900 */
[C---:B------:R-:W-:Y:S02]  /*7f50*/  LEA.HI.X.SX32 R47, R56.reuse, R63, 0x5, P1 ;  /* 0x0000003f382f7211 */ /* 0x040fe400008f2eff */
[C---:B---3--:R-:W-:Y:S01]  /*7f60*/  HMMA.16816.F32 R8, R36.reuse, R28, R8 ;  /* 0x0000001c2408723c */ /* 0x048fe20000001808 */
[----:B------:R1:W5:Y:S03]  /*7f70*/  @P0 LDG.E R159, desc[UR30][R24.64+-0xe0] ;  /* 0xffff201e189f0981 */ /* 0x000366000c1e1900 */
[C---:B------:R-:W-:Y:S04]  /*7f80*/  LEA R64, P1, R56.reuse, R46, 0x5 ;  /* 0x0000002e38407211 */ /* 0x040fe800078228ff */
[-C--:B------:R-:W-:Y:S03]  /*7f90*/  HMMA.16816.F32 R12, R36, R30.reuse, R12 ;  /* 0x0000001e240c723c */ /* 0x080fe6000000180c */
[----:B------:R-:W-:Y:S01]  /*7fa0*/  REDG.E.ADD.F32.FTZ.RN.STRONG.GPU desc[UR30][R172.64], R4 ;  /* 0x00000004ac0079a6 */ /* 0x000fe2000c12f31e */
[C---:B------:R-:W-:Y:S02]  /*7fb0*/  LEA.HI.X.SX32 R65, R56.reuse, R47, 0x5, P1 ;  /* 0x0000002f38417211 */ /* 0x040fe400008f2eff */
[C---:B------:R-:W-:Y:S01]  /*7fc0*/  LEA R36, P1, R56.reuse, R64, 0x5 ;  /* 0x0000004038247211 */ /* 0x040fe200078228ff */
[----:B------:R-:W-:Y:S01]  /*7fd0*/  REDG.E.ADD.F32.FTZ.RN.STRONG.GPU desc[UR30][R48.64], R5 ;  /* 0x00000005300079a6 */ /* 0x000fe2000c12f31e */
[----:B------:R-:W-:Y:S03]  /*7fe0*/  HMMA.16816.F32 R16, R20, R30, R16 ;  /* 0x0000001e1410723c */ /* 0x000fe60000001810 */
        /* <DEDUP_REMOVED lines=70> */
[----:B------:R-:W-:Y:S01]  /*8450*/  LOP3.LUT R4, R165, 0x1, RZ, 0xc0, !PT ;  /* 0x00000001a5047812 */ /* 0x000fe200078ec0ff */
[----:B------:R-:W-:Y:S01]  /*8460*/  VIADD R6, R126, 0xffffe000 ;  /* 0xffffe0007e067836 */ /* 0x000fe20000000000 */
[----:B------:R-:W-:Y:S02]  /*8470*/  @P0 IADD3 R5, P4, PT, R176, -0x200, RZ ;  /* 0xfffffe00b0050810 */ /* 0x000fe40007f9e0ff */
[-C--:B-1----:R-:W-:Y:S05]  /*8480*/  HMMA.16816.F32 R84, R24, R28.reuse, R84 ;  /* 0x0000001c1854723c */ /* 0x082fea0000001854 */
[----:B------:R-:W-:Y:S01]  /*8490*/  ISETP.NE.U32.AND P1, PT, R4, 0x1, PT ;  /* 0x000000010400780c */ /* 0x000fe20003f25070 */
[----:B------:R-:W-:Y:S01]  /*84a0*/  @P0 IMAD.MOV.U32 R176, RZ, RZ, R5 ;  /* 0x000000ffffb00224 */ /* 0x000fe200078e0005 */
[----:B------:R-:W-:Y:S01]  /*84b0*/  @P0 IADD3.X R4, PT, PT, R177, -0x1, RZ, P4, !PT ;  /* 0xffffffffb1040810 */ /* 0x000fe200027fe4ff */
[C---:B------:R-:W-:Y:S04]  /*84c0*/  HMMA.16816.F32 R88, R32.reuse, R28, R88 ;  /* 0x0000001c2058723c */ /* 0x040fe80000001858 */
[----:B------:R-:W-:Y:S04]  /*84d0*/  @P0 IMAD.MOV.U32 R177, RZ, RZ, R4 ;  /* 0x000000ffffb10224 */ /* 0x000fe800078e0004 */
[-C--:B------:R-:W-:Y:S03]  /*84e0*/  HMMA.16816.F32 R92, R32, R30.reuse, R92 ;  /* 0x0000001e205c723c */ /* 0x080fe6000000185c */
[----:B------:R-:W-:Y:S04]  /*84f0*/  @P1 VIADD R6, R126, 0x2000 ;  /* 0x000020007e061836 */ /* 0x000fe80000000000 */
[----:B------:R-:W-:Y:S01]  /*8500*/  IMAD.MOV.U32 R126, RZ, RZ, R6 ;  /* 0x000000ffff7e7224 */ /* 0x000fe200078e0006 */
[----:B------:R-:W-:Y:S01]  /*8510*/  HMMA.16816.F32 R96, R24, R30, R96 ;  /* 0x0000001e1860723c */ /* 0x000fe20000001860 */
[----:B------:R-:W-:Y:S08]  /*8520*/  @!UPT UIADD3 URZ, UPT, UPT, URZ, URZ, URZ ;  /* 0x000000fffffff290 */ /* 0x000ff0000fffe0ff */
[----:B------:R-:W-:Y:S11]  /*8530*/  @P2 BRA `(.L_x_538) ;  /* 0xffffffa8003c2947 */ /* 0x000ff6000383ffff */
[----:B------:R-:W1:Y:S01]  /*8540*/  S2R R0, SR_TID.X ;  /* 0x0000000000007919 */ /* 0x000e620000002100 */
[----:B------:R-:W2:Y:S01]  /*8550*/  LDCU UR6, c[0x0][0x500] ;  /* 0x0000a000ff0677ac */ /* 0x000ea20008000800 */
[----:B------:R-:W-:Y:S01]  /*8560*/  LOP3.LUT R7, R136, 0xc0, RZ, 0xc0, !PT ;  /* 0x000000c088077812 */ /* 0x000fe200078ec0ff */
[----:B------:R-:W3:Y:S01]  /*8570*/  S2R R3, SR_TID.X ;  /* 0x0000000000037919 */ /* 0x000ee20000002100 */
[----:B------:R-:W4:Y:S01]  /*8580*/  LDCU UR7, c[0x0][0x4fc] ;  /* 0x00009f80ff0777ac */ /* 0x000f220008000800 */
[----:B------:R-:W-:Y:S01]  /*8590*/  ISETP.NE.AND P0, PT, R169, -0x1, PT ;  /* 0xffffffffa900780c */ /* 0x000fe20003f05270 */
        /* <DEDUP_REMOVED lines=13> */
[C---:B-1----:R-:W-:Y:S01]  /*8670*/  SHF.L.U32 R4, R0.reuse, 0x4, RZ ;  /* 0x0000000400047819 */ /* 0x042fe200000006ff */
[----:B------:R-:W-:Y:S01]  /*8680*/  FMUL.FTZ R93, R93, UR6 ;  /* 0x000000065d5d7c20 */ /* 0x000fe20008410000 */
[----:B------:R-:W-:Y:S01]  /*8690*/  SHF.L.U32 R5, R0, 0x1, RZ ;  /* 0x0000000100057819 */ /* 0x000fe200000006ff */
[----:B------:R-:W-:Y:S01]  /*86a0*/  FMUL.FTZ R94, R94, UR6 ;  /* 0x000000065e5e7c20 */ /* 0x000fe20008410000 */
[----:B------:R-:W-:Y:S01]  /*86b0*/  LOP3.LUT R4, R4, 0x600, RZ, 0xc0, !PT ;  /* 0x0000060004047812 */ /* 0x000fe200078ec0ff */
[----:B------:R-:W-:Y:S01]  /*86c0*/  FMUL.FTZ R95, R95, UR6 ;  /* 0x000000065f5f7c20 */ /* 0x000fe20008410000 */
[--C-:B------:R-:W-:Y:S01]  /*86d0*/  SHF.R.U32.HI R6, RZ, 0x4, R0.reuse ;  /* 0x00000004ff067819 */ /* 0x100fe20000011600 */
[----:B----4-:R-:W-:Y:S01]  /*86e0*/  FMUL.FTZ R68, R68, UR7 ;  /* 0x0000000744447c20 */ /* 0x010fe20008410000 */
[----:B------:R-:W-:Y:S01]  /*86f0*/  LOP3.LUT R5, R4, 0x6, R5, 0xf8, !PT ;  /* 0x0000000604057812 */ /* 0x000fe200078ef805 */
[----:B------:R-:W-:Y:S01]  /*8700*/  FMUL.FTZ R69, R69, UR7 ;  /* 0x0000000745457c20 */ /* 0x000fe20008410000 */
[----:B------:R-:W-:Y:S01]  /*8710*/  LOP3.LUT R7, R7, 0x18, R0, 0xf8, !PT ;  /* 0x0000001807077812 */ /* 0x000fe200078ef800 */
[----:B------:R-:W-:Y:S01]  /*8720*/  FMUL.FTZ R70, R70, UR7 ;  /* 0x0000000746467c20 */ /* 0x000fe20008410000 */
[----:B------:R-:W-:Y:S01]  /*8730*/  LOP3.LUT R6, R6, 0x8, RZ, 0xc0, !PT ;  /* 0x0000000806067812 */ /* 0x000fe200078ec0ff */
[----:B------:R-:W-:Y:S01]  /*8740*/  FMUL.FTZ R71, R71, UR7 ;  /* 0x0000000747477c20 */ /* 0x000fe20008410000 */
[----:B------:R-:W-:Y:S01]  /*8750*/  LOP3.LUT R5, R5, 0x20, R136, 0xf8, !PT ;  /* 0x0000002005057812 */ /* 0x000fe200078ef888 */
[----:B------:R-:W-:Y:S01]  /*8760*/  FMUL.FTZ R80, R80, UR7 ;  /* 0x0000000750507c20 */ /* 0x000fe20008410000 */
[----:B---3--:R-:W-:Y:S01]  /*8770*/  SHF.L.U32 R4, R3, 0x2, RZ ;  /* 0x0000000203047819 */ /* 0x008fe200000006ff */
[----:B------:R-:W-:Y:S01]  /*8780*/  FMUL.FTZ R81, R81, UR7 ;  /* 0x0000000751517c20 */ /* 0x000fe20008410000 */
[----:B------:R-:W-:Y:S01]  /*8790*/  LOP3.LUT R5, R5, R7, R6, 0xf6, !PT ;  /* 0x0000000705057212 */ /* 0x000fe200078ef606 */
[----:B------:R-:W-:Y:S01]  /*87a0*/  FMUL.FTZ R82, R82, UR7 ;  /* 0x0000000752527c20 */ /* 0x000fe20008410000 */
[----:B------:R-:W-:Y:S01]  /*87b0*/  LOP3.LUT R4, R4, 0x40, RZ, 0xc0, !PT ;  /* 0x0000004004047812 */ /* 0x000fe200078ec0ff */
[----:B------:R-:W-:Y:S01]  /*87c0*/  FMUL.FTZ R83, R83, UR7 ;  /* 0x0000000753537c20 */ /* 0x000fe20008410000 */
[----:B------:R-:W-:Y:S01]  /*87d0*/  LEA R5, R5, UR21, 0x1 ;  /* 0x0000001505057c11 */ /* 0x000fe2000f8e08ff */
[----:B------:R-:W-:Y:S01]  /*87e0*/  FMUL.FTZ R72, R72, UR7 ;  /* 0x0000000748487c20 */ /* 0x000fe20008410000 */
[----:B------:R-:W-:Y:S01]  /*87f0*/  F2FP.F16.F32.PACK_AB R84, R85, R84 ;  /* 0x000000545554723e */ /* 0x000fe200000000ff */
[----:B------:R-:W-:Y:S01]  /*8800*/  BAR.SYNC.DEFER_BLOCKING 0x0 ;  /* 0x0000000000007b1d */ /* 0x000fe20000010000 */
[----:B------:R-:W-:Y:S01]  /*8810*/  F2FP.F16.F32.PACK_AB R86, R87, R86 ;  /* 0x000000565756723e */ /* 0x000fe200000000ff */
[----:B------:R-:W-:Y:S01]  /*8820*/  FMUL.FTZ R73, R73, UR7 ;  /* 0x0000000749497c20 */ /* 0x000fe20008410000 */
[----:B------:R-:W-:Y:S01]  /*8830*/  FMUL.FTZ R74, R74, UR7 ;  /* 0x000000074a4a7c20 */ /* 0x000fe20008410000 */
[----:B------:R-:W-:Y:S01]  /*8840*/  FMUL.FTZ R75, R75, UR7 ;  /* 0x000000074b4b7c20 */ /* 0x000fe20008410000 */
[----:B------:R-:W-:Y:S01]  /*8850*/  F2FP.F16.F32.PACK_AB R96, R97, R96 ;  /* 0x000000606160723e */ /* 0x000fe200000000ff */
[----:B------:R-:W-:Y:S01]  /*8860*/  FMUL.FTZ R76, R76, UR7 ;  /* 0x000000074c4c7c20 */ /* 0x000fe20008410000 */
[----:B------:R-:W-:Y:S01]  /*8870*/  F2FP.F16.F32.PACK_AB R98, R99, R98 ;  /* 0x000000626362723e */ /* 0x000fe200000000ff */
[----:B------:R-:W-:Y:S01]  /*8880*/  FMUL.FTZ R77, R77, UR7 ;  /* 0x000000074d4d7c20 */ /* 0x000fe20008410000 */
[----:B------:R-:W-:Y:S01]  /*8890*/  IADD3 R7, PT, PT, R5, -R4, RZ ;  /* 0x8000000405077210 */ /* 0x000fe20007ffe0ff */
[----:B------:R-:W-:Y:S01]  /*88a0*/  FMUL.FTZ R78, R78, UR7 ;  /* 0x000000074e4e7c20 */ /* 0x000fe20008410000 */
[----:B------:R-:W-:Y:S01]  /*88b0*/  FMUL.FTZ R79, R79, UR7 ;  /* 0x000000074f4f7c20 */ /* 0x000fe20008410000 */
[----:B------:R-:W-:-:S02]  /*88c0*/  F2FP.F16.F32.PACK_AB R88, R89, R88 ;  /* 0x000000585958723e */ /* 0x000fc400000000ff */
[----:B------:R-:W-:Y:S02]  /*88d0*/  F2FP.F16.F32.PACK_AB R90, R91, R90 ;  /* 0x0000005a5b5a723e */ /* 0x000fe400000000ff */
[----:B------:R-:W-:Y:S02]  /*88e0*/  F2FP.F16.F32.PACK_AB R92, R93, R92 ;  /* 0x0000005c5d5c723e */ /* 0x000fe400000000ff */
[----:B------:R-:W-:Y:S02]  /*88f0*/  F2FP.F16.F32.PACK_AB R94, R95, R94 ;  /* 0x0000005e5f5e723e */ /* 0x000fe400000000ff */
[----:B------:R-:W-:Y:S02]  /*8900*/  F2FP.F16.F32.PACK_AB R68, R69, R68 ;  /* 0x000000444544723e */ /* 0x000fe400000000ff */
[----:B------:R-:W-:Y:S02]  /*8910*/  F2FP.F16.F32.PACK_AB R70, R71, R70 ;  /* 0x000000464746723e */ /* 0x000fe400000000ff */
[----:B------:R-:W-:Y:S01]  /*8920*/  F2FP.F16.F32.PACK_AB R80, R81, R80 ;  /* 0x000000505150723e */ /* 0x000fe200000000ff */
[----:B------:R1:W-:Y:S01]  /*8930*/  STS [R5], R84 ;  /* 0x0000005405007388 */ /* 0x0003e20000000800 */
[----:B------:R-:W-:-:S02]  /*8940*/  F2FP.F16.F32.PACK_AB R82, R83, R82 ;  /* 0x000000525352723e */ /* 0x000fc400000000ff */
[----:B------:R-:W-:Y:S01]  /*8950*/  F2FP.F16.F32.PACK_AB R72, R73, R72 ;  /* 0x000000484948723e */ /* 0x000fe200000000ff */
[----:B------:R1:W-:Y:S01]  /*8960*/  STS [R5+0x200], R86 ;  /* 0x0002005605007388 */ /* 0x0003e20000000800 */
        /* <DEDUP_REMOVED lines=17> */
[----:B------:R-:W-:Y:S05]  /*8a80*/  @P0 BRA `(.L_x_539) ;  /* 0x0000000000280947 */ /* 0x000fea0003800000 */
[----:B------:R-:W2:Y:S01]  /*8a90*/  LDCU.64 UR10, c[0x0][0x5c0] ;  /* 0x0000b800ff0a77ac */ /* 0x000ea20008000a00 */
[----:B-1----:R-:W1:Y:S01]  /*8aa0*/  LDC.64 R4, c[0x0][0x5a8] ;  /* 0x00016a00ff047b82 */ /* 0x002e620000000a00 */
[----:B------:R-:W-:-:S05]  /*8ab0*/  SHF.R.S32.HI R7, RZ, 0x1f, R166 ;  /* 0x0000001fff077819 */ /* 0x000fca00000114a6 */
[----:B--2---:R-:W-:Y:S02]  /*8ac0*/  IMAD R7, R7, UR10, RZ ;  /* 0x0000000a07077c24 */ /* 0x004fe4000f8e02ff */
[----:B------:R-:W-:-:S04]  /*8ad0*/  IMAD.WIDE.U32 R8, R166, UR10, RZ ;  /* 0x0000000aa6087c25 */ /* 0x000fc8000f8e00ff */
[----:B------:R-:W-:-:S05]  /*8ae0*/  IMAD R6, R166, UR11, R7 ;  /* 0x0000000ba6067c24 */ /* 0x000fca000f8e0207 */
[----:B------:R-:W-:-:S03]  /*8af0*/  IADD3 R9, PT, PT, R9, R6, RZ ;  /* 0x0000000609097210 */ /* 0x000fc60007ffe0ff */
[----:B-1----:R-:W-:-:S04]  /*8b00*/  IMAD.WIDE.U32 R14, R4, UR23, R8 ;  /* 0x00000017040e7c25 */ /* 0x002fc8000f8e0008 */
[----:B------:R-:W-:Y:S01]  /*8b10*/  IMAD R12, R5, UR23, R15 ;  /* 0x00000017050c7c24 */ /* 0x000fe2000f8e020f */
[----:B------:R-:W-:Y:S05]  /*8b20*/  BRA `(.L_x_540) ;  /* 0x0000000000147947 */ /* 0x000fea0003800000 */
.L_x_539:
[----:B------:R-:W2:Y:S01]  /*8b30*/  LDCU.64 UR10, c[0x0][0x5c0] ;  /* 0x0000b800ff0a77ac */ /* 0x000ea20008000a00 */
[----:B------:R-:W-:-:S05]  /*8b40*/  IADD3 R14, PT, PT, R166, R169, RZ ;  /* 0x000000a9a60e7210 */ /* 0x000fca0007ffe0ff */
[C---:B--2---:R-:W-:Y:S02]  /*8b50*/  IMAD R12, R14.reuse, UR11, RZ ;  /* 0x0000000b0e0c7c24 */ /* 0x044fe4000f8e02ff */
[----:B------:R-:W-:-:S05]  /*8b60*/  IMAD.WIDE.U32 R14, R14, UR10, RZ ;  /* 0x0000000a0e0e7c25 */ /* 0x000fca000f8e00ff */
[----:B------:R-:W-:Y:S02]  /*8b70*/  IADD3 R12, PT, PT, R15, R12, RZ ;  /* 0x0000000c0f0c7210 */ /* 0x000fe40007ffe0ff */
.L_x_540:
        /* <DEDUP_REMOVED lines=10> */
[----:B------:R-:W-:Y:S06]  /*8c20*/  BRA `(.L_x_542) ;  /* 0x0000000000147947 */ /* 0x000fec0003800000 */
.L_x_541:
[----:B------:R-:W2:Y:S01]  /*8c30*/  LDCU.64 UR8, c[0x0][0x5c8] ;  /* 0x0000b900ff0877ac */ /* 0x000ea20008000a00 */
[----:B------:R-:W-:-:S05]  /*8c40*/  IADD3 R18, PT, PT, R166, R169, RZ ;  /* 0x000000a9a6127210 */ /* 0x000fca0007ffe0ff */
[C---:B--2---:R-:W-:Y:S02]  /*8c50*/  IMAD R16, R18.reuse, UR9, RZ ;  /* 0x0000000912107c24 */ /* 0x044fe4000f8e02ff */
[----:B------:R-:W-:-:S05]  /*8c60*/  IMAD.WIDE.U32 R18, R18, UR8, RZ ;  /* 0x0000000812127c25 */ /* 0x000fca000f8e00ff */
[----:B------:R-:W-:Y:S02]  /*8c70*/  IADD3 R16, PT, PT, R19, R16, RZ ;  /* 0x0000001013107210 */ /* 0x000fe40007ffe0ff */
.L_x_542:
[----:B------:R-:W-:Y:S01]  /*8c80*/  BAR.SYNC.DEFER_BLOCKING 0x0 ;  /* 0x0000000000007b1d */ /* 0x000fe20000010000 */
[----:B------:R-:W-:Y:S01]  /*8c90*/  USHF.L.U32 UR12, UR20, 0x7, URZ ;  /* 0x00000007140c7899 */ /* 0x000fe200080006ff */
[----:B------:R-:W-:Y:S01]  /*8ca0*/  LEA.HI R3, R3, 0x40, RZ, 0x1e ;  /* 0x0000004003037811 */ /* 0x000fe200078ff0ff */
[----:B------:R-:W-:Y:S01]  /*8cb0*/  USHF.L.U32 UR6, UR20, 0x7, URZ ;  /* 0x0000000714067899 */ /* 0x000fe200080006ff */
[----:B------:R-:W-:Y:S01]  /*8cc0*/  SHF.R.U32.HI R0, RZ, 0x2, R0 ;  /* 0x00000002ff007819 */ /* 0x000fe20000011600 */
[----:B------:R-:W-:-:S03]  /*8cd0*/  UIMAD.WIDE.U32 UR14, UR12, UR10, URZ ;  /* 0x0000000a0c0e72a5 */ /* 0x000fc6000f8e00ff */
[----:B-1----:R-:W1:Y:S01]  /*8ce0*/  LDC.64 R6, c[0x0][0x5d8] ;  /* 0x00017600ff067b82 */ /* 0x002e620000000a00 */
[----:B------:R-:W2:Y:S01]  /*8cf0*/  LDCU UR7, c[0x0][0x440] ;  /* 0x00008800ff0777ac */ /* 0x000ea20008000800 */
[----:B------:R-:W-:Y:S01]  /*8d00*/  IMAD.U32 R20, RZ, RZ, UR8 ;  /* 0x00000008ff147e24 */ /* 0x000fe2000f8e00ff */
[----:B------:R-:W-:Y:S01]  /*8d10*/  BSSY.RECONVERGENT B0, `(.L_x_543) ;  /* 0x000001f000007945 */ /* 0x000fe20003800200 */
[----:B------:R-:W-:Y:S01]  /*8d20*/  VIADD R167, R167, -UR6 ;  /* 0x80000006a7a77c36 */ /* 0x000fe20008000000 */
[----:B------:R-:W-:Y:S01]  /*8d30*/  USHF.R.S32.HI UR13, URZ, 0x1f, UR12 ;  /* 0x0000001fff0d7899 */ /* 0x000fe2000801140c */
[----:B------:R-:W-:Y:S02]  /*8d40*/  IMAD.U32 R4, RZ, RZ, UR14 ;  /* 0x0000000eff047e24 */ /* 0x000fe4000f8e00ff */
[----:B------:R-:W-:Y:S01]  /*8d50*/  IMAD.U32 R5, RZ, RZ, UR15 ;  /* 0x0000000fff057e24 */ /* 0x000fe2000f8e00ff */
[----:B------:R-:W-:Y:S01]  /*8d60*/  UIMAD UR14, UR13, UR10, URZ ;  /* 0x0000000a0d0e72a4 */ /* 0x000fe2000f8e02ff */
[----:B------:R-:W-:Y:S01]  /*8d70*/  IMAD.MOV.U32 R143, RZ, RZ, RZ ;  /* 0x000000ffff8f7224 */ /* 0x000fe200078e00ff */
[----:B------:R-:W-:-:S02]  /*8d80*/  LOP3.LUT R15, R4, 0x18, R136, 0xf8, !PT ;  /* 0x00000018040f7812 */ /* 0x000fc400078ef888 */
[----:B------:R-:W-:Y:S01]  /*8d90*/  UIMAD UR14, UR12, UR11, UR14 ;  /* 0x0000000b0c0e72a4 */ /* 0x000fe2000f8e020e */
[----:B------:R-:W3:Y:S01]  /*8da0*/  LDC.64 R4, c[0x0][0x5e0] ;  /* 0x00017800ff047b82 */ /* 0x000ee20000000a00 */
[----:B------:R-:W-:Y:S01]  /*8db0*/  IADD3 R14, P0, PT, R14, R15, RZ ;  /* 0x0000000f0e0e7210 */ /* 0x000fe20007f1e0ff */
[----:B------:R-:W-:Y:S01]  /*8dc0*/  IMAD.WIDE.U32 R20, R20, UR12, R142 ;  /* 0x0000000c14147c25 */ /* 0x000fe2000f8e008e */
[----:B------:R4:W3:Y:S01]  /*8dd0*/  LDS.128 R8, [R139+0x7000] ;  /* 0x007000008b087984 */ /* 0x0008e20000000c00 */
[----:B--2---:R-:W-:Y:S02]  /*8de0*/  ISETP.GE.AND P2, PT, R142, UR7, PT ;  /* 0x000000078e007c0c */ /* 0x004fe4000bf46270 */
[----:B------:R-:W-:Y:S02]  /*8df0*/  MOV R13, UR14 ;  /* 0x0000000e000d7c02 */ /* 0x000fe40008000f00 */
[-C--:B------:R-:W-:Y:S02]  /*8e00*/  ISETP.GE.OR P1, PT, R3, R167.reuse, P2 ;  /* 0x000000a70300720c */ /* 0x080fe40001726670 */
[----:B------:R-:W-:-:S02]  /*8e10*/  ISETP.GE.OR P2, PT, R0, R167, P2 ;  /* 0x000000a70000720c */ /* 0x000fc40001746670 */
[----:B------:R-:W-:Y:S02]  /*8e20*/  IADD3.X R15, PT, PT, R12, UR15, R13, P0, !PT ;  /* 0x0000000f0c0f7c10 */ /* 0x000fe400087fe40d */
[----:B------:R-:W-:Y:S01]  /*8e30*/  IADD3 R3, P0, PT, R0, 0x40, RZ ;  /* 0x0000004000037810 */ /* 0x000fe20007f1e0ff */
[----:B-1----:R-:W-:-:S03]  /*8e40*/  IMAD.WIDE.U32 R22, R6, UR22, R14 ;  /* 0x0000001606167c25 */ /* 0x002fc6000f8e000e */
[----:B------:R-:W-:Y:S01]  /*8e50*/  IADD3.X R17, PT, PT, RZ, RZ, RZ, P0, !PT ;  /* 0x000000ffff117210 */ /* 0x000fe200007fe4ff */
[----:B------:R-:W-:-:S04]  /*8e60*/  IMAD R7, R7, UR22, R23 ;  /* 0x0000001607077c24 */ /* 0x000fc8000f8e0217 */
[----:B----4-:R-:W-:Y:S05]  /*8e70*/  @P2 BRA `(.L_x_544) ;  /* 0x0000000000202947 */ /* 0x010fea0003800000 */
[----:B------:R-:W1:Y:S01]  /*8e80*/  LDS.128 R12, [R139+0x6000] ;  /* 0x006000008b0c7984 */ /* 0x000e620000000c00 */
[----:B------:R-:W2:Y:S01]  /*8e90*/  LDCU.64 UR6, c[0x0][0x560] ;  /* 0x0000ac00ff0677ac */ /* 0x000ea20008000a00 */
[----:B------:R-:W-:-:S05]  /*8ea0*/  MOV R6, R22 ;  /* 0x0000001600067202 */ /* 0x000fca0000000f00 */
[----:B------:R-:W-:-:S04]  /*8eb0*/  IMAD.WIDE.U32 R26, R0, UR10, R6 ;  /* 0x0000000a001a7c25 */ /* 0x000fc8000f8e0006 */
[----:B------:R-:W-:Y:S01]  /*8ec0*/  IMAD R6, R0, UR11, R27 ;  /* 0x0000000b00067c24 */ /* 0x000fe2000f8e021b */
[----:B--2---:R-:W-:-:S04]  /*8ed0*/  LEA R24, P0, R26, UR6, 0x1 ;  /* 0x000000061a187c11 */ /* 0x004fc8000f8008ff */
[----:B------:R-:W-:-:S05]  /*8ee0*/  LEA.HI.X R25, R26, UR7, R6, 0x1, P0 ;  /* 0x000000071a197c11 */ /* 0x000fca00080f0c06 */
[----:B-1----:R1:W-:Y:S04]  /*8ef0*/  STG.E.128 desc[UR30][R24.64], R12 ;  /* 0x0000000c18007986 */ /* 0x0023e8000c101d1e */
.L_x_544:
[----:B------:R-:W-:Y:S05]  /*8f00*/  BSYNC.RECONVERGENT B0 ;  /* 0x0000000000007941 */ /* 0x000fea0003800200 */
.L_x_543:
[----:B------:R-:W-:Y:S04]  /*8f10*/  BSSY.RECONVERGENT B0, `(.L_x_545) ;  /* 0x000000c000007945 */ /* 0x000fe80003800200 */
        /* <DEDUP_REMOVED lines=10> */
[----:B---3--:R2:W-:Y:S04]  /*8fc0*/  STG.E.128 desc[UR30][R14.64], R8 ;  /* 0x000000080e007986 */ /* 0x0085e8000c101d1e */
.L_x_546:
[----:B------:R-:W-:Y:S05]  /*8fd0*/  BSYNC.RECONVERGENT B0 ;  /* 0x0000000000007941 */ /* 0x000fea0003800200 */
.L_x_545:
[----:B--23--:R-:W2:Y:S01]  /*8fe0*/  LDS.128 R8, [R139+0x8000] ;  /* 0x008000008b087984 */ /* 0x00cea20000000c00 */
[----:B------:R-:W-:Y:S01]  /*8ff0*/  UIMAD UR13, UR13, UR8, URZ ;  /* 0x000000080d0d72a4 */ /* 0x000fe2000f8e02ff */
[----:B------:R-:W-:Y:S01]  /*9000*/  IADD3 R18, P0, PT, R18, R20, RZ ;  /* 0x0000001412127210 */ /* 0x000fe20007f1e0ff */
[----:B------:R-:W3:Y:S01]  /*9010*/  @!P2 LDC.64 R6, c[0x0][0x568] ;  /* 0x00015a00ff06ab82 */ /* 0x000ee20000000a00 */
[----:B-1----:R1:W4:Y:S01]  /*9020*/  LDS.128 R12, [R139+0x9000] ;  /* 0x009000008b0c7984 */ /* 0x0023220000000c00 */
[----:B------:R-:W-:-:S06]  /*9030*/  UIMAD UR13, UR12, UR9, UR13 ;  /* 0x000000090c0d72a4 */ /* 0x000fcc000f8e020d */
[----:B------:R-:W-:-:S03]  /*9040*/  IADD3.X R19, PT, PT, R16, UR13, R21, P0, !PT ;  /* 0x0000000d10137c10 */ /* 0x000fc600087fe415 */
[----:B------:R-:W-:-:S04]  /*9050*/  IMAD.WIDE.U32 R18, R4, UR22, R18 ;  /* 0x0000001604127c25 */ /* 0x000fc8000f8e0012 */
[----:B------:R-:W-:Y:S01]  /*9060*/  IMAD R5, R5, UR22, R19 ;  /* 0x0000001605057c24 */ /* 0x000fe2000f8e0213 */
[----:B------:R-:W-:-:S05]  /*9070*/  @!P2 MOV R4, R18 ;  /* 0x000000120004a202 */ /* 0x000fca0000000f00 */
[----:B------:R-:W-:-:S04]  /*9080*/  @!P2 IMAD.WIDE.U32 R20, R0, UR8, R4 ;  /* 0x000000080014ac25 */ /* 0x000fc8000f8e0004 */
[----:B------:R-:W-:Y:S01]  /*9090*/  @!P2 IMAD R0, R0, UR9, R21 ;  /* 0x000000090000ac24 */ /* 0x000fe2000f8e0215 */
[----:B---3--:R-:W-:-:S04]  /*90a0*/  @!P2 LEA R6, P0, R20, R6, 0x1 ;  /* 0x000000061406a211 */ /* 0x008fc800078008ff */
[----:B------:R-:W-:-:S05]  /*90b0*/  @!P2 LEA.HI.X R7, R20, R7, R0, 0x1, P0 ;  /* 0x000000071407a211 */ /* 0x000fca00000f0c00 */
[----:B--2---:R1:W-:Y:S01]  /*90c0*/  @!P2 STG.E.128 desc[UR30][R6.64], R8 ;  /* 0x000000080600a986 */ /* 0x0043e2000c101d1e */
        /* <DEDUP_REMOVED lines=10> */
.L_x_511:
[----:B------:R-:W-:Y:S05]  /*9170*/  BSYNC.RECONVERGENT B1 ;  /* 0x0000000000017941 */ /* 0x000fea0003800200 */
.L_x_493:
[----:B------:R-:W3:Y:S01]  /*9180*/  LDCU UR7, c[0x0][0x438] ;  /* 0x00008700ff0777ac */ /* 0x000ee20008000800 */
[----:B------:R-:W1:Y:S01]  /*9190*/  LDC R3, c[0x0][0x438] ;  /* 0x00010e00ff037b82 */ /* 0x000e620000000800 */
[----:B------:R-:W4:Y:S01]  /*91a0*/  LDCU UR8, c[0x0][0x370] ;  /* 0x00006e00ff0877ac */ /* 0x000f220008000800 */
        /* <DEDUP_REMOVED lines=8> */
.L_x_548:
        /* <DEDUP_REMOVED lines=13> */
.L_x_828:


//--------------------- .text._ZN5flash44flash_bwd_dq_dk_dv_loop_seqk_parallel_kernelI23Flash_bwd_kernel_traitsILi32ELi128ELi128ELi8ELi4ELi4ELi4ELb0ELb0EN7cutlass6half_tE19Flash_kernel_traitsILi32ELi128ELi128ELi8ES3_EELb0ELb1ELb0ELb0ELb0ELb0ELb1EEEvNS_16Flash_bwd_paramsE --------------------------
	.section	.text._ZN5flash44flash_bwd_dq_dk_dv_loop_seqk_parallel_kernelI23Flash_bwd_kernel_traitsILi32ELi128ELi128ELi8ELi4ELi4ELi4ELb0ELb0EN7cutlass6half_tE19Flash_kernel_traitsILi32ELi128ELi128ELi8ES3_EELb0ELb1ELb0ELb0ELb0ELb0ELb1EEEvNS_16Flash_bwd_paramsE,"ax",@progbits
	.align	128
        .global         _ZN5flash44flash_bwd_dq_dk_dv_loop_seqk_parallel_kernelI23Flash_bwd_kernel_traitsILi32ELi128ELi128ELi8ELi4ELi4ELi4ELb0ELb0EN7cutlass6half_tE19Flash_kernel_traitsILi32ELi128ELi128ELi8ES3_EELb0ELb1ELb0ELb0ELb0ELb0ELb1EEEvNS_16Flash_bwd_paramsE
        .type           _ZN5flash44flash_bwd_dq_dk_dv_loop_seqk_parallel_kernelI23Flash_bwd_kernel_traitsILi32ELi128ELi128ELi8ELi4ELi4ELi4ELb0ELb0EN7cutlass6half_tE19Flash_kernel_traitsILi32ELi128ELi128ELi8ES3_EELb0ELb1ELb0ELb0ELb0ELb0ELb1EEEvNS_16Flash_bwd_paramsE,@function
        .size           _ZN5flash44flash_bwd_dq_dk_dv_loop_seqk_parallel_kernelI23Flash_bwd_kernel_traitsILi32ELi128ELi128ELi8ELi4ELi4ELi4ELb0ELb0EN7cutlass6half_tE19Flash_kernel_traitsILi32ELi128ELi128ELi8ES3_EELb0ELb1ELb0ELb0ELb0ELb0ELb1EEEvNS_16Flash_bwd_paramsE,(.L_x_829 - _ZN5flash44flash_bwd_dq_dk_dv_loop_seqk_parallel_kernelI23Flash_bwd_kernel_traitsILi32ELi128ELi128ELi8ELi4ELi4ELi4ELb0ELb0EN7cutlass6half_tE19Flash_kernel_traitsILi32ELi128ELi128ELi8ES3_EELb0ELb1ELb0ELb0ELb0ELb0ELb1EEEvNS_16Flash_bwd_paramsE)
        .other          _ZN5flash44flash_bwd_dq_dk_dv_loop_seqk_parallel_kernelI23Flash_bwd_kernel_traitsILi32ELi128ELi128ELi8ELi4ELi4ELi4ELb0ELb0EN7cutlass6half_tE19Flash_kernel_traitsILi32ELi128ELi128ELi8ES3_EELb0ELb1ELb0ELb0ELb0ELb0ELb1EEEvNS_16Flash_bwd_paramsE,@"STO_CUDA_ENTRY STV_DEFAULT"
_ZN5flash44flash_bwd_dq_dk_dv_loop_seqk_parallel_kernelI23Flash_bwd_kernel_traitsILi32ELi128ELi128ELi8ELi4ELi4ELi4ELb0ELb0EN7cutlass6half_tE19Flash_kernel_traitsILi32ELi128ELi128ELi8ES3_EELb0ELb1ELb0ELb0ELb0ELb0ELb1EEEvNS_16Flash_bwd_paramsE:
.text._ZN5flash44flash_bwd_dq_dk_dv_loop_seqk_parallel_kernelI23Flash_bwd_kernel_traitsILi32ELi128ELi128ELi8ELi4ELi4ELi4ELb0ELb0EN7cutlass6half_tE19Flash_kernel_traitsILi32ELi128ELi128ELi8ES3_EELb0ELb1ELb0ELb0ELb0ELb0ELb1EEEvNS_16Flash_bwd_paramsE:
        /* <DEDUP_REMOVED lines=14> */
[----:B------:R-:W4:Y:S01]  /*00e0*/  LDCU.64 UR4, c[0x0][0x468] ;  /* 0x00008d00ff0477ac */ /* 0x000f220008000a00 */
[----:B------:R-:W5:Y:S06]  /*00f0*/  LDCU.U8 UR8, c[0x0][0x532] ;  /* 0x0000a640ff0877ac */ /* 0x000f6c0008000000 */
[----:B------:R-:W-:Y:S01]  /*0100*/  S2UR UR23, SR_CTAID.Z ;  /* 0x00000000001779c3 */ /* 0x000fe20000002700 */
[----:B------:R-:W3:Y:S01]  /*0110*/  LDCU UR10, c[0x0][0x438] ;  /* 0x00008700ff0a77ac */ /* 0x000ee20008000800 */
[----:B------:R-:W3:Y:S06]  /*0120*/  LDCU.64 UR34, c[0x0][0x358] ;  /* 0x00006b00ff2277ac */ /* 0x000eec0008000a00 */
[----:B------:R-:W-:Y:S01]  /*0130*/  S2UR UR21, SR_CTAID.X ;  /* 0x00000000001579c3 */ /* 0x000fe20000002500 */
[----:B-1----:R-:W-:-:S02]  /*0140*/  ULEA UR38, UP0, UR41, UR38, 0x2 ;  /* 0x0000002629267291 */ /* 0x002fc4000f8010ff */
[----:B--2---:R-:W-:Y:S02]  /*0150*/  UISETP.NE.U32.AND UP1, UPT, UR6, URZ, UPT ;  /* 0x000000ff0600728c */ /* 0x004fe4000bf25070 */
[----:B------:R-:W-:Y:S02]  /*0160*/  ULEA.HI.X UR39, UR41, UR39, URZ, 0x2, UP0 ;  /* 0x0000002729277291 */ /* 0x000fe400080f14ff */
[----:B------:R-:W-:Y:S01]  /*0170*/  UISETP.NE.U32.AND UP0, UPT, UR6, URZ, UPT ;  /* 0x000000ff0600728c */ /* 0x000fe2000bf05070 */
[----:B------:R-:W-:Y:S01]  /*0180*/  S2UR UR18, SR_CTAID.Y ;  /* 0x00000000001279c3 */ /* 0x000fe20000002600 */
[----:B----4-:R-:W-:Y:S02]  /*0190*/  UISETP.EQ.U32.AND UP2, UPT, UR4, URZ, UPT ;  /* 0x000000ff0400728c */ /* 0x010fe4000bf42070 */
[----:B------:R-:W-:Y:S02]  /*01a0*/  UISETP.NE.U32.AND UP6, UPT, UR4, URZ, UPT ;  /* 0x000000ff0400728c */ /* 0x000fe4000bfc5070 */
[----:B------:R-:W-:-:S02]  /*01b0*/  UISETP.NE.AND.EX UP5, UPT, UR7, URZ, UPT, UP1 ;  /* 0x000000ff0700728c */ /* 0x000fc4000bfa5310 */
[----:B------:R-:W-:Y:S01]  /*01c0*/  UISETP.NE.AND.EX UP4, UPT, UR7, URZ, UPT, UP0 ;  /* 0x000000ff0700728c */ /* 0x000fe2000bf85300 */
[----:B------:R-:W1:Y:S01]  /*01d0*/  S2UR UR4, SR_CgaCtaId ;  /* 0x00000000000479c3 */ /* 0x000e620000008800 */
[----:B------:R-:W2:Y:S01]  /*01e0*/  LDCU.64 UR6, c[0x0][0x470] ;  /* 0x00008e00ff0677ac */ /* 0x000ea20008000a00 */
[----:B-----5:R-:W-:Y:S02]  /*01f0*/  UISETP.NE.AND UP3, UPT, UR8, URZ, UPT ;  /* 0x000000ff0800728c */ /* 0x020fe4000bf65270 */
[----:B------:R-:W-:-:S04]  /*0200*/  UISETP.NE.AND.EX UP6, UPT, UR5, URZ, UPT, UP6 ;  /* 0x000000ff0500728c */ /* 0x000fc8000bfc5360 */
[----:B------:R-:W4:Y:S01]  /*0210*/  S2UR UR20, SR_CTAID.Z ;  /* 0x00000000001479c3 */ /* 0x000f220000002700 */
[----:B------:R-:W-:Y:S01]  /*0220*/  UISETP.EQ.OR.EX UP0, UPT, UR5, URZ, !UP3, UP2 ;  /* 0x000000ff0500728c */ /* 0x000fe2000df02720 */
[----:B------:R-:W-:Y:S02]  /*0230*/  UMOV UR8, 0x400 ;  /* 0x0000040000087882 */ /* 0x000fe40000000000 */
[----:B------:R-:W-:Y:S01]  /*0240*/  UMOV UR5, 0x400 ;  /* 0x0000040000057882 */ /* 0x000fe20000000000 */
[----:B------:R-:W-:Y:S02]  /*0250*/  UP2UR UR26, UPR, URZ, 0x1 ;  /* 0x00000001ff1a7883 */ /* 0x000fe40008000000 */
[----:B------:R-:W-:Y:S01]  /*0260*/  UP2UR UR25, UPR, URZ, 0x8 ;  /* 0x00000008ff197883 */ /* 0x000fe20008000000 */
[----:B------:R-:W4:Y:S01]  /*0270*/  LDCU.64 UR28, c[0x0][0x460] ;  /* 0x00008c00ff1c77ac */ /* 0x000f220008000a00 */
[----:B--2---:R-:W-:Y:S01]  /*0280*/  UISETP.NE.U32.AND UP0, UPT, UR6, URZ, UPT ;  /* 0x000000ff0600728c */ /* 0x004fe2000bf05070 */
[----:B------:R-:W2:Y:S01]  /*0290*/  LDCU UR19, c[0x0][0x438] ;  /* 0x00008700ff1377ac */ /* 0x000ea20008000800 */
[----:B------:R-:W2:Y:S01]  /*02a0*/  @!UP4 LDCU UR22, c[0x0][0x434] ;  /* 0x00008680ff16c7ac */ /* 0x000ea20008000800 */
[----:B---3--:R-:W-:-:S02]  /*02b0*/  ULEA UR24, UR24, UR8, 0x18 ;  /* 0x0000000818187291 */ /* 0x008fc4000f8ec0ff */
[----:B-1----:R-:W-:Y:S02]  /*02c0*/  ULEA UR4, UR4, UR5, 0x18 ;  /* 0x0000000504047291 */ /* 0x002fe4000f8ec0ff */
[----:B------:R-:W-:Y:S01]  /*02d0*/  UISETP.NE.AND.EX UP3, UPT, UR7, URZ, UPT, UP0 ;  /* 0x000000ff0700728c */ /* 0x000fe2000bf65300 */
[----:B------:R-:W-:Y:S01]  /*02e0*/  UMOV UR30, 0xffffe000 ;  /* 0xffffe000001e7882 */ /* 0x000fe20000000000 */
[----:B------:R-:W-:Y:S01]  /*02f0*/  UMOV UR31, URZ ;  /* 0x000000ff001f7c82 */ /* 0x000fe20008000000 */
[----:B------:R-:W-:-:S08]  /*0300*/  UMOV UR32, URZ ;  /* 0x000000ff00207c82 */ /* 0x000fd00008000000 */
.L_x_604:
        /* <DEDUP_REMOVED lines=9> */
[----:B----4-:R-:W-:Y:S02]  /*03a0*/  UIMAD.WIDE.U32 UR12, UR41, 0x4, UR28 ;  /* 0x00000004290c78a5 */ /* 0x010fe4000f8e001c */
[----:B-1----:R-:W-:Y:S02]  /*03b0*/  UISETP.NE.U32.AND UP0, UPT, UR8, URZ, UPT ;  /* 0x000000ff0800728c */ /* 0x002fe4000bf05070 */
[----:B------:R-:W3:Y:S02]  /*03c0*/  @P1 LDG.E R6, desc[UR34][R4.64] ;  /* 0x0000002204061981 */ /* 0x000ee4000c1e1900 */
[----:B------:R-:W-:-:S06]  /*03d0*/  UISETP.NE.AND.EX UP0, UPT, UR9, URZ, UPT, UP0 ;  /* 0x000000ff0900728c */ /* 0x000fcc000bf05300 */
[----:B------:R-:W-:-:S05]  /*03e0*/  PLOP3.LUT P0, PT, PT, PT, UP0, 0x80, 0x8 ;  /* 0x000000000008781c */ /* 0x000fca0003f0f008 */
[----:B------:R-:W-:Y:S01]  /*03f0*/  @UP0 ULEA UR14, UP1, UR41, UR8, 0x2 ;  /* 0x00000008290e0291 */ /* 0x000fe2000f8210ff */
[----:B------:R-:W-:Y:S01]  /*0400*/  PLOP3.LUT P3, PT, PT, PT, UP2, 0x80, 0x8 ;  /* 0x000000000008781c */ /* 0x000fe20003f6f028 */
[----:B------:R-:W1:Y:S02]  /*0410*/  @!UP0 LDCU UR5, c[0x0][0x43c] ;  /* 0x00008780ff0587ac */ /* 0x000e640008000800 */
[----:B------:R-:W-:Y:S02]  /*0420*/  @UP0 ULEA.HI.X UR15, UR41, UR9, URZ, 0x2, UP1 ;  /* 0x00000009290f0291 */ /* 0x000fe400088f14ff */
[----:B------:R-:W-:Y:S01]  /*0430*/  IMAD.U32 R2, RZ, RZ, UR14 ;  /* 0x0000000eff027e24 */ /* 0x000fe2000f8e00ff */
[----:B------:R-:W4:Y:S03]  /*0440*/  @!UP0 LDCU.64 UR8, c[0x0][0x488] ;  /* 0x00009100ff0887ac */ /* 0x000f260008000a00 */
[----:B------:R-:W-:-:S05]  /*0450*/  IMAD.U32 R3, RZ, RZ, UR15 ;  /* 0x0000000fff037e24 */ /* 0x000fca000f8e00ff */
[----:B------:R5:W2:Y:S01]  /*0460*/  @P0 LDG.E R4, desc[UR34][R2.64] ;  /* 0x0000002202040981 */ /* 0x000aa2000c1e1900 */
[----:B------:R-:W-:Y:S01]  /*0470*/  UMOV UR36, URZ ;  /* 0x000000ff00247c82 */ /* 0x000fe20008000000 */
[----:B----4-:R-:W-:-:S04]  /*0480*/  @!UP0 UISETP.NE.U32.AND UP1, UPT, UR8, URZ, UPT ;  /* 0x000000ff0800828c */ /* 0x010fc8000bf25070 */
[----:B------:R-:W-:Y:S01]  /*0490*/  @!UP0 UISETP.NE.AND.EX UP1, UPT, UR9, URZ, UPT, UP1 ;  /* 0x000000ff0900828c */ /* 0x000fe2000bf25310 */
[----:B------:R-:W-:Y:S01]  /*04a0*/  UMOV UR17, 0xffffffff ;  /* 0xffffffff00117882 */ /* 0x000fe20000000000 */
[----:B------:R-:W-:Y:S02]  /*04b0*/  UMOV UR40, 0xffffffff ;  /* 0xffffffff00287882 */ /* 0x000fe40000000000 */
[----:B-1----:R-:W-:Y:S01]  /*04c0*/  @!UP0 USEL UR8, UR5, URZ, UP1 ;  /* 0x000000ff05088287 */ /* 0x002fe20008800000 */
[----:B-----5:R-:W-:Y:S02]  /*04d0*/  IMAD.U32 R2, RZ, RZ, UR12 ;  /* 0x0000000cff027e24 */ /* 0x020fe4000f8e00ff */
[----:B------:R-:W-:-:S05]  /*04e0*/  IMAD.U32 R3, RZ, RZ, UR13 ;  /* 0x0000000dff037e24 */ /* 0x000fca000f8e00ff */
[----:B------:R-:W4:Y:S04]  /*04f0*/  @P4 LDG.E R5, desc[UR34][R2.64] ;  /* 0x0000002202054981 */ /* 0x000f28000c1e1900 */
[----:B------:R1:W5:Y:S02]  /*0500*/  @P2 LDG.E R0, desc[UR34][R2.64+0x4] ;  /* 0x0000042202002981 */ /* 0x000364000c1e1900 */
[----:B-1----:R-:W-:Y:S02]  /*0510*/  IMAD.U32 R2, RZ, RZ, UR38 ;  /* 0x00000026ff027e24 */ /* 0x002fe4000f8e00ff */
[----:B------:R-:W-:-:S05]  /*0520*/  IMAD.U32 R3, RZ, RZ, UR39 ;  /* 0x00000027ff037e24 */ /* 0x000fca000f8e00ff */
[----:B------:R-:W5:Y:S01]  /*0530*/  @!P3 LDG.E R2, desc[UR34][R2.64] ;  /* 0x000000220202b981 */ /* 0x000f62000c1e1900 */
[----:B------:R-:W-:Y:S01]  /*0540*/  USHF.L.U32 UR27, UR37, 0x7, URZ ;  /* 0x00000007251b7899 */ /* 0x000fe200080006ff */
[----:B---3--:R-:W-:Y:S02]  /*0550*/  @P1 R2UR UR36, R6 ;  /* 0x00000000062412ca */ /* 0x008fe400000e0000 */
[----:B--2---:R-:W-:-:S13]  /*0560*/  @P0 R2UR UR33, R4 ;  /* 0x00000000042102ca */ /* 0x004fda00000e0000 */
[----:B------:R-:W-:Y:S01]  /*0570*/  @UP0 UIADD3 UR33, UPT, UPT, UR33, -UR36, URZ ;  /* 0x8000002421210290 */ /* 0x000fe2000fffe0ff */
[----:B----4-:R-:W-:Y:S02]  /*0580*/  @P4 R2UR UR17, R5 ;  /* 0x00000000051142ca */ /* 0x010fe400000e0000 */
[----:B-----5:R-:W-:Y:S02]  /*0590*/  @P2 R2UR UR5, R0 ;  /* 0x00000000000522ca */ /* 0x020fe400000e0000 */
        /* <DEDUP_REMOVED lines=11> */
.L_x_549:
        /* <DEDUP_REMOVED lines=34> */
.L_x_551:
[----:B------:R-:W1:Y:S01]  /*0870*/  LDCU.64 UR14, c[0x0][0x3b8] ;  /* 0x00007700ff0e77ac */ /* 0x000e620008000a00 */
[----:B------:R-:W-:-:S04]  /*0880*/  UIADD3 UR5, UPT, UPT, UR36, UR40, URZ ;  /* 0x0000002824057290 */ /* 0x000fc8000fffe0ff */
[----:B-1----:R-:W-:Y:S02]  /*0890*/  UIMAD.WIDE.U32 UR8, UR5, UR14, URZ ;  /* 0x0000000e050872a5 */ /* 0x002fe4000f8e00ff */
[----:B------:R-:W-:-:S04]  /*08a0*/  UIMAD UR5, UR5, UR15, URZ ;  /* 0x0000000f050572a4 */ /* 0x000fc8000f8e02ff */
[----:B------:R-:W-:Y:S01]  /*08b0*/  UIADD3 UR5, UPT, UPT, UR9, UR5, URZ ;  /* 0x0000000509057290 */ /* 0x000fe2000fffe0ff */
[----:B------:R-:W-:-:S05]  /*08c0*/  UMOV UR52, UR8 ;  /* 0x0000000800347c82 */ /* 0x000fca0008000000 */
[----:B------:R-:W-:-:S07]  /*08d0*/  MOV R18, UR5 ;  /* 0x0000000500127c02 */ /* 0x000fce0008000f00 */
.L_x_552:
        /* <DEDUP_REMOVED lines=43> */
.L_x_553:
[----:B------:R-:W1:Y:S01]  /*0b90*/  LDCU.64 UR12, c[0x0][0x3c0] ;  /* 0x00007800ff0c77ac */ /* 0x000e620008000a00 */
[----:B------:R-:W-:-:S04]  /*0ba0*/  UIADD3 UR8, UPT, UPT, UR36, UR40, URZ ;  /* 0x0000002824087290 */ /* 0x000fc8000fffe0ff */
[----:B-1----:R-:W-:Y:S02]  /*0bb0*/  UIMAD.WIDE.U32 UR48, UR8, UR12, URZ ;  /* 0x0000000c083072a5 */ /* 0x002fe4000f8e00ff */
[----:B------:R-:W-:-:S04]  /*0bc0*/  UIMAD UR8, UR8, UR13, URZ ;  /* 0x0000000d080872a4 */ /* 0x000fc8000f8e02ff */
[----:B------:R-:W-:-:S06]  /*0bd0*/  UIADD3 UR8, UPT, UPT, UR49, UR8, URZ ;  /* 0x0000000831087290 */ /* 0x000fcc000fffe0ff */
[----:B------:R-:W-:-:S07]  /*0be0*/  MOV R20, UR8 ;  /* 0x0000000800147c02 */ /* 0x000fce0008000f00 */
.L_x_554:
        /* <DEDUP_REMOVED lines=28> */
.L_x_555:
[----:B------:R-:W-:Y:S02]  /*0db0*/  UIMAD.WIDE.U32 UR10, UR58, UR17, URZ ;  /* 0x000000113a0a72a5 */ /* 0x000fe4000f8e00ff */
[----:B------:R-:W-:-:S04]  /*0dc0*/  UIMAD UR8, UR59, UR17, URZ ;  /* 0x000000113b0872a4 */ /* 0x000fc8000f8e02ff */
[----:B------:R-:W-:-:S12]  /*0dd0*/  UIADD3 UR8, UPT, UPT, UR11, UR8, URZ ;  /* 0x000000080b087290 */ /* 0x000fd8000fffe0ff */
.L_x_556:
        /* <DEDUP_REMOVED lines=20> */
.L_x_557:
[----:B------:R-:W1:Y:S01]  /*0f20*/  LDCU UR59, c[0x0][0x434] ;  /* 0x00008680ff3b77ac */ /* 0x000e620008000800 */
[----:B------:R-:W-:-:S04]  /*0f30*/  UIMAD UR9, UR41, UR16, UR23 ;  /* 0x00000010290972a4 */ /* 0x000fc8000f8e0217 */
[----:B-1----:R-:W-:Y:S02]  /*0f40*/  UIMAD UR59, UR9, UR59, URZ ;  /* 0x0000003b093b72a4 */ /* 0x002fe4000f8e02ff */
.L_x_558:
        /* <DEDUP_REMOVED lines=11> */
.L_x_559:
[----:B------:R-:W1:Y:S01]  /*1000*/  LDCU UR58, c[0x0][0x444] ;  /* 0x00008880ff3a77ac */ /* 0x000e620008000800 */
[----:B------:R-:W-:-:S04]  /*1010*/  UIMAD UR9, UR41, UR16, UR23 ;  /* 0x00000010290972a4 */ /* 0x000fc8000f8e0217 */
[----:B-1----:R-:W-:-:S12]  /*1020*/  UIMAD UR58, UR9, UR58, URZ ;  /* 0x0000003a093a72a4 */ /* 0x002fd8000f8e02ff */
.L_x_560:
        /* <DEDUP_REMOVED lines=25> */
[----:B------:R-:W-:Y:S01]  /*11c0*/  IMAD R8, R9, UR47, R8 ;  /* 0x0000002f09087c24 */ /* 0x000fe2000f8e0208 */
[----:B------:R-:W1:Y:S01]  /*11d0*/  LDCU.64 UR62, c[0x0][0x5e8] ;  /* 0x0000bd00ff3e77ac */ /* 0x000e620008000a00 */
[----:B------:R-:W-:-:S03]  /*11e0*/  IMAD.X R3, RZ, RZ, UR49, P0 ;  /* 0x00000031ff037e24 */ /* 0x000fc600080e06ff */
[----:B------:R-:W5:Y:S01]  /*11f0*/  LDCU.128 UR8, c[0x0][0x590] ;  /* 0x0000b200ff0877ac */ /* 0x000f620008000c00 */
[----:B------:R-:W-:-:S04]  /*1200*/  UISETP.LT.AND UP0, UPT, URZ, UR45, UPT ;  /* 0x0000002dff00728c */ /* 0x000fc8000bf01270 */
[----:B------:R-:W-:-:S04]  /*1210*/  USEL UR45, URZ, UR45, !UP0 ;  /* 0x0000002dff2d7287 */ /* 0x000fc8000c000000 */
[----:B------:R-:W-:Y:S02]  /*1220*/  UISETP.GT.AND UP0, UPT, UR42, UR45, UPT ;  /* 0x0000002d2a00728c */ /* 0x000fe4000bf04270 */
[----:B-----5:R-:W-:Y:S01]  /*1230*/  UIMAD UR17, UR53, UR8, URZ ;  /* 0x00000008351172a4 */ /* 0x020fe2000f8e02ff */
[----:B------:R-:W-:Y:S01]  /*1240*/  IMAD.U32 R0, RZ, RZ, UR8 ;  /* 0x00000008ff007e24 */ /* 0x000fe2000f8e00ff */
[----:B------:R-:W-:Y:S01]  /*1250*/  USHF.L.U64.HI UR49, UR8, 0x6, UR9 ;  /* 0x0000000608317899 */ /* 0x000fe20008010209 */
[----:B------:R-:W-:Y:S01]  /*1260*/  IMAD.U32 R4, RZ, RZ, UR10 ;  /* 0x0000000aff047e24 */ /* 0x000fe2000f8e00ff */
[----:B------:R-:W-:Y:S01]  /*1270*/  UIMAD UR17, UR50, UR9, UR17 ;  /* 0x00000009321172a4 */ /* 0x000fe2000f8e0211 */
[----:B------:R-:W-:-:S04]  /*1280*/  IMAD.WIDE.U32 R2, R0, UR50, R2 ;  /* 0x0000003200027c25 */ /* 0x000fc8000f8e0002 */
[----:B------:R-:W-:Y:S01]  /*1290*/  IMAD.U32 R0, RZ, RZ, UR11 ;  /* 0x0000000bff007e24 */ /* 0x000fe2000f8e00ff */
[----:B------:R-:W-:Y:S01]  /*12a0*/  IADD3 R3, PT, PT, R3, UR17, RZ ;  /* 0x0000001103037c10 */ /* 0x000fe2000fffe0ff */
[----:B------:R-:W5:Y:S04]  /*12b0*/  LDCU.64 UR10, c[0x0][0x550] ;  /* 0x0000aa00ff0a77ac */ /* 0x000f680008000a00 */
[----:B------:R-:W3:Y:S01]  /*12c0*/  LDCU.64 UR16, c[0x0][0x3c8] ;  /* 0x00007900ff1077ac */ /* 0x000ee20008000a00 */
[----:B------:R-:W-:-:S04]  /*12d0*/  IMAD.WIDE.U32 R2, R4, UR23, R2 ;  /* 0x0000001704027c25 */ /* 0x000fc8000f8e0002 */
[----:B------:R-:W-:Y:S02]  /*12e0*/  IMAD R3, R0, UR23, R3 ;  /* 0x0000001700037c24 */ /* 0x000fe4000f8e0203 */
[C---:B--2---:R-:W-:Y:S02]  /*12f0*/  IMAD R0, R12.reuse, UR53, RZ ;  /* 0x000000350c007c24 */ /* 0x044fe4000f8e02ff */
[----:B------:R-:W-:-:S04]  /*1300*/  IMAD.WIDE.U32 R4, R12, UR50, R10 ;  /* 0x000000320c047c25 */ /* 0x000fc8000f8e000a */
[----:B------:R-:W-:Y:S01]  /*1310*/  IMAD R0, R13, UR50, R0 ;  /* 0x000000320d007c24 */ /* 0x000fe2000f8e0200 */
[----:B------:R-:W-:Y:S01]  /*1320*/  USHF.L.U32 UR50, UR8, 0x6, URZ ;  /* 0x0000000608327899 */ /* 0x000fe200080006ff */
[----:B------:R-:W-:Y:S01]  /*1330*/  IMAD.WIDE.U32 R6, R21, UR8, R2 ;  /* 0x0000000815067c25 */ /* 0x000fe2000f8e0002 */
[----:B------:R-:W-:-:S03]  /*1340*/  IADD3 R2, P0, PT, R4, UR54, RZ ;  /* 0x0000003604027c10 */ /* 0x000fc6000ff1e0ff */
[----:B------:R-:W-:Y:S01]  /*1350*/  IMAD R15, R21, UR9, R7 ;  /* 0x00000009150f7c24 */ /* 0x000fe2000f8e0207 */
[----:B------:R-:W-:Y:S01]  /*1360*/  IADD3.X R3, PT, PT, R5, UR51, R0, P0, !PT ;  /* 0x0000003305037c10 */ /* 0x000fe200087fe400 */
[----:B---3--:R-:W-:Y:S01]  /*1370*/  IMAD.U32 R0, RZ, RZ, UR16 ;  /* 0x00000010ff007e24 */ /* 0x008fe2000f8e00ff */
[----:B------:R-:W2:Y:S01]  /*1380*/  LDCU.64 UR8, c[0x0][0x380] ;  /* 0x00007000ff0877ac */ /* 0x000ea20008000a00 */
[----:B----4-:R-:W-:Y:S01]  /*1390*/  IMAD.WIDE.U32 R4, R16, UR21, RZ ;  /* 0x0000001510047c25 */ /* 0x010fe2000f8e00ff */
[----:B-----5:R-:W-:Y:S01]  /*13a0*/  LEA R27, P2, R6, UR10, 0x1 ;  /* 0x0000000a061b7c11 */ /* 0x020fe2000f8408ff */
[----:B------:R-:W-:Y:S02]  /*13b0*/  USHF.L.U32 UR51, UR47, 0x7, URZ ;  /* 0x000000072f337899 */ /* 0x000fe400080006ff */
[----:B------:R-:W-:Y:S01]  /*13c0*/  IMAD.WIDE.U32 R2, R0, UR23, R2 ;  /* 0x0000001700027c25 */ /* 0x000fe2000f8e0002 */
[----:B------:R-:W-:Y:S01]  /*13d0*/  SEL R4, R4, RZ, P3 ;  /* 0x000000ff04047207 */ /* 0x000fe20001800000 */
[----:B------:R3:W-:Y:S01]  /*13e0*/  STL [R1+0x10], R27 ;  /* 0x0000101b01007387 */ /* 0x0007e20000100800 */
[----:B------:R-:W-:Y:S01]  /*13f0*/  LEA.HI.X R26, R6, UR11, R15, 0x1, P2 ;  /* 0x0000000b061a7c11 */ /* 0x000fe200090f0c0f */
[----:B------:R-:W-:Y:S01]  /*1400*/  IMAD.U32 R0, RZ, RZ, UR17 ;  /* 0x00000011ff007e24 */ /* 0x000fe2000f8e00ff */
[----:B------:R-:W-:Y:S01]  /*1410*/  IADD3 R9, P1, P0, R8, UR57, R4 ;  /* 0x0000003908097c10 */ /* 0x000fe2000f83e004 */
[----:B------:R-:W-:Y:S01]  /*1420*/  IMAD R7, R17, UR21, R5 ;  /* 0x0000001511077c24 */ /* 0x000fe2000f8e0205 */
[----:B------:R-:W-:Y:S01]  /*1430*/  SHF.R.S32.HI R5, RZ, 0x1f, R8 ;  /* 0x0000001fff057819 */ /* 0x000fe20000011408 */
[----:B------:R-:W-:Y:S01]  /*1440*/  IMAD R3, R0, UR23, R3 ;  /* 0x0000001700037c24 */ /* 0x000fe2000f8e0203 */
[----:B------:R-:W4:Y:S01]  /*1450*/  LDCU.64 UR16, c[0x0][0x570] ;  /* 0x0000ae00ff1077ac */ /* 0x000f220008000a00 */
[----:B------:R3:W-:Y:S01]  /*1460*/  STL [R1+0xc], R26 ;  /* 0x00000c1a01007387 */ /* 0x0007e20000100800 */
[----:B------:R-:W-:Y:S01]  /*1470*/  SEL R0, R7, RZ, P3 ;  /* 0x000000ff07007207 */ /* 0x000fe20001800000 */
[----:B------:R-:W-:Y:S01]  /*1480*/  IMAD.WIDE.U32 R2, R21, R12, R2 ;  /* 0x0000000c15027225 */ /* 0x000fe200078e0002 */
[----:B------:R-:W-:Y:S01]  /*1490*/  MOV R4, UR51 ;  /* 0x0000003300047c02 */ /* 0x000fe20008000f00 */
[----:B-1----:R-:W-:Y:S01]  /*14a0*/  UIMAD.WIDE UR10, UR58, 0x4, UR62 ;  /* 0x000000043a0a78a5 */ /* 0x002fe2000f8e023e */
[----:B------:R-:W-:Y:S01]  /*14b0*/  IADD3.X R5, PT, PT, R5, UR56, R0, P1, P0 ;  /* 0x0000003805057c10 */ /* 0x000fe20008fe0400 */
[C---:B------:R-:W-:Y:S01]  /*14c0*/  IMAD R3, R21.reuse, R13, R3 ;  /* 0x0000000d15037224 */ /* 0x040fe200078e0203 */
[C---:B--2---:R-:W-:Y:S01]  /*14d0*/  LEA R25, P1, R2.reuse, UR8, 0x1 ;  /* 0x0000000802197c11 */ /* 0x044fe2000f8208ff */
[----:B------:R-:W-:Y:S01]  /*14e0*/  VIADD R17, R21, 0x40 ;  /* 0x0000004015117836 */ /* 0x000fe20000000000 */
[----:B------:R-:W-:Y:S01]  /*14f0*/  IADD3 R0, P0, PT, R9, UR51, RZ ;  /* 0x0000003309007c10 */ /* 0x000fe2000ff1e0ff */
[----:B------:R-:W-:Y:S01]  /*1500*/  UIMAD.WIDE UR56, UR59, 0x4, UR60 ;  /* 0x000000043b3878a5 */ /* 0x000fe2000f8e023c */
[----:B------:R-:W-:Y:S01]  /*1510*/  LEA.HI.X R24, R2, UR9, R3, 0x1, P1 ;  /* 0x0000000902187c11 */ /* 0x000fe200088f0c03 */
[----:B------:R3:W-:Y:S01]  /*1520*/  STL [R1+0x8], R25 ;  /* 0x0000081901007387 */ /* 0x0007e20000100800 */
[----:B------:R-:W-:-:S02]  /*1530*/  LEA.HI.X.SX32 R4, R4, R5, 0x1, P0 ;  /* 0x0000000504047211 */ /* 0x000fc400000f0eff */
[----:B------:R-:W-:Y:S01]  /*1540*/  SHF.L.U64.HI R13, R12, 0x6, R13 ;  /* 0x000000060c0d7819 */ /* 0x000fe2000001020d */
[----:B------:R3:W-:Y:S01]  /*1550*/  STL [R1+0x4], R24 ;  /* 0x0000041801007387 */ /* 0x0007e20000100800 */
[----:B----4-:R-:W-:-:S04]  /*1560*/  LEA R230, P0, R0, UR16, 0x2 ;  /* 0x0000001000e67c11 */ /* 0x010fc8000f8010ff */
[----:B------:R-:W-:Y:S01]  /*1570*/  LEA.HI.X R231, R0, UR17, R4, 0x2, P0 ;  /* 0x0000001100e77c11 */ /* 0x000fe200080f1404 */
[----:B------:R-:W-:Y:S01]  /*1580*/  IMAD.SHL.U32 R4, R12, 0x40, RZ ;  /* 0x000000400c047824 */ /* 0x000fe200078e00ff */
[----:B------:R-:W-:-:S04]  /*1590*/  IADD3 R15, P0, PT, R21, 0x40, RZ ;  /* 0x00000040150f7810 */ /* 0x000fc80007f1e0ff */
[----:B------:R-:W-:Y:S01]  /*15a0*/  IADD3.X R16, PT, PT, RZ, RZ, RZ, P0, !PT ;  /* 0x000000ffff107210 */ /* 0x000fe200007fe4ff */
[----:B------:R-:W-:Y:S08]  /*15b0*/  BRA.U UP0, `(.L_x_561) ;  /* 0x0000000500947547 */ /* 0x000ff0000b800000 */
        /* <DEDUP_REMOVED lines=13> */
.L_x_562:
[----:B------:R-:W1:Y:S01]  /*1690*/  LDCU.64 UR12, c[0x0][0x5c0] ;  /* 0x0000b800ff0c77ac */ /* 0x000e620008000a00 */
[----:B------:R-:W-:-:S04]  /*16a0*/  UIADD3 UR8, UPT, UPT, UR36, UR40, URZ ;  /* 0x0000002824087290 */ /* 0x000fc8000fffe0ff */
[----:B-1----:R-:W-:Y:S02]  /*16b0*/  UIMAD.WIDE.U32 UR14, UR8, UR12, URZ ;  /* 0x0000000c080e72a5 */ /* 0x002fe4000f8e00ff */
[----:B------:R-:W-:-:S04]  /*16c0*/  UIMAD UR8, UR8, UR13, URZ ;  /* 0x0000000d080872a4 */ /* 0x000fc8000f8e02ff */
[----:B------:R-:W-:-:S06]  /*16d0*/  UIADD3 UR8, UPT, UPT, UR15, UR8, URZ ;  /* 0x000000080f087290 */ /* 0x000fcc000fffe0ff */
[----:B------:R-:W-:Y:S02]  /*16e0*/  MOV R0, UR8 ;  /* 0x0000000800007c02 */ /* 0x000fe40008000f00 */
.L_x_563:
        /* <DEDUP_REMOVED lines=12> */
.L_x_564:
[----:B------:R-:W1:Y:S01]  /*17b0*/  LDCU.64 UR10, c[0x0][0x5c8] ;  /* 0x0000b900ff0a77ac */ /* 0x000e620008000a00 */
[----:B------:R-:W-:-:S04]  /*17c0*/  UIADD3 UR36, UPT, UPT, UR36, UR40, URZ ;  /* 0x0000002824247290 */ /* 0x000fc8000fffe0ff */
[----:B-1----:R-:W-:Y:S02]  /*17d0*/  UIMAD.WIDE.U32 UR16, UR36, UR10, URZ ;  /* 0x0000000a241072a5 */ /* 0x002fe4000f8e00ff */
[----:B------:R-:W-:-:S04]  /*17e0*/  UIMAD UR36, UR36, UR11, URZ ;  /* 0x0000000b242472a4 */ /* 0x000fc8000f8e02ff */
[----:B------:R-:W-:-:S06]  /*17f0*/  UIADD3 UR36, UPT, UPT, UR17, UR36, URZ ;  /* 0x0000002411247290 */ /* 0x000fcc000fffe0ff */
[----:B------:R-:W-:Y:S02]  /*1800*/  MOV R12, UR36 ;  /* 0x00000024000c7c02 */ /* 0x000fe40008000f00 */
.L_x_565:
        /* <DEDUP_REMOVED lines=34> */
.L_x_567:
[----:B------:R-:W-:Y:S05]  /*1a30*/  BSYNC.RECONVERGENT B0 ;  /* 0x0000000000007941 */ /* 0x000fea0003800200 */
.L_x_566:
        /* <DEDUP_REMOVED lines=29> */
.L_x_561:
[----:B------:R-:W-:Y:S01]  /*1c10*/  ULOP3.LUT UR8, UR55, 0x80000001, URZ, 0xc0, !UPT ;  /* 0x8000000137087892 */ /* 0x000fe2000f8ec0ff */
[----:B------:R-:W-:Y:S01]  /*1c20*/  LOP3.LUT R0, R22, 0xd8, RZ, 0xc0, !PT ;  /* 0x000000d816007812 */ /* 0x000fe200078ec0ff */
[----:B------:R-:W-:Y:S01]  /*1c30*/  UIMAD UR55, UR55, -0x80, UR43 ;  /* 0xffffff80373778a4 */ /* 0x000fe2000f8e022b */
[----:B------:R-:W-:Y:S01]  /*1c40*/  @P3 BAR.SYNC.DEFER_BLOCKING 0x0 ;  /* 0x0000000000003b1d */ /* 0x000fe20000010000 */
[----:B------:R-:W-:Y:S01]  /*1c50*/  UISETP.NE.AND UP0, UPT, UR8, 0x1, UPT ;  /* 0x000000010800788c */ /* 0x000fe2000bf05270 */
[----:B------:R-:W-:-:S03]  /*1c60*/  LOP3.LUT R0, R0, 0x18, R23, 0x78, !PT ;  /* 0x0000001800007812 */ /* 0x000fc600078e7817 */
[----:B------:R-:W-:Y:S01]  /*1c70*/  ISETP.GE.AND P1, PT, R21, UR55, PT ;  /* 0x0000003715007c0c */ /* 0x000fe2000bf26270 */
[----:B------:R-:W-:Y:S01]  /*1c80*/  USEL UR16, URZ, 0x2000, UP0 ;  /* 0x00002000ff107887 */ /* 0x000fe20008000000 */
[----:B------:R-:W-:Y:S01]  /*1c90*/  LOP3.LUT R0, R0, 0x1f20, R22, 0xf8, !PT ;  /* 0x00001f2000007812 */ /* 0x000fe200078ef816 */
[----:B------:R-:W-:Y:S03]  /*1ca0*/  BSSY.RECONVERGENT B0, `(.L_x_569) ;  /* 0x0000010000007945 */ /* 0x000fe60003800200 */
[----:B------:R-:W-:-:S07]  /*1cb0*/  LEA R8, R0, UR24, 0x1 ;  /* 0x0000001800087c11 */ /* 0x000fce000f8e08ff */
[----:B------:R-:W-:Y:S05]  /*1cc0*/  @P1 BRA `(.L_x_570) ;  /* 0x0000000000301947 */ /* 0x000fea0003800000 */
[----:B------:R-:W1:Y:S02]  /*1cd0*/  LDCU UR8, c[0x0][0x440] ;  /* 0x00008800ff0877ac */ /* 0x000e640008000800 */
[----:B-1----:R-:W-:-:S13]  /*1ce0*/  ISETP.GE.AND P0, PT, R10, UR8, PT ;  /* 0x000000080a007c0c */ /* 0x002fda000bf06270 */
        /* <DEDUP_REMOVED lines=8> */
.L_x_571:
[----:B------:R2:W-:Y:S01]  /*1d70*/  STS.128 [R8+0x4000], RZ ;  /* 0x004000ff08007388 */ /* 0x0005e20000000c00 */
[----:B------:R-:W-:Y:S05]  /*1d80*/  BRA `(.L_x_572) ;  /* 0x0000000000047947 */ /* 0x000fea0003800000 */
.L_x_570:
[----:B------:R4:W-:Y:S02]  /*1d90*/  STS.128 [R8+0x4000], RZ ;  /* 0x004000ff08007388 */ /* 0x0009e40000000c00 */
.L_x_572:
[----:B------:R-:W-:Y:S05]  /*1da0*/  BSYNC.RECONVERGENT B0 ;  /* 0x0000000000007941 */ /* 0x000fea0003800200 */
.L_x_569:
        /* <DEDUP_REMOVED lines=17> */
.L_x_574:
[----:B------:R-:W-:Y:S05]  /*1ec0*/  BSYNC.RECONVERGENT B0 ;  /* 0x0000000000007941 */ /* 0x000fea0003800200 */
.L_x_573:
        /* <DEDUP_REMOVED lines=13> */
.L_x_577:
[----:B------:R1:W-:Y:S01]  /*1fa0*/  STS.128 [R224], RZ ;  /* 0x000000ffe0007388 */ /* 0x0003e20000000c00 */
[----:B------:R-:W-:Y:S05]  /*1fb0*/  BRA `(.L_x_578) ;  /* 0x0000000000047947 */ /* 0x000fea0003800000 */
.L_x_576:
[----:B------:R1:W-:Y:S02]  /*1fc0*/  STS.128 [R224], RZ ;  /* 0x000000ffe0007388 */ /* 0x0003e40000000c00 */
.L_x_578:
[----:B------:R-:W-:Y:S05]  /*1fd0*/  BSYNC.RECONVERGENT B0 ;  /* 0x0000000000007941 */ /* 0x000fea0003800200 */
.L_x_575:
        /* <DEDUP_REMOVED lines=22> */
[----:B--2---:R1:W-:Y:S04]  /*2140*/  STL [R1+0x14], R5 ;  /* 0x0000140501007387 */ /* 0x0043e80000100800 */
        /* <DEDUP_REMOVED lines=14> */
.L_x_580:
[----:B------:R-:W-:Y:S05]  /*2230*/  BSYNC.RECONVERGENT B0 ;  /* 0x0000000000007941 */ /* 0x000fea0003800200 */
.L_x_579:
[----:B------:R-:W4:Y:S01]  /*2240*/  LDCU.64 UR8, c[0x0][0x3d0] ;  /* 0x00007a00ff0877ac */ /* 0x000f220008000a00 */
[----:B---3--:R-:W-:Y:S01]  /*2250*/  MOV R2, UR14 ;  /* 0x0000000e00027c02 */ /* 0x008fe20008000f00 */
[----:B------:R-:W-:Y:S01]  /*2260*/  BSSY.RECONVERGENT B0, `(.L_x_581) ;  /* 0x000001f000007945 */ /* 0x000fe20003800200 */
[----:B------:R-:W-:Y:S02]  /*2270*/  UIADD3 UR17, UPT, UPT, -UR27, UR33, URZ ;  /* 0x000000211b117290 */ /* 0x000fe4000fffe1ff */
[----:B------:R-:W-:Y:S01]  /*2280*/  UIMAD UR41, UR5, UR14, URZ ;  /* 0x0000000e052972a4 */ /* 0x000fe2000f8e02ff */
[----:B------:R-:W-:-:S03]  /*2290*/  IMAD.WIDE.U32 R2, R2, UR27, R10 ;  /* 0x0000001b02027c25 */ /* 0x000fc6000f8e000a */
[----:B------:R-:W-:Y:S01]  /*22a0*/  UIMAD UR41, UR27, UR15, UR41 ;  /* 0x0000000f1b2972a4 */ /* 0x000fe2000f8e0229 */
[----:B------:R-:W-:Y:S02]  /*22b0*/  ISETP.GE.AND P2, PT, R21, UR17, PT ;  /* 0x0000001115007c0c */ /* 0x000fe4000bf46270 */
[----:B------:R-:W-:-:S04]  /*22c0*/  IADD3 R2, P0, PT, R2, UR52, RZ ;  /* 0x0000003402027c10 */ /* 0x000fc8000ff1e0ff */
[----:B------:R-:W-:Y:S01]  /*22d0*/  IADD3.X R3, PT, PT, R18, UR41, R3, P0, !PT ;  /* 0x0000002912037c10 */ /* 0x000fe200087fe403 */
[----:B----4-:R-:W-:-:S04]  /*22e0*/  IMAD R0, R19, UR8, RZ ;  /* 0x0000000813007c24 */ /* 0x010fc8000f8e02ff */
        /* <DEDUP_REMOVED lines=8> */
[----:B------:R-:W-:Y:S02]  /*2370*/  MOV R4, R2 ;  /* 0x0000000200047202 */ /* 0x000fe40000000f00 */
[----:B-1----:R-:W-:-:S03]  /*2380*/  MOV R5, R0 ;  /* 0x0000000000057202 */ /* 0x002fc60000000f00 */
        /* <DEDUP_REMOVED lines=9> */
.L_x_583:
[----:B------:R3:W-:Y:S01]  /*2420*/  STS.128 [R8+0x6000], RZ ;  /* 0x006000ff08007388 */ /* 0x0007e20000000c00 */
[----:B------:R-:W-:Y:S05]  /*2430*/  BRA `(.L_x_584) ;  /* 0x0000000000047947 */ /* 0x000fea0003800000 */
.L_x_582:
[----:B------:R3:W-:Y:S02]  /*2440*/  STS.128 [R8+0x6000], RZ ;  /* 0x006000ff08007388 */ /* 0x0007e40000000c00 */
.L_x_584:
[----:B------:R-:W-:Y:S05]  /*2450*/  BSYNC.RECONVERGENT B0 ;  /* 0x0000000000007941 */ /* 0x000fea0003800200 */
.L_x_581:
        /* <DEDUP_REMOVED lines=20> */
.L_x_586:
[----:B------:R-:W-:Y:S05]  /*25a0*/  BSYNC.RECONVERGENT B0 ;  /* 0x0000000000007941 */ /* 0x000fea0003800200 */
.L_x_585:
[----:B------:R-:W5:Y:S01]  /*25b0*/  LDCU.64 UR8, c[0x0][0x3d8] ;  /* 0x00007b00ff0877ac */ /* 0x000f620008000a00 */
[----:B-1----:R-:W-:Y:S01]  /*25c0*/  MOV R2, UR12 ;  /* 0x0000000c00027c02 */ /* 0x002fe20008000f00 */
[----:B------:R-:W-:Y:S01]  /*25d0*/  BSSY.RECONVERGENT B0, `(.L_x_587) ;  /* 0x000001d000007945 */ /* 0x000fe20003800200 */
[----:B------:R-:W-:-:S03]  /*25e0*/  UIMAD UR5, UR5, UR12, URZ ;  /* 0x0000000c050572a4 */ /* 0x000fc6000f8e02ff */
[----:B------:R-:W-:Y:S01]  /*25f0*/  IMAD.WIDE.U32 R2, R2, UR27, R10 ;  /* 0x0000001b02027c25 */ /* 0x000fe2000f8e000a */
[----:B------:R-:W-:Y:S02]  /*2600*/  UIMAD UR5, UR27, UR13, UR5 ;  /* 0x0000000d1b0572a4 */ /* 0x000fe4000f8e0205 */
[----:B------:R-:W-:-:S04]  /*2610*/  IADD3 R2, P0, PT, R2, UR48, RZ ;  /* 0x0000003002027c10 */ /* 0x000fc8000ff1e0ff */
[----:B------:R-:W-:Y:S01]  /*2620*/  IADD3.X R3, PT, PT, R20, UR5, R3, P0, !PT ;  /* 0x0000000514037c10 */ /* 0x000fe200087fe403 */
[----:B-----5:R-:W-:Y:S02]  /*2630*/  IMAD R0, R19, UR8, RZ ;  /* 0x0000000813007c24 */ /* 0x020fe4000f8e02ff */
[----:B----4-:R-:W-:-:S04]  /*2640*/  IMAD.WIDE.U32 R6, R14, UR8, R2 ;  /* 0x000000080e067c25 */ /* 0x010fc8000f8e0002 */
        /* <DEDUP_REMOVED lines=18> */
.L_x_589:
[----:B------:R1:W-:Y:S01]  /*2770*/  STS.128 [R8+0x8000], RZ ;  /* 0x008000ff08007388 */ /* 0x0003e20000000c00 */
[----:B------:R-:W-:Y:S05]  /*2780*/  BRA `(.L_x_590) ;  /* 0x0000000000047947 */ /* 0x000fea0003800000 */
.L_x_588:
[----:B------:R1:W-:Y:S02]  /*2790*/  STS.128 [R8+0x8000], RZ ;  /* 0x008000ff08007388 */ /* 0x0003e40000000c00 */
.L_x_590:
[----:B------:R-:W-:Y:S05]  /*27a0*/  BSYNC.RECONVERGENT B0 ;  /* 0x0000000000007941 */ /* 0x000fea0003800200 */
.L_x_587:
[----:B------:R-:W1:Y:S01]  /*27b0*/  S2R R122, SR_TID.X ;  /* 0x00000000007a7919 */ /* 0x000e620000002100 */
[----:B------:R-:W-:Y:S01]  /*27c0*/  IMAD.U32 R0, RZ, RZ, UR44 ;  /* 0x0000002cff007e24 */ /* 0x000fe2000f8e00ff */
[----:B------:R-:W-:Y:S01]  /*27d0*/  BSSY.RECONVERGENT B0, `(.L_x_591) ;  /* 0x0000019000007945 */ /* 0x000fe20003800200 */
[C---:B------:R-:W-:Y:S01]  /*27e0*/  IMAD.SHL.U32 R14, R23.reuse, 0x20, RZ ;  /* 0x00000020170e7824 */ /* 0x040fe200078e00ff */
[----:B------:R1:W-:Y:S01]  /*27f0*/  @P1 STS.128 [R8+0x9000], RZ ;  /* 0x009000ff08001388 */ /* 0x0003e20000000c00 */
[----:B------:R-:W-:Y:S01]  /*2800*/  SHF.L.U32 R17, R23, 0x4, RZ ;  /* 0x0000000417117819 */ /* 0x000fe200000006ff */
[----:B------:R-:W-:Y:S01]  /*2810*/  IMAD.U32 R13, RZ, RZ, UR43 ;  /* 0x0000002bff0d7e24 */ /* 0x000fe2000f8e00ff */
[----:B------:R-:W-:Y:S02]  /*2820*/  IADD3 R12, PT, PT, R0, UR33, R252 ;  /* 0x00000021000c7c10 */ /* 0x000fe4000fffe0fc */
[----:B------:R-:W-:Y:S01]  /*2830*/  LOP3.LUT R18, R14, 0x20, RZ, 0xc0, !PT ;  /* 0x000000200e127812 */ /* 0x000fe200078ec0ff */
        /* <DEDUP_REMOVED lines=10> */
[----:B----4-:R-:W-:-:S05]  /*28e0*/  IMAD.WIDE.U32 R4, R15, UR12, R2 ;  /* 0x0000000c0f047c25 */ /* 0x010fca000f8e0002 */
[----:B------:R-:W-:Y:S02]  /*28f0*/  IADD3 R0, PT, PT, R5, R0, RZ ;  /* 0x0000000005007210 */ /* 0x000fe40007ffe0ff */
[----:B-----5:R-:W-:-:S04]  /*2900*/  LEA R2, P0, R4, UR8, 0x1 ;  /* 0x0000000804027c11 */ /* 0x020fc8000f8008ff */
[----:B------:R-:W-:-:S05]  /*2910*/  LEA.HI.X R3, R4, UR9, R0, 0x1, P0 ;  /* 0x0000000904037c11 */ /* 0x000fca00080f0c00 */
[----:B------:R-:W-:Y:S01]  /*2920*/  @!PT LDS RZ, [RZ] ;  /* 0x00000000fffff984 */ /* 0x000fe20000000800 */
[----:B------:R-:W-:Y:S01]  /*2930*/  @!PT LDS RZ, [RZ] ;  /* 0x00000000fffff984 */ /* 0x000fe20000000800 */
[----:B------:R-:W-:Y:S01]  /*2940*/  @!PT LDS RZ, [RZ] ;  /* 0x00000000fffff984 */ /* 0x000fe20000000800 */
[----:B------:R4:W-:Y:S04]  /*2950*/  LDGSTS.E.BYPASS.LTC128B.128 [R8+0x9000], desc[UR34][R2.64] ;  /* 0x0900000002087fae */ /* 0x0009e8000b981a22 */
.L_x_592:
[----:B------:R-:W-:Y:S05]  /*2960*/  BSYNC.RECONVERGENT B0 ;  /* 0x0000000000007941 */ /* 0x000fea0003800200 */
.L_x_591:
[--C-:B------:R-:W-:Y:S01]  /*2970*/  LOP3.LUT R0, R18, 0x3800, R17.reuse, 0xf8, !PT ;  /* 0x0000380012007812 */ /* 0x100fe200078ef811 */
[----:B------:R-:W-:Y:S01]  /*2980*/  IMAD.SHL.U32 R7, R23, 0x4, RZ ;  /* 0x0000000417077824 */ /* 0x000fe200078e00ff */
[----:B----4-:R-:W-:Y:S01]  /*2990*/  LOP3.LUT R5, R14, 0x120, RZ, 0xc0, !PT ;  /* 0x000001200e057812 */ /* 0x010fe200078ec0ff */
[----:B-1-3--:R-:W-:Y:S01]  /*29a0*/  IMAD.SHL.U32 R8, R122, 0x20, RZ ;  /* 0x000000207a087824 */ /* 0x00afe200078e00ff */
[----:B------:R-:W-:Y:S01]  /*29b0*/  LOP3.LUT R3, R0, 0x100, R17, 0xf8, !PT ;  /* 0x0000010000037812 */ /* 0x000fe200078ef811 */
[C---:B------:R-:W-:Y:S01]  /*29c0*/  IMAD.SHL.U32 R9, R122.reuse, 0x4, RZ ;  /* 0x000000047a097824 */ /* 0x040fe200078e00ff */
[--C-:B------:R-:W-:Y:S01]  /*29d0*/  SHF.R.U32.HI R0, RZ, 0x4, R23.reuse ;  /* 0x00000004ff007819 */ /* 0x100fe20000011617 */
[----:B------:R-:W-:Y:S01]  /*29e0*/  IMAD.SHL.U32 R10, R122, 0x2, RZ ;  /* 0x000000027a0a7824 */ /* 0x000fe200078e00ff */
[----:B------:R-:W-:Y:S01]  /*29f0*/  LOP3.LUT R7, R7, 0x18, RZ, 0xc0, !PT ;  /* 0x0000001807077812 */ /* 0x000fe200078ec0ff */
[----:B------:R-:W-:Y:S01]  /*2a00*/  IMAD.MOV.U32 R112, RZ, RZ, 0x20 ;  /* 0x00000020ff707424 */ /* 0x000fe200078e00ff */
[----:B------:R-:W-:Y:S01]  /*2a10*/  LOP3.LUT R0, R0, 0x8, RZ, 0xc0, !PT ;  /* 0x0000000800007812 */ /* 0x000fe200078ec0ff */
[----:B------:R-:W0:Y:S01]  /*2a20*/  LDGDEPBAR ;  /* 0x00000000000079af */ /* 0x000e220000000000 */
[----:B------:R-:W-:Y:S01]  /*2a30*/  LOP3.LUT R6, R8, 0xc0, RZ, 0xc0, !PT ;  /* 0x000000c008067812 */ /* 0x000fe200078ec0ff */
[----:B------:R-:W1:Y:S01]  /*2a40*/  LDCU UR13, c[0x0][0x590] ;  /* 0x0000b200ff0d77ac */ /* 0x000e620008000800 */
[----:B------:R-:W-:Y:S01]  /*2a50*/  LOP3.LUT R2, R7, 0xc0, R14, 0xf8, !PT ;  /* 0x000000c007027812 */ /* 0x000fe200078ef80e */
[----:B------:R-:W-:Y:S01]  /*2a60*/  IMAD.MOV.U32 R119, RZ, RZ, 0x20 ;  /* 0x00000020ff777424 */ /* 0x000fe200078e00ff */
[----:B------:R-:W-:-:S02]  /*2a70*/  LOP3.LUT R0, R0, 0x10, R23, 0xf8, !PT ;  /* 0x0000001000007812 */ /* 0x000fc400078ef817 */
[----:B------:R-:W-:Y:S02]  /*2a80*/  CS2R R94, SRZ ;  /* 0x00000000005e7805 */ /* 0x000fe4000001ff00 */
[----:B------:R-:W-:Y:S01]  /*2a90*/  LOP3.LUT R6, R6, 0x18, R9, 0xf8, !PT ;  /* 0x0000001806067812 */ /* 0x000fe200078ef809 */
[----:B------:R-:W-:Y:S01]  /*2aa0*/  IMAD.SHL.U32 R9, R122, 0x40, RZ ;  /* 0x000000407a097824 */ /* 0x000fe200078e00ff */
[----:B------:R-:W-:Y:S02]  /*2ab0*/  LOP3.LUT R5, R5, 0x600, R17, 0xf8, !PT ;  /* 0x0000060005057812 */ /* 0x000fe400078ef811 */
[----:B------:R-:W-:Y:S02]  /*2ac0*/  CS2R R92, SRZ ;  /* 0x00000000005c7805 */ /* 0x000fe4000001ff00 */
[----:B------:R-:W-:Y:S02]  /*2ad0*/  LOP3.LUT R4, R2, 0x8, R22, 0x78, !PT ;  /* 0x0000000802047812 */ /* 0x000fe400078e7816 */
[----:B------:R-:W-:-:S02]  /*2ae0*/  CS2R R98, SRZ ;  /* 0x0000000000627805 */ /* 0x000fc4000001ff00 */
[----:B------:R-:W-:Y:S02]  /*2af0*/  LOP3.LUT R0, R0, 0xc0, R14, 0xf8, !PT ;  /* 0x000000c000007812 */ /* 0x000fe400078ef80e */
[----:B------:R-:W-:Y:S02]  /*2b00*/  CS2R R96, SRZ ;  /* 0x0000000000607805 */ /* 0x000fe4000001ff00 */
[----:B------:R-:W-:Y:S02]  /*2b10*/  LOP3.LUT R2, R2, 0x8, R23, 0x78, !PT ;  /* 0x0000000802027812 */ /* 0x000fe400078e7817 */
[----:B------:R-:W-:Y:S02]  /*2b20*/  CS2R R90, SRZ ;  /* 0x00000000005a7805 */ /* 0x000fe4000001ff00 */
[----:B------:R-:W-:Y:S01]  /*2b30*/  LOP3.LUT R118, R5, R4, RZ, 0xfc, !PT ;  /* 0x0000000405767212 */ /* 0x000fe200078efcff */
[----:B------:R-:W-:Y:S01]  /*2b40*/  IMAD.SHL.U32 R5, R122, 0x10, RZ ;  /* 0x000000107a057824 */ /* 0x000fe200078e00ff */
[----:B------:R-:W-:-:S02]  /*2b50*/  LOP3.LUT R7, R0, R7, RZ, 0x3c, !PT ;  /* 0x0000000700077212 */ /* 0x000fc400078e3cff */
[----:B------:R-:W-:Y:S02]  /*2b60*/  CS2R R88, SRZ ;  /* 0x0000000000587805 */ /* 0x000fe4000001ff00 */
[----:B------:R-:W-:Y:S02]  /*2b70*/  LOP3.LUT R113, R3, R2, RZ, 0xfc, !PT ;  /* 0x0000000203717212 */ /* 0x000fe400078efcff */
[----:B------:R-:W-:Y:S02]  /*2b80*/  CS2R R86, SRZ ;  /* 0x0000000000567805 */ /* 0x000fe4000001ff00 */
[----:B------:R-:W-:Y:S02]  /*2b90*/  LOP3.LUT R0, R10, 0xe006, R9, 0xc8, !PT ;  /* 0x0000e0060a007812 */ /* 0x000fe400078ec809 */
[----:B------:R-:W-:Y:S02]  /*2ba0*/  CS2R R84, SRZ ;  /* 0x0000000000547805 */ /* 0x000fe4000001ff00 */
[----:B------:R-:W-:-:S02]  /*2bb0*/  LOP3.LUT R3, R8, 0x20, RZ, 0xc0, !PT ;  /* 0x0000002008037812 */ /* 0x000fc400078ec0ff */
[----:B------:R-:W-:Y:S02]  /*2bc0*/  CS2R R78, SRZ ;  /* 0x00000000004e7805 */ /* 0x000fe4000001ff00 */
[----:B------:R-:W-:Y:S02]  /*2bd0*/  LOP3.LUT R4, R0, 0xc00, R8, 0xf8, !PT ;  /* 0x00000c0000047812 */ /* 0x000fe400078ef808 */
[----:B------:R-:W-:Y:S02]  /*2be0*/  CS2R R76, SRZ ;  /* 0x00000000004c7805 */ /* 0x000fe4000001ff00 */
[----:B------:R-:W-:Y:S02]  /*2bf0*/  LOP3.LUT R2, R8, 0x120, RZ, 0xc0, !PT ;  /* 0x0000012008027812 */ /* 0x000fe400078ec0ff */
[----:B------:R-:W-:Y:S02]  /*2c00*/  CS2R R82, SRZ ;  /* 0x0000000000527805 */ /* 0x000fe4000001ff00 */
[----:B------:R-:W-:-:S02]  /*2c10*/  LOP3.LUT R0, R3, 0x3800, R5, 0xf8, !PT ;  /* 0x0000380003007812 */ /* 0x000fc400078ef805 */
[----:B------:R-:W-:Y:S02]  /*2c20*/  CS2R R80, SRZ ;  /* 0x0000000000507805 */ /* 0x000fe4000001ff00 */
[----:B------:R-:W-:Y:S02]  /*2c30*/  LOP3.LUT R8, R5, 0x1c0, RZ, 0xc0, !PT ;  /* 0x000001c005087812 */ /* 0x000fe400078ec0ff */
[----:B------:R-:W-:Y:S02]  /*2c40*/  CS2R R74, SRZ ;  /* 0x00000000004a7805 */ /* 0x000fe4000001ff00 */
[----:B------:R-:W-:Y:S02]  /*2c50*/  SHF.R.U32.HI R9, RZ, 0x1, R122 ;  /* 0x00000001ff097819 */ /* 0x000fe4000001167a */
[----:B------:R-:W-:Y:S02]  /*2c60*/  CS2R R72, SRZ ;  /* 0x0000000000487805 */ /* 0x000fe4000001ff00 */
[----:B------:R-:W-:-:S02]  /*2c70*/  LOP3.LUT P0, RZ, R23, 0x4, RZ, 0xc0, !PT ;  /* 0x0000000417ff7812 */ /* 0x000fc4000780c0ff */
[----:B------:R-:W-:Y:S02]  /*2c80*/  CS2R R70, SRZ ;  /* 0x0000000000467805 */ /* 0x000fe4000001ff00 */
[--C-:B------:R-:W-:Y:S02]  /*2c90*/  LOP3.LUT R2, R2, 0x600, R5.reuse, 0xf8, !PT ;  /* 0x0000060002027812 */ /* 0x100fe400078ef805 */
[----:B------:R-:W-:Y:S02]  /*2ca0*/  CS2R R68, SRZ ;  /* 0x0000000000447805 */ /* 0x000fe4000001ff00 */
[----:B------:R-:W-:Y:S01]  /*2cb0*/  LOP3.LUT R5, R0, 0x100, R5, 0xf8, !PT ;  /* 0x0000010000057812 */ /* 0x000fe200078ef805 */
[----:B------:R-:W-:Y:S01]  /*2cc0*/  IMAD.SHL.U32 R121, R122, 0x8, RZ ;  /* 0x000000087a797824 */ /* 0x000fe200078e00ff */
[----:B------:R-:W-:Y:S01]  /*2cd0*/  LOP3.LUT R3, R8, 0x38, R10, 0xf8, !PT ;  /* 0x0000003808037812 */ /* 0x000fe200078ef80a */
[----:B------:R-:W3:Y:S01]  /*2ce0*/  LDCU UR5, c[0x0][0x440] ;  /* 0x00008800ff0577ac */ /* 0x000ee20008000800 */
[----:B------:R-:W-:-:S02]  /*2cf0*/  LOP3.LUT R0, R6, 0x8, R9, 0x78, !PT ;  /* 0x0000000806007812 */ /* 0x000fc400078e7809 */
[----:B------:R-:W-:Y:S01]  /*2d00*/  SEL R112, R112, 0xffffffe0, !P0 ;  /* 0xffffffe070707807 */ /* 0x000fe20004000000 */
[----:B------:R-:W4:Y:S01]  /*2d10*/  LDCU UR8, c[0x0][0x3e0] ;  /* 0x00007c00ff0877ac */ /* 0x000f220008000800 */
[C---:B------:R-:W-:Y:S02]  /*2d20*/  LOP3.LUT P1, RZ, R122.reuse, 0x4, RZ, 0xc0, !PT ;  /* 0x000000047aff7812 */ /* 0x040fe4000782c0ff */
[----:B------:R-:W-:Y:S01]  /*2d30*/  LOP3.LUT P0, RZ, R122, 0x2, RZ, 0xc0, !PT ;  /* 0x000000027aff7812 */ /* 0x000fe2000780c0ff */
[----:B------:R-:W2:Y:S01]  /*2d40*/  LDCU UR12, c[0x0][0x50c] ;  /* 0x0000a180ff0c77ac */ /* 0x000ea20008000800 */
[----:B------:R-:W-:Y:S02]  /*2d50*/  LOP3.LUT R4, R4, R3, RZ, 0xfc, !PT ;  /* 0x0000000304047212 */ /* 0x000fe400078efcff */
[----:B------:R-:W-:Y:S01]  /*2d60*/  LOP3.LUT R120, R2, R0, RZ, 0xfc, !PT ;  /* 0x0000000002787212 */ /* 0x000fe200078efcff */
[----:B------:R-:W-:Y:S01]  /*2d70*/  IMAD.MOV.U32 R0, RZ, RZ, 0x10 ;  /* 0x00000010ff007424 */ /* 0x000fe200078e00ff */
[----:B------:R-:W-:Y:S01]  /*2d80*/  LOP3.LUT R3, R6, 0x8, R122, 0x78, !PT ;  /* 0x0000000806037812 */ /* 0x000fe200078e787a */
[----:B------:R-:W-:Y:S01]  /*2d90*/  IMAD.MOV.U32 R2, RZ, RZ, 0x20 ;  /* 0x00000020ff027424 */ /* 0x000fe200078e00ff */
[----:B------:R-:W-:Y:S01]  /*2da0*/  R2P PR, R122, 0x18 ;  /* 0x000000187a007804 */ /* 0x000fe20000000000 */
[----:B------:R2:W-:Y:S01]  /*2db0*/  STL [R1+0x2c], R4 ;  /* 0x00002c0401007387 */ /* 0x0005e20000100800 */
[----:B------:R-:W-:Y:S01]  /*2dc0*/  LOP3.LUT R3, R5, R3, RZ, 0xfc, !PT ;  /* 0x0000000305037212 */ /* 0x000fe200078efcff */
[----:B------:R-:W2:Y:S01]  /*2dd0*/  LDCU UR9, c[0x0][0x45c] ;  /* 0x00008b80ff0977ac */ /* 0x000ea20008000800 */
[----:B------:R-:W-:-:S02]  /*2de0*/  SEL R0, R0, 0xfffffff0, !P1 ;  /* 0xfffffff000007807 */ /* 0x000fc40004800000 */
[----:B------:R-:W-:Y:S01]  /*2df0*/  SEL R0, R2, 0xffffffe0, !P3 ;  /* 0xffffffe002007807 */ /* 0x000fe20005800000 */
[----:B------:R2:W-:Y:S01]  /*2e00*/  STL [R1+0x28], R3 ;  /* 0x0000280301007387 */ /* 0x0005e20000100800 */
[----:B------:R-:W-:Y:S01]  /*2e10*/  LOP3.LUT R7, R7, 0x120, R14, 0xf8, !PT ;  /* 0x0000012007077812 */ /* 0x000fe200078ef80e */
[----:B-1----:R-:W-:Y:S01]  /*2e20*/  USHF.L.U32 UR13, UR13, 0x7, URZ ;  /* 0x000000070d0d7899 */ /* 0x002fe200080006ff */
[----:B------:R-:W-:Y:S01]  /*2e30*/  LEA R118, R118, UR24, 0x1 ;  /* 0x0000001876767c11 */ /* 0x000fe2000f8e08ff */
[----:B------:R1:W-:Y:S01]  /*2e40*/  STL [R1], R224 ;  /* 0x000000e001007387 */ /* 0x0003e20000100800 */
[----:B------:R-:W-:Y:S01]  /*2e50*/  LEA R116, R7, UR24, 0x1 ;  /* 0x0000001807747c11 */ /* 0x000fe2000f8e08ff */
[----:B------:R-:W-:Y:S01]  /*2e60*/  UIADD3 UR46, UPT, UPT, UR46, 0x80, -UR33 ;  /* 0x000000802e2e7890 */ /* 0x000fe2000fffe821 */
[----:B------:R-:W-:Y:S01]  /*2e70*/  LEA R113, R113, UR24, 0x1 ;  /* 0x0000001871717c11 */ /* 0x000fe2000f8e08ff */
[----:B------:R1:W-:Y:S01]  /*2e80*/  STL [R1+0x24], R0 ;  /* 0x0000240001007387 */ /* 0x0003e20000100800 */
[----:B------:R-:W-:Y:S01]  /*2e90*/  IADD3 R190, PT, PT, R12, -0x3f, -R13 ;  /* 0xffffffc10cbe7810 */ /* 0x000fe20007ffe80d */
[----:B------:R-:W-:Y:S01]  /*2ea0*/  VIADD R118, R118, UR16 ;  /* 0x0000001076767c36 */ /* 0x000fe20008000000 */
[----:B------:R-:W-:Y:S01]  /*2eb0*/  SEL R119, R119, 0xffffffe0, !P0 ;  /* 0xffffffe077777807 */ /* 0x000fe20004000000 */
[----:B------:R-:W-:Y:S01]  /*2ec0*/  VIADD R116, R116, UR16 ;  /* 0x0000001074747c36 */ /* 0x000fe20008000000 */
[----:B------:R-:W-:Y:S01]  /*2ed0*/  USHF.L.U32 UR47, UR47, 0x3, URZ ;  /* 0x000000032f2f7899 */ /* 0x000fe200080006ff */
[----:B---34-:R-:W-:-:S11]  /*2ee0*/  IMAD.IADD R117, R112, 0x1, R113 ;  /* 0x0000000170757824 */ /* 0x018fd600078e0271 */
.L_x_595:
[----:B------:R-:W0:Y:S01]  /*2ef0*/  LDGDEPBAR ;  /* 0x00000000000079af */ /* 0x000e220000000000 */
[----:B------:R-:W-:Y:S01]  /*2f00*/  IADD3 R112, PT, PT, R118, R112, RZ ;  /* 0x0000007076707210 */ /* 0x000fe20007ffe0ff */
[----:B------:R-:W-:Y:S01]  /*2f10*/  UIADD3 UR44, UPT, UPT, UR44, -0x80, URZ ;  /* 0xffffff802c2c7890 */ /* 0x000fe2000fffe0ff */
[----:B-1----:R-:W-:Y:S05]  /*2f20*/  IMAD.SHL.U32 R0, R122, 0x2, RZ ;  /* 0x000000027a007824 */ /* 0x002fea00078e00ff */
[----:B--2---:R-:W2:Y:S01]  /*2f30*/  LDL R3, [R1+0x20] ;  /* 0x0000200001037983 */ /* 0x004ea20000100800 */
        /* <DEDUP_REMOVED lines=25> */
[----:B------:R-:W-:Y:S01]  /*30d0*/  STL [R1+0x30], R68 ;  /* 0x0000304401007387 */ /* 0x000fe20000100800 */
[----:B---3--:R-:W-:Y:S01]  /*30e0*/  FSETP.NEU.FTZ.AND P2, PT, R123, -INF , PT ;  /* 0xff8000007b00780b */ /* 0x008fe20003f5d000 */
[----:B------:R-:W-:Y:S04]  /*30f0*/  DEPBAR.LE SB0, 0x0 ;  /* 0x000080000000791a */ /* 0x000fe80000000000 */
[----:B------:R-:W-:Y:S01]  /*3100*/  BAR.SYNC.DEFER_BLOCKING 0x0 ;  /* 0x0000000000007b1d */ /* 0x000fe20000010000 */
[----:B--2---:R-:W-:Y:S05]  /*3110*/  FSETP.NEU.FTZ.AND P3, PT, R3, -INF , PT ;  /* 0xff8000000300780b */ /* 0x004fea0003f7d000 */
[----:B------:R-:W-:Y:S08]  /*3120*/  LDSM.16.M88.4 R64, [R118] ;  /* 0x000000007640783b */ /* 0x000ff00000000200 */
[----:B------:R-:W1:Y:S08]  /*3130*/  LDSM.16.M88.4 R16, [R113+0x6000] ;  /* 0x006000007110783b */ /* 0x000e700000000200 */
        /* <DEDUP_REMOVED lines=47> */
[----:B------:R4:W-:Y:S01]  /*3430*/  MUFU.TANH R183, R13 ;  /* 0x0000000d00b77308 */ /* 0x0009e20000002400 */
[----:B--2---:R-:W-:Y:S01]  /*3440*/  FMUL.FTZ R10, R123, 1.4426950216293334961 ;  /* 0x3fb8aa3b7b0a7820 */ /* 0x004fe20000410000 */
[----:B------:R-:W-:Y:S04]  /*3450*/  MOV R123, 0x38 ;  /* 0x00000038007b7802 */ /* 0x000fe80000000f00 */
[----:B------:R-:W-:Y:S04]  /*3460*/  FSEL R10, R10, RZ, P2 ;  /* 0x000000ff0a0a7208 */ /* 0x000fe80001000000 */
[----:B------:R2:W-:Y:S01]  /*3470*/  MUFU.TANH R205, R14 ;  /* 0x0000000e00cd7308 */ /* 0x0005e20000002400 */
[----:B---3--:R-:W3:Y:S09]  /*3480*/  LDL R15, [R1+0x18] ;  /* 0x00001800010f7983 */ /* 0x008ef20000100800 */
[----:B------:R1:W-:Y:S01]  /*3490*/  MUFU.TANH R184, R12 ;  /* 0x0000000c00b87308 */ /* 0x0003e20000002400 */
[----:B----4-:R-:W-:Y:S04]  /*34a0*/  @!P0 VIADDMNMX R13, R190, -R124, UR33, PT ;  /* 0x00000021be0d8e46 */ /* 0x010fe8000b80097c */
[----:B------:R-:W-:Y:S05]  /*34b0*/  @!P0 ISETP.GE.AND P5, PT, R0, R13, PT ;  /* 0x0000000d0000820c */ /* 0x000fea0003fa6270 */
[----:B------:R-:W4:Y:S01]  /*34c0*/  MUFU.TANH R70, R6 ;  /* 0x0000000600467308 */ /* 0x000f220000002400 */
[----:B--2---:R-:W2:Y:S09]  /*34d0*/  LDL R14, [R1+0x14] ;  /* 0x00001400010e7983 */ /* 0x004eb20000100800 */
[----:B------:R4:W4:Y:S01]  /*34e0*/  MUFU.TANH R69, R7 ;  /* 0x0000000700457308 */ /* 0x0009220000002400 */
[----:B-1----:R-:W-:Y:S04]  /*34f0*/  @!P0 VIADDMNMX R12, R190, -R123, UR33, PT ;  /* 0x00000021be0c8e46 */ /* 0x002fe8000b80097b */
[----:B------:R-:W-:Y:S05]  /*3500*/  @!P0 ISETP.GE.AND P2, PT, R0, R12, PT ;  /* 0x0000000c0000820c */ /* 0x000fea0003f46270 */
[----:B------:R1:W-:Y:S10]  /*3510*/  MUFU.TANH R206, R11 ;  /* 0x0000000b00ce7308 */ /* 0x0003f40000002400 */
[----:B------:R-:W-:Y:S01]  /*3520*/  MUFU.TANH R160, R19 ;  /* 0x0000001300a07308 */ /* 0x000fe20000002400 */
[----:B----4-:R-:W4:Y:S09]  /*3530*/  LDSM.16.M88.4 R4, [R117+0x6400] ;  /* 0x006400007504783b */ /* 0x010f320000000200 */
[----:B------:R4:W-:Y:S01]  /*3540*/  MUFU.TANH R189, R9 ;  /* 0x0000000900bd7308 */ /* 0x0009e20000002400 */
[----:B-1----:R-:W-:Y:S01]  /*3550*/  FMUL.FTZ R11, R3, 1.4426950216293334961 ;  /* 0x3fb8aa3b030b7820 */ /* 0x002fe20000410000 */
[----:B------:R-:W-:Y:S01]  /*3560*/  IMAD.MOV.U32 R3, RZ, RZ, R250 ;  /* 0x000000ffff037224 */ /* 0x000fe200078e00fa */
[----:B------:R-:W-:Y:S03]  /*3570*/  @!P0 FSEL R3, R250, -INF , !P5 ;  /* 0xff800000fa038808 */ /* 0x000fe60006800000 */
[----:B------:R-:W-:Y:S04]  /*3580*/  FSEL R11, R11, RZ, P3 ;  /* 0x000000ff0b0b7208 */ /* 0x000fe80001800000 */
[----:B------:R1:W1:Y:S01]  /*3590*/  MUFU.TANH R192, R8 ;  /* 0x0000000800c07308 */ /* 0x0002620000002400 */
[----:B------:R-:W-:Y:S01]  /*35a0*/  @!P0 ISETP.GE.AND P3, PT, R2, R13, PT ;  /* 0x0000000d0200820c */ /* 0x000fe20003f66270 */
[----:B------:R-:W-:Y:S08]  /*35b0*/  FFMA.FTZ R3, R3, UR9, -R11 ;  /* 0x0000000903037c23 */ /* 0x000ff0000801080b */
[----:B------:R1:W-:Y:S01]  /*35c0*/  MUFU.EX2 R19, R3 ;  /* 0x0000000300137308 */ /* 0x0003e20000000800 */
[----:B----4-:R-:W-:Y:S04]  /*35d0*/  @!P0 VIMNMX R9, PT, PT, R190, UR33, PT ;  /* 0x00000021be098c48 */ /* 0x010fe8000bfe0100 */
[-C--:B------:R-:W-:Y:S02]  /*35e0*/  @!P0 ISETP.GE.AND P5, PT, R0, R9.reuse, PT ;  /* 0x000000090000820c */ /* 0x080fe40003fa6270 */
[----:B------:R-:W-:Y:S03]  /*35f0*/  @!P0 ISETP.GE.AND P6, PT, R2, R9, PT ;  /* 0x000000090200820c */ /* 0x000fe60003fc6270 */
[----:B------:R4:W-:Y:S01]  /*3600*/  MUFU.TANH R248, R16 ;  /* 0x0000001000f87308 */ /* 0x0009e20000002400 */
[----:B-1----:R-:W-:Y:S05]  /*3610*/  IMAD.MOV.U32 R8, RZ, RZ, 0x8 ;  /* 0x00000008ff087424 */ /* 0x002fea00078e00ff */
[----:B------:R-:W-:Y:S04]  /*3620*/  @!P0 VIADDMNMX R8, R190, R8, UR33, PT ;  /* 0x00000021be088e46 */ /* 0x000fe8000b800108 */
[----:B------:R1:W2:Y:S01]  /*3630*/  MUFU.TANH R247, R17 ;  /* 0x0000001100f77308 */ /* 0x0002a20000002400 */
[----:B------:R-:W-:Y:S01]  /*3640*/  IMAD.MOV.U32 R3, RZ, RZ, R70 ;  /* 0x000000ffff037224 */ /* 0x000fe200078e0046 */
[----:B------:R-:W-:Y:S01]  /*3650*/  @!P0 FSEL R3, R70, -INF , !P2 ;  /* 0xff80000046038808 */ /* 0x000fe20005000000 */
[-C--:B------:R-:W-:Y:S04]  /*3660*/  HMMA.16816.F32 R20, R104, R4.reuse, R20 ;  /* 0x000000046814723c */ /* 0x080fe80000001814 */
[--C-:B------:R-:W-:Y:S03]  /*3670*/  FFMA.FTZ R3, R3, UR9, -R10.reuse ;  /* 0x0000000903037c23 */ /* 0x100fe6000801080a */
[----:B------:R-:W-:Y:S01]  /*3680*/  MUFU.TANH R159, R18 ;  /* 0x00000012009f7308 */ /* 0x000fe20000002400 */
[----:B----4-:R-:W-:Y:S01]  /*3690*/  MOV R16, R205 ;  /* 0x000000cd00107202 */ /* 0x010fe20000000f00 */
[C---:B------:R-:W-:Y:S04]  /*36a0*/  HMMA.16816.F32 R24, R112.reuse, R4, R24 ;  /* 0x000000047018723c */ /* 0x040fe80000001818 */
[----:B------:R-:W-:Y:S04]  /*36b0*/  MOV R4, R69 ;  /* 0x0000004500047202 */ /* 0x000fe80000000f00 */
[----:B------:R4:W-:Y:S01]  /*36c0*/  MUFU.EX2 R71, R3 ;  /* 0x0000000300477308 */ /* 0x0009e20000000800 */
[----:B------:R-:W-:Y:S01]  /*36d0*/  MOV R5, R249 ;  /* 0x000000f900057202 */ /* 0x000fe20000000f00 */
[----:B-1----:R-:W-:Y:S01]  /*36e0*/  IMAD.MOV.U32 R17, RZ, RZ, R203 ;  /* 0x000000ffff117224 */ /* 0x002fe200078e00cb */
[----:B------:R-:W-:Y:S01]  /*36f0*/  @!P0 FSEL R5, R249, -INF , !P3 ;  /* 0xff800000f9058808 */ /* 0x000fe20005800000 */
[-C--:B------:R-:W-:Y:S03]  /*3700*/  HMMA.16816.F32 R28, R112, R6.reuse, R28 ;  /* 0x00000006701c723c */ /* 0x080fe6000000181c */
[----:B------:R-:W-:Y:S01]  /*3710*/  @!P0 ISETP.GE.AND P3, PT, R2, R12, PT ;  /* 0x0000000c0200820c */ /* 0x000fe20003f66270 */
[----:B------:R-:W-:Y:S01]  /*3720*/  FFMA.FTZ R5, R5, UR9, -R11 ;  /* 0x0000000905057c23 */ /* 0x000fe2000801080b */
[----:B------:R-:W-:Y:S01]  /*3730*/  FMUL.FTZ R20, R20, UR12 ;  /* 0x0000000c14147c20 */ /* 0x000fe20008410000 */
[----:B------:R-:W-:Y:S01]  /*3740*/  FMUL.FTZ R22, R22, UR12 ;  /* 0x0000000c16167c20 */ /* 0x000fe20008410000 */
[----:B------:R-:W-:Y:S01]  /*3750*/  @!P0 FSEL R4, R69, -INF , !P3 ;  /* 0xff80000045048808 */ /* 0x000fe20005800000 */
[----:B------:R1:W-:Y:S01]  /*3760*/  MUFU.EX2 R108, R5 ;  /* 0x00000005006c7308 */ /* 0x0003e20000000800 */
[----:B------:R-:W-:Y:S01]  /*3770*/  @!P0 ISETP.GE.AND P3, PT, R2, R8, PT ;  /* 0x000000080200820c */ /* 0x000fe20003f66270 */
[C---:B------:R-:W-:Y:S04]  /*3780*/  HMMA.16816.F32 R32, R104.reuse, R6, R32 ;  /* 0x000000066820723c */ /* 0x040fe80000001820 */
[----:B----4-:R-:W-:Y:S01]  /*3790*/  FFMA.FTZ R3, R4, UR9, -R10 ;  /* 0x0000000904037c23 */ /* 0x010fe2000801080a */
[----:B------:R-:W-:Y:S03]  /*37a0*/  FMUL.FTZ R21, R21, UR12 ;  /* 0x0000000c15157c20 */ /* 0x000fe60008410000 */
[----:B------:R-:W-:Y:S01]  /*37b0*/  MUFU.TANH R156, R22 ;  /* 0x00000016009c7308 */ /* 0x000fe20000002400 */
[----:B------:R-:W-:Y:S01]  /*37c0*/  FMUL.FTZ R23, R23, UR12 ;  /* 0x0000000c17177c20 */ /* 0x000fe20008410000 */
[----:B------:R-:W-:Y:S01]  /*37d0*/  FMUL.FTZ R24, R24, UR12 ;  /* 0x0000000c18187c20 */ /* 0x000fe20008410000 */
[----:B------:R-:W-:Y:S01]  /*37e0*/  FMUL.FTZ R25, R25, UR12 ;  /* 0x0000000c19197c20 */ /* 0x000fe20008410000 */
[----:B------:R-:W-:Y:S01]  /*37f0*/  FMUL.FTZ R27, R27, UR12 ;  /* 0x0000000c1b1b7c20 */ /* 0x000fe20008410000 */
[----:B------:R-:W-:Y:S01]  /*3800*/  FMUL.FTZ R26, R26, UR12 ;  /* 0x0000000c1a1a7c20 */ /* 0x000fe20008410000 */
[----:B------:R-:W-:Y:S01]  /*3810*/  FMUL.FTZ R28, R28, UR12 ;  /* 0x0000000c1c1c7c20 */ /* 0x000fe20008410000 */
[----:B------:R-:W-:Y:S03]  /*3820*/  FMUL.FTZ R30, R30, UR12 ;  /* 0x0000000c1e1e7c20 */ /* 0x000fe60008410000 */
[----:B------:R-:W-:Y:S01]  /*3830*/  MUFU.EX2 R68, R3 ;  /* 0x0000000300447308 */ /* 0x000fe20000000800 */
[----:B------:R-:W-:Y:S01]  /*3840*/  MOV R4, R192 ;  /* 0x000000c000047202 */ /* 0x000fe20000000f00 */
[----:B------:R-:W-:Y:S01]  /*3850*/  FMUL.FTZ R29, R29, UR12 ;  /* 0x0000000c1d1d7c20 */ /* 0x000fe20008410000 */
[----:B------:R-:W-:Y:S01]  /*3860*/  @!P0 FSEL R4, R192, -INF , !P5 ;  /* 0xff800000c0048808 */ /* 0x000fe20006800000 */
[----:B------:R-:W-:Y:S01]  /*3870*/  FMUL.FTZ R31, R31, UR12 ;  /* 0x0000000c1f1f7c20 */ /* 0x000fe20008410000 */
[-C--:B------:R-:W-:Y:S01]  /*3880*/  @!P0 ISETP.GE.AND P5, PT, R0, R8.reuse, PT ;  /* 0x000000080000820c */ /* 0x080fe20003fa6270 */
[----:B------:R-:W-:Y:S01]  /*3890*/  FMUL.FTZ R32, R32, UR12 ;  /* 0x0000000c20207c20 */ /* 0x000fe20008410000 */
[----:B-1----:R-:W-:Y:S03]  /*38a0*/  MOV R5, R207 ;  /* 0x000000cf00057202 */ /* 0x002fe60000000f00 */
[----:B------:R1:W-:Y:S01]  /*38b0*/  MUFU.TANH R246, R20 ;  /* 0x0000001400f67308 */ /* 0x0003e20000002400 */
[----:B------:R-:W-:Y:S01]  /*38c0*/  @!P0 FSEL R5, R207, -INF , !P5 ;  /* 0xff800000cf058808 */ /* 0x000fe20006800000 */
[----:B------:R-:W-:Y:S01]  /*38d0*/  FMUL.FTZ R33, R33, UR12 ;  /* 0x0000000c21217c20 */ /* 0x000fe20008410000 */
[----:B------:R-:W-:Y:S01]  /*38e0*/  FMUL.FTZ R35, R35, UR12 ;  /* 0x0000000c23237c20 */ /* 0x000fe20008410000 */
[----:B------:R-:W-:Y:S06]  /*38f0*/  FMUL.FTZ R34, R34, UR12 ;  /* 0x0000000c22227c20 */ /* 0x000fec0008410000 */
[----:B------:R-:W4:Y:S10]  /*3900*/  MUFU.TANH R245, R21 ;  /* 0x0000001500f57308 */ /* 0x000f340000002400 */
[----:B------:R-:W4:Y:S01]  /*3910*/  MUFU.TANH R155, R23 ;  /* 0x00000017009b7308 */ /* 0x000f220000002400 */
[----:B-1----:R-:W4:Y:S09]  /*3920*/  LDL R20, [R1+0x2c] ;  /* 0x00002c0001147983 */ /* 0x002f320000100800 */
[----:B------:R-:W-:Y:S10]  /*3930*/  MUFU.TANH R178, R24 ;  /* 0x0000001800b27308 */ /* 0x000ff40000002400 */
[----:B------:R-:W-:Y:S10]  /*3940*/  MUFU.TANH R177, R25 ;  /* 0x0000001900b17308 */ /* 0x000ff40000002400 */
[----:B------:R-:W-:Y:S10]  /*3950*/  MUFU.TANH R198, R27 ;  /* 0x0000001b00c67308 */ /* 0x000ff40000002400 */
[----:B------:R-:W1:Y:S10]  /*3960*/  MUFU.TANH R199, R26 ;  /* 0x0000001a00c77308 */ /* 0x000e740000002400 */
[----:B------:R-:W-:Y:S10]  /*3970*/  MUFU.TANH R174, R28 ;  /* 0x0000001c00ae7308 */ /* 0x000ff40000002400 */
[----:B------:R-:W-:Y:S10]  /*3980*/  MUFU.TANH R197, R30 ;  /* 0x0000001e00c57308 */ /* 0x000ff40000002400 */
[----:B------:R-:W-:Y:S10]  /*3990*/  MUFU.TANH R173, R29 ;  /* 0x0000001d00ad7308 */ /* 0x000ff40000002400 */
[----:B------:R-:W1:Y:S10]  /*39a0*/  MUFU.TANH R196, R31 ;  /* 0x0000001f00c47308 */ /* 0x000e740000002400 */
[----:B------:R-:W-:Y:S10]  /*39b0*/  MUFU.TANH R240, R32 ;  /* 0x0000002000f07308 */ /* 0x000ff40000002400 */
[----:B------:R-:W-:Y:S10]  /*39c0*/  MUFU.TANH R239, R33 ;  /* 0x0000002100ef7308 */ /* 0x000ff40000002400 */
[----:B------:R-:W1:Y:S10]  /*39d0*/  MUFU.TANH R151, R35 ;  /* 0x0000002300977308 */ /* 0x000e740000002400 */
[----:B------:R-:W1:Y:S01]  /*39e0*/  MUFU.TANH R152, R34 ;  /* 0x0000002200987308 */ /* 0x000e620000002400 */
[C---:B---3--:R-:W-:Y:S01]  /*39f0*/  FMUL.FTZ R3, R15.reuse, 1.4426950216293334961 ;  /* 0x3fb8aa3b0f037820 */ /* 0x048fe20000410000 */
[----:B------:R-:W-:Y:S04]  /*3a00*/  FSETP.NEU.FTZ.AND P2, PT, R15, -INF , PT ;  /* 0xff8000000f00780b */ /* 0x000fe80003f5d000 */
[----:B------:R-:W-:Y:S05]  /*3a10*/  FSEL R3, R3, RZ, P2 ;  /* 0x000000ff03037208 */ /* 0x000fea0001000000 */
[----:B------:R-:W-:Y:S01]  /*3a20*/  FFMA.FTZ R2, R4, UR9, -R3 ;  /* 0x0000000904027c23 */ /* 0x000fe20008010803 */
[----:B------:R-:W-:Y:S01]  /*3a30*/  IMAD.MOV.U32 R4, RZ, RZ, R206 ;  /* 0x000000ffff047224 */ /* 0x000fe200078e00ce */
[----:B------:R-:W-:Y:S02]  /*3a40*/  @!P0 FSEL R4, R206, -INF , !P3 ;  /* 0xff800000ce048808 */ /* 0x000fe40005800000 */
[----:B------:R3:W-:Y:S01]  /*3a50*/  MUFU.EX2 R219, R2 ;  /* 0x0000000200db7308 */ /* 0x0007e20000000800 */
[C---:B--2---:R-:W-:Y:S01]  /*3a60*/  FSETP.NEU.FTZ.AND P2, PT, R14.reuse, -INF , PT ;  /* 0xff8000000e00780b */ /* 0x044fe20003f5d000 */
[----:B------:R-:W-:Y:S01]  /*3a70*/  FMUL.FTZ R15, R14, 1.4426950216293334961 ;  /* 0x3fb8aa3b0e0f7820 */ /* 0x000fe20000410000 */
[----:B------:R-:W-:Y:S01]  /*3a80*/  IMAD.MOV.U32 R14, RZ, RZ, R189 ;  /* 0x000000ffff0e7224 */ /* 0x000fe200078e00bd */
[----:B------:R-:W-:Y:S05]  /*3a90*/  @!P0 FSEL R14, R189, -INF , !P6 ;  /* 0xff800000bd0e8808 */ /* 0x000fea0007000000 */
[--C-:B------:R-:W-:Y:S04]  /*3aa0*/  FFMA.FTZ R14, R14, UR9, -R3.reuse ;  /* 0x000000090e0e7c23 */ /* 0x100fe80008010803 */
[----:B------:R2:W-:Y:S01]  /*3ab0*/  MUFU.EX2 R218, R14 ;  /* 0x0000000e00da7308 */ /* 0x0005e20000000800 */
[----:B---3--:R-:W-:Y:S02]  /*3ac0*/  FSEL R2, R15, RZ, P2 ;  /* 0x000000ff0f027208 */ /* 0x008fe40001000000 */
[----:B------:R-:W-:Y:S03]  /*3ad0*/  @!P0 IADD3 R15, PT, PT, R0, 0x9, RZ ;  /* 0x00000009000f8810 */ /* 0x000fe60007ffe0ff */
[--C-:B------:R-:W-:Y:S01]  /*3ae0*/  FFMA.FTZ R4, R4, UR9, -R2.reuse ;  /* 0x0000000904047c23 */ /* 0x100fe20008010802 */
[----:B------:R-:W-:Y:S03]  /*3af0*/  FFMA.FTZ R5, R5, UR9, -R2 ;  /* 0x0000000905057c23 */ /* 0x000fe60008010802 */
[----:B------:R3:W-:Y:S01]  /*3b00*/  MUFU.EX2 R227, R4 ;  /* 0x0000000400e37308 */ /* 0x0007e20000000800 */
[----:B--2---:R-:W-:Y:S09]  /*3b10*/  @!P0 IADD3 R14, PT, PT, R0, 0x8, RZ ;  /* 0x00000008000e8810 */ /* 0x004ff20007ffe0ff */
[----:B------:R2:W-:Y:S01]  /*3b20*/  MUFU.EX2 R228, R5 ;  /* 0x0000000500e47308 */ /* 0x0005e20000000800 */
[CC--:B------:R-:W-:Y:S02]  /*3b30*/  @!P0 ISETP.GE.AND P2, PT, R14.reuse, R9.reuse, PT ;  /* 0x000000090e00820c */ /* 0x0c0fe40003f46270 */
[-C--:B------:R-:W-:Y:S04]  /*3b40*/  @!P0 ISETP.GE.AND P3, PT, R14, R8.reuse, PT ;  /* 0x000000080e00820c */ /* 0x080fe80003f66270 */
[----:B------:R-:W-:Y:S01]  /*3b50*/  @!P0 FSEL R16, R205, -INF , !P3 ;  /* 0xff800000cd108808 */ /* 0x000fe20005800000 */
[----:B---3--:R-:W-:Y:S01]  /*3b60*/  IMAD.MOV.U32 R4, RZ, RZ, R184 ;  /* 0x000000ffff047224 */ /* 0x008fe200078e00b8 */
[----:B------:R-:W-:Y:S03]  /*3b70*/  @!P0 FSEL R4, R184, -INF , !P2 ;  /* 0xff800000b8048808 */ /* 0x000fe60005000000 */
[----:B------:R-:W-:Y:S01]  /*3b80*/  FFMA.FTZ R16, R16, UR9, -R2 ;  /* 0x0000000910107c23 */ /* 0x000fe20008010802 */
[----:B------:R-:W-:Y:S01]  /*3b90*/  @!P0 ISETP.GE.AND P2, PT, R15, R9, PT ;  /* 0x000000090f00820c */ /* 0x000fe20003f46270 */
[----:B------:R-:W-:Y:S02]  /*3ba0*/  FFMA.FTZ R4, R4, UR9, -R3 ;  /* 0x0000000904047c23 */ /* 0x000fe40008010803 */
[----:B------:R3:W-:Y:S01]  /*3bb0*/  MUFU.EX2 R226, R16 ;  /* 0x0000001000e27308 */ /* 0x0007e20000000800 */
[----:B--2---:R-:W-:Y:S01]  /*3bc0*/  IMAD.MOV.U32 R5, RZ, RZ, R183 ;  /* 0x000000ffff057224 */ /* 0x004fe200078e00b7 */
[----:B------:R-:W-:Y:S02]  /*3bd0*/  @!P0 FSEL R5, R183, -INF , !P2 ;  /* 0xff800000b7058808 */ /* 0x000fe40005000000 */
[----:B------:R-:W-:Y:S02]  /*3be0*/  @!P0 ISETP.GE.AND P2, PT, R15, R8, PT ;  /* 0x000000080f00820c */ /* 0x000fe40003f46270 */
[C---:B------:R-:W-:Y:S04]  /*3bf0*/  @!P0 ISETP.GE.AND P3, PT, R14.reuse, R12, PT ;  /* 0x0000000c0e00820c */ /* 0x040fe80003f66270 */
[----:B------:R2:W-:Y:S01]  /*3c00*/  MUFU.EX2 R215, R4 ;  /* 0x0000000400d77308 */ /* 0x0005e20000000800 */
[----:B------:R-:W-:Y:S02]  /*3c10*/  @!P0 FSEL R17, R203, -INF , !P2 ;  /* 0xff800000cb118808 */ /* 0x000fe40005000000 */
[-C--:B------:R-:W-:Y:S01]  /*3c20*/  @!P0 ISETP.GE.AND P2, PT, R14, R13.reuse, PT ;  /* 0x0000000d0e00820c */ /* 0x080fe20003f46270 */
[----:B------:R-:W-:Y:S02]  /*3c30*/  IMAD.MOV.U32 R14, RZ, RZ, R160 ;  /* 0x000000ffff0e7224 */ /* 0x000fe400078e00a0 */
[----:B---3--:R-:W-:Y:S01]  /*3c40*/  FFMA.FTZ R16, R17, UR9, -R2 ;  /* 0x0000000911107c23 */ /* 0x008fe20008010802 */
[----:B------:R-:W-:Y:S03]  /*3c50*/  IMAD.MOV.U32 R17, RZ, RZ, R247 ;  /* 0x000000ffff117224 */ /* 0x000fe600078e00f7 */
[----:B------:R3:W-:Y:S01]  /*3c60*/  MUFU.EX2 R225, R16 ;  /* 0x0000001000e17308 */ /* 0x0007e20000000800 */
[----:B--2---:R-:W-:Y:S09]  /*3c70*/  FFMA.FTZ R4, R5, UR9, -R3 ;  /* 0x0000000905047c23 */ /* 0x004ff20008010803 */
[----:B------:R2:W-:Y:S01]  /*3c80*/  MUFU.EX2 R214, R4 ;  /* 0x0000000400d67308 */ /* 0x0005e20000000800 */
[----:B---3--:R-:W-:Y:S02]  /*3c90*/  MOV R16, R248 ;  /* 0x000000f800107202 */ /* 0x008fe40000000f00 */
[----:B------:R-:W-:Y:S02]  /*3ca0*/  @!P0 FSEL R16, R248, -INF , !P2 ;  /* 0xff800000f8108808 */ /* 0x000fe40005000000 */
[----:B------:R-:W-:Y:S03]  /*3cb0*/  @!P0 ISETP.GE.AND P2, PT, R15, R13, PT ;  /* 0x0000000d0f00820c */ /* 0x000fe60003f46270 */
[--C-:B------:R-:W-:Y:S01]  /*3cc0*/  FFMA.FTZ R18, R16, UR9, -R11.reuse ;  /* 0x0000000910127c23 */ /* 0x100fe2000801080b */
[----:B--2---:R-:W2:Y:S01]  /*3cd0*/  LDSM.16.M88.4 R4, [R117+0x6800] ;  /* 0x006800007504783b */ /* 0x004ea20000000200 */
[----:B------:R-:W-:Y:S02]  /*3ce0*/  @!P0 FSEL R17, R247, -INF , !P2 ;  /* 0xff800000f7118808 */ /* 0x000fe40005000000 */
[----:B------:R-:W-:Y:S01]  /*3cf0*/  MUFU.EX2 R78, R18 ;  /* 0x00000012004e7308 */ /* 0x000fe20000000800 */
[-C--:B------:R-:W-:Y:S02]  /*3d00*/  @!P0 ISETP.GE.AND P2, PT, R15, R12.reuse, PT ;  /* 0x0000000c0f00820c */ /* 0x080fe40003f46270 */
[----:B------:R-:W-:Y:S01]  /*3d10*/  FFMA.FTZ R15, R17, UR9, -R11 ;  /* 0x00000009110f7c23 */ /* 0x000fe2000801080b */
[----:B----4-:R-:W-:Y:S01]  /*3d20*/  IMAD.MOV.U32 R17, RZ, RZ, R245 ;  /* 0x000000ffff117224 */ /* 0x010fe200078e00f5 */
        /* <DEDUP_REMOVED lines=9> */
[----:B----4-:R-:W-:Y:S02]  /*3dc0*/  @!P0 IADD3 R14, PT, PT, R0, 0x10, RZ ;  /* 0x00000010000e8810 */ /* 0x010fe40007ffe0ff */
[----:B------:R-:W-:Y:S01]  /*3dd0*/  LEA R125, R20, UR4, 0x1 ;  /* 0x00000004147d7c11 */ /* 0x000fe2000f8e08ff */
[-C--:B--2---:R-:W-:Y:S03]  /*3de0*/  HMMA.16816.F32 R36, R104, R4.reuse, R36 ;  /* 0x000000046824723c */ /* 0x084fe60000001824 */
[C---:B------:R-:W-:Y:S02]  /*3df0*/  @!P0 ISETP.GE.AND P3, PT, R14.reuse, R12, PT ;  /* 0x0000000c0e00820c */ /* 0x040fe40003f66270 */
[-C--:B------:R-:W-:Y:S02]  /*3e00*/  @!P0 ISETP.GE.AND P2, PT, R14, R13.reuse, PT ;  /* 0x0000000d0e00820c */ /* 0x080fe40003f46270 */
[----:B------:R-:W-:Y:S01]  /*3e10*/  IADD3 R127, PT, PT, R125, 0x12040, RZ ;  /* 0x000120407d7f7810 */ /* 0x000fe20007ffe0ff */
        /* <DEDUP_REMOVED lines=13> */
[C---:B------:R-:W-:Y:S04]  /*3ef0*/  HMMA.16816.F32 R48, R104.reuse, R6, R48 ;  /* 0x000000066830723c */ /* 0x040fe80000001830 */
[----:B------:R-:W-:Y:S03]  /*3f00*/  @!P0 FSEL R17, R245, -INF , !P2 ;  /* 0xff800000f5118808 */ /* 0x000fe60005000000 */
        /* <DEDUP_REMOVED lines=10> */
[----:B--2---:R-:W-:Y:S01]  /*3fb0*/  FFMA.FTZ R4, R5, UR9, -R10 ;  /* 0x0000000905047c23 */ /* 0x004fe2000801080a */
[----:B------:R-:W-:Y:S01]  /*3fc0*/  FMUL.FTZ R43, R43, UR12 ;  /* 0x0000000c2b2b7c20 */ /* 0x000fe20008410000 */
[----:B------:R-:W-:Y:S01]  /*3fd0*/  FMUL.FTZ R42, R42, UR12 ;  /* 0x0000000c2a2a7c20 */ /* 0x000fe20008410000 */
[----:B------:R-:W-:Y:S01]  /*3fe0*/  FMUL.FTZ R44, R44, UR12 ;  /* 0x0000000c2c2c7c20 */ /* 0x000fe20008410000 */
[----:B------:R-:W-:Y:S01]  /*3ff0*/  FMUL.FTZ R48, R48, UR12 ;  /* 0x0000000c30307c20 */ /* 0x000fe20008410000 */
[----:B------:R-:W-:Y:S03]  /*4000*/  FMUL.FTZ R49, R49, UR12 ;  /* 0x0000000c31317c20 */ /* 0x000fe60008410000 */
[----:B------:R2:W-:Y:S01]  /*4010*/  MUFU.EX2 R185, R4 ;  /* 0x0000000400b97308 */ /* 0x0005e20000000800 */
[----:B---3--:R-:W-:Y:S01]  /*4020*/  FFMA.FTZ R16, R17, UR9, -R11 ;  /* 0x0000000911107c23 */ /* 0x008fe2000801080b */
[----:B------:R-:W-:Y:S01]  /*4030*/  FMUL.FTZ R50, R50, UR12 ;  /* 0x0000000c32327c20 */ /* 0x000fe20008410000 */
[----:B------:R-:W-:Y:S01]  /*4040*/  FMUL.FTZ R51, R51, UR12 ;  /* 0x0000000c33337c20 */ /* 0x000fe20008410000 */
[----:B------:R-:W-:Y:S01]  /*4050*/  FMUL.FTZ R45, R45, UR12 ;  /* 0x0000000c2d2d7c20 */ /* 0x000fe20008410000 */
[----:B------:R-:W-:Y:S01]  /*4060*/  FMUL.FTZ R46, R46, UR12 ;  /* 0x0000000c2e2e7c20 */ /* 0x000fe20008410000 */
[----:B------:R-:W-:Y:S01]  /*4070*/  FMUL.FTZ R47, R47, UR12 ;  /* 0x0000000c2f2f7c20 */ /* 0x000fe20008410000 */
[----:B-1----:R-:W-:Y:S03]  /*4080*/  MOV R5, R199 ;  /* 0x000000c700057202 */ /* 0x002fe60000000f00 */
[----:B------:R1:W-:Y:S01]  /*4090*/  MUFU.EX2 R75, R16 ;  /* 0x00000010004b7308 */ /* 0x0003e20000000800 */
[----:B------:R-:W-:Y:S01]  /*40a0*/  @!P0 FSEL R5, R199, -INF , !P3 ;  /* 0xff800000c7058808 */ /* 0x000fe20005800000 */
[----:B------:R-:W-:Y:S04]  /*40b0*/  IMAD.MOV.U32 R17, RZ, RZ, R196 ;  /* 0x000000ffff117224 */ /* 0x000fe800078e00c4 */
[----:B------:R-:W-:Y:S04]  /*40c0*/  FFMA.FTZ R5, R5, UR9, -R2 ;  /* 0x0000000905057c23 */ /* 0x000fe80008010802 */
[----:B------:R-:W-:Y:S01]  /*40d0*/  MUFU.TANH R237, R36 ;  /* 0x0000002400ed7308 */ /* 0x000fe20000002400 */
[----:B--2---:R-:W-:Y:S02]  /*40e0*/  MOV R4, R178 ;  /* 0x000000b200047202 */ /* 0x004fe40000000f00 */
[----:B------:R-:W-:Y:S02]  /*40f0*/  @!P0 FSEL R4, R178, -INF , !P2 ;  /* 0xff800000b2048808 */ /* 0x000fe40005000000 */
[----:B------:R-:W-:Y:S05]  /*4100*/  @!P0 ISETP.GE.AND P2, PT, R15, R9, PT ;  /* 0x000000090f00820c */ /* 0x000fea0003f46270 */
[----:B------:R2:W-:Y:S01]  /*4110*/  MUFU.EX2 R223, R5 ;  /* 0x0000000500df7308 */ /* 0x0005e20000000800 */
[----:B------:R-:W-:Y:S01]  /*4120*/  FFMA.FTZ R4, R4, UR9, -R3 ;  /* 0x0000000904047c23 */ /* 0x000fe20008010803 */
[----:B-1----:R-:W-:Y:S01]  /*4130*/  IMAD.MOV.U32 R16, RZ, RZ, R177 ;  /* 0x000000ffff107224 */ /* 0x002fe200078e00b1 */
[----:B------:R-:W-:Y:S02]  /*4140*/  @!P0 FSEL R16, R177, -INF , !P2 ;  /* 0xff800000b1108808 */ /* 0x000fe40005000000 */
[-C--:B------:R-:W-:Y:S02]  /*4150*/  @!P0 ISETP.GE.AND P2, PT, R15, R8.reuse, PT ;  /* 0x000000080f00820c */ /* 0x080fe40003f46270 */
[----:B------:R-:W-:Y:S03]  /*4160*/  @!P0 IADD3 R15, PT, PT, R0, 0x19, RZ ;  /* 0x00000019000f8810 */ /* 0x000fe60007ffe0ff */
[----:B------:R1:W-:Y:S01]  /*4170*/  MUFU.EX2 R211, R4 ;  /* 0x0000000400d37308 */ /* 0x0003e20000000800 */
[----:B------:R-:W-:Y:S01]  /*4180*/  FFMA.FTZ R14, R16, UR9, -R3 ;  /* 0x00000009100e7c23 */ /* 0x000fe20008010803 */
[----:B------:R-:W-:Y:S08]  /*4190*/  MOV R16, R197 ;  /* 0x000000c500107202 */ /* 0x000ff00000000f00 */
[----:B------:R3:W-:Y:S01]  /*41a0*/  MUFU.EX2 R210, R14 ;  /* 0x0000000e00d27308 */ /* 0x0007e20000000800 */
[----:B--2---:R-:W-:Y:S09]  /*41b0*/  IMAD.MOV.U32 R5, RZ, RZ, R173 ;  /* 0x000000ffff057224 */ /* 0x004ff200078e00ad */
[----:B------:R-:W2:Y:S01]  /*41c0*/  MUFU.TANH R236, R37 ;  /* 0x0000002500ec7308 */ /* 0x000ea20000002400 */
[----:B-1----:R-:W-:Y:S01]  /*41d0*/  IMAD.MOV.U32 R4, RZ, RZ, R198 ;  /* 0x000000ffff047224 */ /* 0x002fe200078e00c6 */
[----:B------:R-:W-:Y:S05]  /*41e0*/  @!P0 FSEL R4, R198, -INF , !P2 ;  /* 0xff800000c6048808 */ /* 0x000fea0005000000 */
[--C-:B------:R-:W-:Y:S03]  /*41f0*/  FFMA.FTZ R4, R4, UR9, -R2.reuse ;  /* 0x0000000904047c23 */ /* 0x100fe60008010802 */
[----:B------:R-:W1:Y:S01]  /*4200*/  MUFU.TANH R148, R39 ;  /* 0x0000002700947308 */ /* 0x000e620000002400 */
[----:B---3--:R-:W-:Y:S04]  /*4210*/  @!P0 IADD3 R14, PT, PT, R0, 0x18, RZ ;  /* 0x00000018000e8810 */ /* 0x008fe80007ffe0ff */
[CC--:B------:R-:W-:Y:S02]  /*4220*/  @!P0 ISETP.GE.AND P2, PT, R14.reuse, R9.reuse, PT ;  /* 0x000000090e00820c */ /* 0x0c0fe40003f46270 */
[C---:B------:R-:W-:Y:S03]  /*4230*/  @!P0 ISETP.GE.AND P3, PT, R14.reuse, R8, PT ;  /* 0x000000080e00820c */ /* 0x040fe60003f66270 */
[----:B------:R3:W-:Y:S01]  /*4240*/  MUFU.EX2 R222, R4 ;  /* 0x0000000400de7308 */ /* 0x0007e20000000800 */
[----:B------:R-:W-:Y:S02]  /*4250*/  @!P0 FSEL R16, R197, -INF , !P3 ;  /* 0xff800000c5108808 */ /* 0x000fe40005800000 */
[----:B------:R-:W-:Y:S07]  /*4260*/  @!P0 ISETP.GE.AND P3, PT, R14, R12, PT ;  /* 0x0000000c0e00820c */ /* 0x000fee0003f66270 */
[----:B------:R-:W-:Y:S01]  /*4270*/  MUFU.TANH R162, R40 ;  /* 0x0000002800a27308 */ /* 0x000fe20000002400 */
[----:B------:R-:W-:Y:S09]  /*4280*/  FFMA.FTZ R16, R16, UR9, -R2 ;  /* 0x0000000910107c23 */ /* 0x000ff20008010802 */
[----:B------:R4:W-:Y:S01]  /*4290*/  MUFU.EX2 R217, R16 ;  /* 0x0000001000d97308 */ /* 0x0009e20000000800 */
[----:B---3--:R-:W-:Y:S01]  /*42a0*/  IMAD.MOV.U32 R4, RZ, RZ, R174 ;  /* 0x000000ffff047224 */ /* 0x008fe200078e00ae */
[----:B------:R-:W-:Y:S02]  /*42b0*/  @!P0 FSEL R4, R174, -INF , !P2 ;  /* 0xff800000ae048808 */ /* 0x000fe40005000000 */
[----:B------:R-:W-:Y:S03]  /*42c0*/  @!P0 ISETP.GE.AND P2, PT, R15, R9, PT ;  /* 0x000000090f00820c */ /* 0x000fe60003f46270 */
[--C-:B------:R-:W-:Y:S03]  /*42d0*/  FFMA.FTZ R4, R4, UR9, -R3.reuse ;  /* 0x0000000904047c23 */ /* 0x100fe60008010803 */
[----:B------:R-:W-:Y:S01]  /*42e0*/  MUFU.TANH R161, R41 ;  /* 0x0000002900a17308 */ /* 0x000fe20000002400 */
[----:B------:R-:W-:Y:S02]  /*42f0*/  @!P0 FSEL R5, R173, -INF , !P2 ;  /* 0xff800000ad058808 */ /* 0x000fe40005000000 */
[----:B------:R-:W-:Y:S04]  /*4300*/  @!P0 ISETP.GE.AND P2, PT, R15, R8, PT ;  /* 0x000000080f00820c */ /* 0x000fe80003f46270 */
[----:B------:R-:W-:Y:S03]  /*4310*/  @!P0 FSEL R17, R196, -INF , !P2 ;  /* 0xff800000c4118808 */ /* 0x000fe60005000000 */
[----:B------:R3:W-:Y:S01]  /*4320*/  MUFU.EX2 R204, R4 ;  /* 0x0000000400cc7308 */ /* 0x0007e20000000800 */
[----:B------:R-:W-:Y:S02]  /*4330*/  @!P0 ISETP.GE.AND P2, PT, R14, R13, PT ;  /* 0x0000000d0e00820c */ /* 0x000fe40003f46270 */
[----:B------:R-:W-:Y:S01]  /*4340*/  MOV R14, R151 ;  /* 0x00000097000e7202 */ /* 0x000fe20000000f00 */
[----:B----4-:R-:W-:Y:S01]  /*4350*/  FFMA.FTZ R16, R17, UR9, -R2 ;  /* 0x0000000911107c23 */ /* 0x010fe20008010802 */
[----:B------:R-:W-:Y:S05]  /*4360*/  MOV R17, R239 ;  /* 0x000000ef00117202 */ /* 0x000fea0000000f00 */
[----:B------:R4:W-:Y:S10]  /*4370*/  MUFU.EX2 R216, R16 ;  /* 0x0000001000d87308 */ /* 0x0009f40000000800 */
[----:B------:R-:W-:Y:S01]  /*4380*/  MUFU.TANH R181, R43 ;  /* 0x0000002b00b57308 */ /* 0x000fe20000002400 */
[----:B---3--:R-:W-:Y:S09]  /*4390*/  FFMA.FTZ R4, R5, UR9, -R3 ;  /* 0x0000000905047c23 */ /* 0x008ff20008010803 */
[----:B------:R3:W-:Y:S01]  /*43a0*/  MUFU.EX2 R202, R4 ;  /* 0x0000000400ca7308 */ /* 0x0007e20000000800 */
[----:B----4-:R-:W-:Y:S02]  /*43b0*/  MOV R16, R240 ;  /* 0x000000f000107202 */ /* 0x010fe40000000f00 */
[----:B------:R-:W-:Y:S02]  /*43c0*/  @!P0 FSEL R16, R240, -INF , !P2 ;  /* 0xff800000f0108808 */ /* 0x000fe40005000000 */
[-C--:B------:R-:W-:Y:S05]  /*43d0*/  @!P0 ISETP.GE.AND P2, PT, R15, R13.reuse, PT ;  /* 0x0000000d0f00820c */ /* 0x080fea0003f46270 */
[----:B------:R-:W-:Y:S01]  /*43e0*/  MUFU.TANH R182, R42 ;  /* 0x0000002a00b67308 */ /* 0x000fe20000002400 */
[----:B------:R-:W-:Y:S01]  /*43f0*/  @!P0 FSEL R17, R239, -INF , !P2 ;  /* 0xff800000ef118808 */ /* 0x000fe20005000000 */
[--C-:B------:R-:W-:Y:S01]  /*4400*/  FFMA.FTZ R18, R16, UR9, -R11.reuse ;  /* 0x0000000910127c23 */ /* 0x100fe2000801080b */
[----:B------:R-:W-:Y:S01]  /*4410*/  @!P0 ISETP.GE.AND P2, PT, R15, R12, PT ;  /* 0x0000000c0f00820c */ /* 0x000fe20003f46270 */
[----:B------:R-:W-:Y:S01]  /*4420*/  IMAD.MOV.U32 R16, RZ, RZ, R152 ;  /* 0x000000ffff107224 */ /* 0x000fe200078e0098 */
[----:B------:R-:W-:Y:S01]  /*4430*/  @!P0 FSEL R16, R152, -INF , !P3 ;  /* 0xff80000098108808 */ /* 0x000fe20005800000 */
[----:B------:R-:W-:Y:S01]  /*4440*/  FFMA.FTZ R15, R17, UR9, -R11 ;  /* 0x00000009110f7c23 */ /* 0x000fe2000801080b */
[----:B------:R-:W-:Y:S03]  /*4450*/  @!P0 FSEL R14, R151, -INF , !P2 ;  /* 0xff800000970e8808 */ /* 0x000fe60005000000 */
[----:B------:R4:W-:Y:S01]  /*4460*/  MUFU.EX2 R74, R18 ;  /* 0x00000012004a7308 */ /* 0x0009e20000000800 */
[----:B---3--:R-:W3:Y:S01]  /*4470*/  LDSM.16.M88.4 R4, [R117+0x6c00] ;  /* 0x006c00007504783b */ /* 0x008ee20000000200 */
[----:B--2---:R-:W-:Y:S01]  /*4480*/  MOV R17, R236 ;  /* 0x000000ec00117202 */ /* 0x004fe20000000f00 */
[--C-:B------:R-:W-:Y:S07]  /*4490*/  FFMA.FTZ R14, R14, UR9, -R10.reuse ;  /* 0x000000090e0e7c23 */ /* 0x100fee000801080a */
[----:B------:R2:W-:Y:S10]  /*44a0*/  MUFU.EX2 R73, R15 ;  /* 0x0000000f00497308 */ /* 0x0005f40000000800 */
[----:B------:R1:W-:Y:S01]  /*44b0*/  MUFU.EX2 R169, R14 ;  /* 0x0000000e00a97308 */ /* 0x0003e20000000800 */
[----:B----4-:R-:W4:Y:S09]  /*44c0*/  LDL R18, [R1+0x24] ;  /* 0x0000240001127983 */ /* 0x010f320000100800 */
[----:B------:R-:W-:Y:S01]  /*44d0*/  MUFU.TANH R154, R44 ;  /* 0x0000002c009a7308 */ /* 0x000fe20000002400 */
[----:B--2---:R-:W-:Y:S01]  /*44e0*/  FFMA.FTZ R15, R16, UR9, -R10 ;  /* 0x00000009100f7c23 */ /* 0x004fe2000801080a */
[----:B------:R-:W-:Y:S08]  /*44f0*/  IMAD.MOV.U32 R16, RZ, RZ, R237 ;  /* 0x000000ffff107224 */ /* 0x000ff000078e00ed */
[----:B------:R2:W-:Y:S01]  /*4500*/  MUFU.EX2 R170, R15 ;  /* 0x0000000f00aa7308 */ /* 0x0005e20000000800 */
[----:B-1----:R-:W-:Y:S04]  /*4510*/  @!P0 IADD3 R14, PT, PT, R0, 0x20, RZ ;  /* 0x00000020000e8810 */ /* 0x002fe80007ffe0ff */
[C---:B------:R-:W-:Y:S02]  /*4520*/  @!P0 ISETP.GE.AND P3, PT, R14.reuse, R12, PT ;  /* 0x0000000c0e00820c */ /* 0x040fe40003f66270 */
[-C--:B------:R-:W-:Y:S03]  /*4530*/  @!P0 ISETP.GE.AND P2, PT, R14, R13.reuse, PT ;  /* 0x0000000d0e00820c */ /* 0x080fe60003f46270 */
[----:B------:R-:W-:Y:S01]  /*4540*/  MUFU.TANH R153, R45 ;  /* 0x0000002d00997308 */ /* 0x000fe20000002400 */
[-C--:B---3--:R-:W-:Y:S03]  /*4550*/  HMMA.16816.F32 R52, R104, R4.reuse, R52 ;  /* 0x000000046834723c */ /* 0x088fe60000001834 */
[----:B------:R-:W-:Y:S06]  /*4560*/  @!P0 FSEL R16, R237, -INF , !P2 ;  /* 0xff800000ed108808 */ /* 0x000fec0005000000 */
[----:B------:R-:W-:Y:S01]  /*4570*/  MUFU.TANH R176, R46 ;  /* 0x0000002e00b07308 */ /* 0x000fe20000002400 */
[C---:B------:R-:W-:Y:S04]  /*4580*/  HMMA.16816.F32 R56, R112.reuse, R4, R56 ;  /* 0x000000047038723c */ /* 0x040fe80000001838 */
[----:B------:R-:W-:Y:S01]  /*4590*/  IMAD.MOV.U32 R4, RZ, RZ, R146 ;  /* 0x000000ffff047224 */ /* 0x000fe200078e0092 */
[----:B------:R-:W-:Y:S01]  /*45a0*/  @!P0 FSEL R4, R146, -INF , !P3 ;  /* 0xff80000092048808 */ /* 0x000fe20005800000 */
[--C-:B------:R-:W-:Y:S03]  /*45b0*/  FFMA.FTZ R16, R16, UR9, -R11.reuse ;  /* 0x0000000910107c23 */ /* 0x100fe6000801080b */
[----:B------:R-:W1:Y:S01]  /*45c0*/  MUFU.TANH R175, R47 ;  /* 0x0000002f00af7308 */ /* 0x000e620000002400 */
[----:B--2---:R-:W-:Y:S01]  /*45d0*/  @!P0 IADD3 R15, PT, PT, R0, 0x21, RZ ;  /* 0x00000021000f8810 */ /* 0x004fe20007ffe0ff */
[-C--:B------:R-:W-:Y:S03]  /*45e0*/  HMMA.16816.F32 R60, R112, R6.reuse, R60 ;  /* 0x00000006703c723c */ /* 0x080fe6000000183c */
[--C-:B------:R-:W-:Y:S01]  /*45f0*/  FFMA.FTZ R4, R4, UR9, -R10.reuse ;  /* 0x0000000904047c23 */ /* 0x100fe2000801080a */
[----:B------:R-:W-:Y:S01]  /*4600*/  @!P0 ISETP.GE.AND P3, PT, R14, R8, PT ;  /* 0x000000080e00820c */ /* 0x000fe20003f66270 */
[----:B------:R-:W-:Y:S03]  /*4610*/  FMUL.FTZ R52, R52, UR12 ;  /* 0x0000000c34347c20 */ /* 0x000fe60008410000 */
[----:B------:R2:W-:Y:S01]  /*4620*/  MUFU.EX2 R72, R16 ;  /* 0x0000001000487308 */ /* 0x0005e20000000800 */
[----:B------:R-:W-:Y:S01]  /*4630*/  FMUL.FTZ R53, R53, UR12 ;  /* 0x0000000c35357c20 */ /* 0x000fe20008410000 */
[----:B------:R-:W-:Y:S01]  /*4640*/  HMMA.16816.F32 R64, R104, R6, R64 ;  /* 0x000000066840723c */ /* 0x000fe20000001840 */
[----:B------:R-:W-:Y:S03]  /*4650*/  MOV R106, 0x20 ;  /* 0x00000020006a7802 */ /* 0x000fe60000000f00 */
[----:B------:R-:W-:Y:S01]  /*4660*/  FMUL.FTZ R56, R56, UR12 ;  /* 0x0000000c38387c20 */ /* 0x000fe20008410000 */
[----:B------:R-:W-:Y:S03]  /*4670*/  SEL R112, R106, 0xffffffe0, !P1 ;  /* 0xffffffe06a707807 */ /* 0x000fe60004800000 */
[----:B------:R3:W-:Y:S01]  /*4680*/  MUFU.EX2 R163, R4 ;  /* 0x0000000400a37308 */ /* 0x0007e20000000800 */
[----:B------:R-:W-:Y:S01]  /*4690*/  @!P0 ISETP.GE.AND P2, PT, R15, R13, PT ;  /* 0x0000000d0f00820c */ /* 0x000fe20003f46270 */
[----:B------:R-:W-:Y:S01]  /*46a0*/  FMUL.FTZ R54, R54, UR12 ;  /* 0x0000000c36367c20 */ /* 0x000fe20008410000 */
[----:B------:R-:W-:Y:S01]  /*46b0*/  MOV R5, R148 ;  /* 0x0000009400057202 */ /* 0x000fe20000000f00 */
[----:B------:R-:W-:Y:S01]  /*46c0*/  FMUL.FTZ R57, R57, UR12 ;  /* 0x0000000c39397c20 */ /* 0x000fe20008410000 */
[----:B------:R-:W-:Y:S01]  /*46d0*/  @!P0 FSEL R17, R236, -INF , !P2 ;  /* 0xff800000ec118808 */ /* 0x000fe20005000000 */
[----:B------:R-:W-:Y:S01]  /*46e0*/  FMUL.FTZ R60, R60, UR12 ;  /* 0x0000000c3c3c7c20 */ /* 0x000fe20008410000 */
[----:B------:R-:W-:Y:S03]  /*46f0*/  @!P0 ISETP.GE.AND P2, PT, R15, R12, PT ;  /* 0x0000000c0f00820c */ /* 0x000fe60003f46270 */
[----:B------:R-:W3:Y:S01]  /*4700*/  MUFU.TANH R234, R48 ;  /* 0x0000003000ea7308 */ /* 0x000ee20000002400 */
[----:B-1----:R-:W-:Y:S01]  /*4710*/  MOV R6, R175 ;  /* 0x000000af00067202 */ /* 0x002fe20000000f00 */
[----:B--2---:R-:W-:Y:S01]  /*4720*/  FFMA.FTZ R16, R17, UR9, -R11 ;  /* 0x0000000911107c23 */ /* 0x004fe2000801080b */
[----:B------:R-:W-:Y:S01]  /*4730*/  @!P0 FSEL R5, R148, -INF , !P2 ;  /* 0xff80000094058808 */ /* 0x000fe20005000000 */
[----:B------:R-:W-:Y:S01]  /*4740*/  FMUL.FTZ R61, R61, UR12 ;  /* 0x0000000c3d3d7c20 */ /* 0x000fe20008410000 */
[----:B------:R-:W-:Y:S01]  /*4750*/  @!P0 ISETP.GE.AND P2, PT, R14, R9, PT ;  /* 0x000000090e00820c */ /* 0x000fe20003f46270 */
        /* <DEDUP_REMOVED lines=13> */
[----:B------:R-:W-:Y:S02]  /*4830*/  @!P0 FSEL R5, R182, -INF , !P3 ;  /* 0xff800000b6058808 */ /* 0x000fe40005800000 */
[----:B------:R-:W-:Y:S05]  /*4840*/  MOV R17, 0x10 ;  /* 0x0000001000117802 */ /* 0x000fea0000000f00 */
[----:B------:R-:W-:Y:S01]  /*4850*/  MUFU.TANH R233, R49 ;  /* 0x0000003100e97308 */ /* 0x000fe20000002400 */
[----:B-1----:R-:W-:Y:S02]  /*4860*/  IMAD.MOV.U32 R16, RZ, RZ, R161 ;  /* 0x000000ffff107224 */ /* 0x002fe400078e00a1 */
[--C-:B------:R-:W-:Y:S01]  /*4870*/  FFMA.FTZ R5, R5, UR9, -R2.reuse ;  /* 0x0000000905057c23 */ /* 0x100fe20008010802 */
[----:B------:R-:W-:Y:S04]  /*4880*/  SEL R17, R17, 0xfffffff0, !P1 ;  /* 0xfffffff011117807 */ /* 0x000fe80004800000 */
[----:B------:R-:W-:Y:S02]  /*4890*/  IADD3 R132, PT, PT, R17, R125, RZ ;  /* 0x0000007d11847210 */ /* 0x000fe40007ffe0ff */
[----:B------:R1:W-:Y:S01]  /*48a0*/  MUFU.EX2 R213, R5 ;  /* 0x0000000500d57308 */ /* 0x0003e20000000800 */
[----:B--2---:R-:W-:Y:S02]  /*48b0*/  MOV R4, R162 ;  /* 0x000000a200047202 */ /* 0x004fe40000000f00 */
[----:B------:R-:W-:Y:S02]  /*48c0*/  @!P0 FSEL R4, R162, -INF , !P2 ;  /* 0xff800000a2048808 */ /* 0x000fe40005000000 */
[----:B------:R-:W-:Y:S05]  /*48d0*/  @!P0 ISETP.GE.AND P2, PT, R15, R9, PT ;  /* 0x000000090f00820c */ /* 0x000fea0003f46270 */
[----:B------:R-:W-:Y:S01]  /*48e0*/  MUFU.TANH R140, R50 ;  /* 0x00000032008c7308 */ /* 0x000fe20000002400 */
[----:B------:R-:W-:Y:S01]  /*48f0*/  FFMA.FTZ R4, R4, UR9, -R3 ;  /* 0x0000000904047c23 */ /* 0x000fe20008010803 */
[----:B------:R-:W-:Y:S02]  /*4900*/  @!P0 FSEL R16, R161, -INF , !P2 ;  /* 0xff800000a1108808 */ /* 0x000fe40005000000 */
[----:B------:R-:W-:Y:S01]  /*4910*/  @!P0 ISETP.GE.AND P2, PT, R15, R8, PT ;  /* 0x000000080f00820c */ /* 0x000fe20003f46270 */
[----:B------:R-:W-:Y:S02]  /*4920*/  IMAD.MOV.U32 R15, RZ, RZ, R153 ;  /* 0x000000ffff0f7224 */ /* 0x000fe400078e0099 */
[--C-:B------:R-:W-:Y:S03]  /*4930*/  FFMA.FTZ R14, R16, UR9, -R3.reuse ;  /* 0x00000009100e7c23 */ /* 0x100fe60008010803 */
[----:B------:R2:W-:Y:S01]  /*4940*/  MUFU.EX2 R193, R4 ;  /* 0x0000000400c17308 */ /* 0x0005e20000000800 */
[----:B------:R-:W3:Y:S01]  /*4950*/  LDL R16, [R1+0x28] ;  /* 0x0000280001107983 */ /* 0x000ee20000100800 */
[----:B-1----:R-:W-:Y:S08]  /*4960*/  MOV R5, R154 ;  /* 0x0000009a00057202 */ /* 0x002ff00000000f00 */
[----:B------:R1:W-:Y:S10]  /*4970*/  MUFU.EX2 R191, R14 ;  /* 0x0000000e00bf7308 */ /* 0x0003f40000000800 */
[----:B------:R-:W-:Y:S01]  /*4980*/  MUFU.TANH R139, R51 ;  /* 0x00000033008b7308 */ /* 0x000fe20000002400 */
[----:B--2---:R-:W-:Y:S02]  /*4990*/  MOV R4, R181 ;  /* 0x000000b500047202 */ /* 0x004fe40000000f00 */
[----:B------:R-:W-:Y:S07]  /*49a0*/  @!P0 FSEL R4, R181, -INF , !P2 ;  /* 0xff800000b5048808 */ /* 0x000fee0005000000 */
[----:B------:R-:W-:Y:S01]  /*49b0*/  MUFU.TANH R232, R52 ;  /* 0x0000003400e87308 */ /* 0x000fe20000002400 */
[--C-:B------:R-:W-:Y:S01]  /*49c0*/  FFMA.FTZ R4, R4, UR9, -R2.reuse ;  /* 0x0000000904047c23 */ /* 0x100fe20008010802 */
[C---:B-1----:R-:W-:Y:S08]  /*49d0*/  @!P0 IADD3 R14, PT, PT, R0.reuse, 0x29, RZ ;  /* 0x00000029000e8810 */ /* 0x042ff00007ffe0ff */
[----:B------:R1:W-:Y:S10]  /*49e0*/  MUFU.EX2 R212, R4 ;  /* 0x0000000400d47308 */ /* 0x0003f40000000800 */
[----:B------:R-:W-:Y:S10]  /*49f0*/  MUFU.TANH R229, R53 ;  /* 0x0000003500e57308 */ /* 0x000ff40000002400 */
[----:B------:R-:W-:Y:S01]  /*4a00*/  MUFU.TANH R149, R56 ;  /* 0x0000003800957308 */ /* 0x000fe20000002400 */
[----:B-1----:R-:W-:Y:S05]  /*4a10*/  @!P0 VIADD R4, R0, 0x28 ;  /* 0x0000002800048836 */ /* 0x002fea0000000000 */
[CC--:B------:R-:W-:Y:S04]  /*4a20*/  @!P0 ISETP.GE.AND P2, PT, R4.reuse, R9.reuse, PT ;  /* 0x000000090400820c */ /* 0x0c0fe80003f46270 */
[----:B------:R-:W-:Y:S01]  /*4a30*/  MUFU.TANH R137, R54 ;  /* 0x0000003600897308 */ /* 0x000fe20000002400 */
[-C--:B------:R-:W-:Y:S02]  /*4a40*/  @!P0 ISETP.GE.AND P3, PT, R4, R8.reuse, PT ;  /* 0x000000080400820c */ /* 0x080fe40003f66270 */
[----:B------:R-:W-:Y:S02]  /*4a50*/  @!P0 FSEL R5, R154, -INF , !P2 ;  /* 0xff8000009a058808 */ /* 0x000fe40005000000 */
[C---:B------:R-:W-:Y:S05]  /*4a60*/  @!P0 ISETP.GE.AND P2, PT, R14.reuse, R9, PT ;  /* 0x000000090e00820c */ /* 0x040fea0003f46270 */
[----:B------:R-:W-:Y:S01]  /*4a70*/  MUFU.TANH R150, R57 ;  /* 0x0000003900967308 */ /* 0x000fe20000002400 */
[--C-:B------:R-:W-:Y:S01]  /*4a80*/  FFMA.FTZ R5, R5, UR9, -R3.reuse ;  /* 0x0000000905057c23 */ /* 0x100fe20008010803 */
[----:B------:R-:W-:Y:S02]  /*4a90*/  @!P0 FSEL R15, R153, -INF , !P2 ;  /* 0xff800000990f8808 */ /* 0x000fe40005000000 */
[----:B------:R-:W-:Y:S03]  /*4aa0*/  @!P0 ISETP.GE.AND P2, PT, R14, R8, PT ;  /* 0x000000080e00820c */ /* 0x000fe60003f46270 */
[----:B------:R-:W-:Y:S03]  /*4ab0*/  FFMA.FTZ R7, R15, UR9, -R3 ;  /* 0x000000090f077c23 */ /* 0x000fe60008010803 */
[----:B------:R1:W-:Y:S01]  /*4ac0*/  MUFU.EX2 R180, R5 ;  /* 0x0000000500b47308 */ /* 0x0003e20000000800 */
[----:B------:R-:W-:Y:S02]  /*4ad0*/  @!P0 FSEL R6, R175, -INF , !P2 ;  /* 0xff800000af068808 */ /* 0x000fe40005000000 */
[-C--:B------:R-:W-:Y:S02]  /*4ae0*/  @!P0 ISETP.GE.AND P2, PT, R4, R13.reuse, PT ;  /* 0x0000000d0400820c */ /* 0x080fe40003f46270 */
[----:B------:R-:W-:Y:S05]  /*4af0*/  IADD3 R15, PT, PT, R125, 0x12000, RZ ;  /* 0x000120007d0f7810 */ /* 0x000fea0007ffe0ff */
[----:B------:R2:W-:Y:S01]  /*4b00*/  MUFU.EX2 R179, R7 ;  /* 0x0000000700b37308 */ /* 0x0005e20000000800 */
[----:B------:R-:W-:Y:S05]  /*4b10*/  @P4 IADD3 R127, PT, PT, R15, -0x40, RZ ;  /* 0xffffffc00f7f4810 */ /* 0x000fea0007ffe0ff */
[----:B------:R-:W-:Y:S04]  /*4b20*/  IMAD.IADD R130, R17, 0x1, R127 ;  /* 0x0000000111827824 */ /* 0x000fe800078e027f */
[----:B------:R-:W2:Y:S01]  /*4b30*/  MUFU.TANH R136, R55 ;  /* 0x0000003700887308 */ /* 0x000ea20000002400 */
[----:B-1----:R-:W-:Y:S02]  /*4b40*/  MOV R5, R176 ;  /* 0x000000b000057202 */ /* 0x002fe40000000f00 */
[----:B------:R-:W-:Y:S02]  /*4b50*/  @!P0 FSEL R5, R176, -INF , !P3 ;  /* 0xff800000b0058808 */ /* 0x000fe40005800000 */
[----:B------:R-:W-:Y:S02]  /*4b60*/  @!P0 ISETP.GE.AND P3, PT, R4, R12, PT ;  /* 0x0000000c0400820c */ /* 0x000fe40003f66270 */
[----:B------:R-:W-:Y:S01]  /*4b70*/  MOV R4, UR10 ;  /* 0x0000000a00047c02 */ /* 0x000fe20008000f00 */
[----:B------:R-:W-:Y:S01]  /*4b80*/  FFMA.FTZ R5, R5, UR9, -R2 ;  /* 0x0000000905057c23 */ /* 0x000fe20008010802 */
[----:B--2---:R-:W-:Y:S01]  /*4b90*/  IMAD.MOV.U32 R7, RZ, RZ, R234 ;  /* 0x000000ffff077224 */ /* 0x004fe200078e00ea */
[----:B------:R-:W-:Y:S01]  /*4ba0*/  @!P0 FSEL R7, R234, -INF , !P2 ;  /* 0xff800000ea078808 */ /* 0x000fe20005000000 */
[----:B------:R-:W1:Y:S01]  /*4bb0*/  MUFU.TANH R167, R58 ;  /* 0x0000003a00a77308 */ /* 0x000e620000002400 */
[----:B------:R-:W-:Y:S03]  /*4bc0*/  @!P0 ISETP.GE.AND P2, PT, R14, R13, PT ;  /* 0x0000000d0e00820c */ /* 0x000fe60003f46270 */
[----:B------:R-:W-:Y:S01]  /*4bd0*/  FFMA.FTZ R7, R7, UR9, -R11 ;  /* 0x0000000907077c23 */ /* 0x000fe2000801080b */
[----:B------:R-:W-:Y:S05]  /*4be0*/  MOV R15, R136 ;  /* 0x00000088000f7202 */ /* 0x000fea0000000f00 */
[----:B------:R2:W-:Y:S10]  /*4bf0*/  MUFU.EX2 R209, R5 ;  /* 0x0000000500d17308 */ /* 0x0005f40000000800 */
[----:B------:R1:W-:Y:S10]  /*4c00*/  MUFU.EX2 R244, R7 ;  /* 0x0000000700f47308 */ /* 0x0003f40000000800 */
[----:B------:R-:W-:Y:S01]  /*4c10*/  MUFU.TANH R166, R59 ;  /* 0x0000003b00a67308 */ /* 0x000fe20000002400 */
[----:B--2---:R-:W-:Y:S01]  /*4c20*/  FFMA.FTZ R5, R6, UR9, -R2 ;  /* 0x0000000906057c23 */ /* 0x004fe20008010802 */
[----:B------:R-:W-:Y:S01]  /*4c30*/  IMAD.MOV.U32 R6, RZ, RZ, R233 ;  /* 0x000000ffff067224 */ /* 0x000fe200078e00e9 */
[----:B------:R-:W-:Y:S02]  /*4c40*/  @!P0 FSEL R6, R233, -INF , !P2 ;  /* 0xff800000e9068808 */ /* 0x000fe40005000000 */
[----:B------:R-:W-:Y:S02]  /*4c50*/  LEA R104, P2, R252, R4, 0x2 ;  /* 0x00000004fc687211 */ /* 0x000fe400078410ff */
[----:B------:R-:W-:Y:S03]  /*4c60*/  @!P0 IADD3 R4, PT, PT, R0, 0x31, RZ ;  /* 0x0000003100048810 */ /* 0x000fe60007ffe0ff */
[----:B------:R2:W-:Y:S01]  /*4c70*/  MUFU.EX2 R208, R5 ;  /* 0x0000000500d07308 */ /* 0x0005e20000000800 */
[----:B-1----:R-:W-:Y:S01]  /*4c80*/  IMAD.MOV.U32 R7, RZ, RZ, R140 ;  /* 0x000000ffff077224 */ /* 0x002fe200078e008c */
[----:B------:R-:W-:Y:S01]  /*4c90*/  @!P0 FSEL R7, R140, -INF , !P3 ;  /* 0xff8000008c078808 */ /* 0x000fe20005800000 */
[--C-:B------:R-:W-:Y:S04]  /*4ca0*/  FFMA.FTZ R6, R6, UR9, -R11.reuse ;  /* 0x0000000906067c23 */ /* 0x100fe8000801080b */
[--C-:B------:R-:W-:Y:S03]  /*4cb0*/  FFMA.FTZ R7, R7, UR9, -R10.reuse ;  /* 0x0000000907077c23 */ /* 0x100fe6000801080a */
[----:B------:R1:W-:Y:S10]  /*4cc0*/  MUFU.EX2 R243, R6 ;  /* 0x0000000600f37308 */ /* 0x0003f40000000800 */
[----:B------:R4:W-:Y:S01]  /*4cd0*/  MUFU.EX2 R147, R7 ;  /* 0x0000000700937308 */ /* 0x0009e20000000800 */
[----:B--2---:R-:W-:Y:S04]  /*4ce0*/  MOV R5, UR11 ;  /* 0x0000000b00057c02 */ /* 0x004fe80008000f00 */
[----:B------:R-:W-:Y:S01]  /*4cf0*/  LEA.HI.X R105, R252, R5, RZ, 0x2, P2 ;  /* 0x00000005fc697211 */ /* 0x000fe200010f14ff */
[----:B------:R-:W-:Y:S01]  /*4d00*/  @!P0 VIADD R5, R0, 0x30 ;  /* 0x0000003000058836 */ /* 0x000fe20000000000 */
[----:B------:R-:W-:Y:S03]  /*4d10*/  @!P0 ISETP.GE.AND P2, PT, R14, R12, PT ;  /* 0x0000000c0e00820c */ /* 0x000fe60003f46270 */
[----:B------:R-:W2:Y:S01]  /*4d20*/  MUFU.TANH R142, R60 ;  /* 0x0000003c008e7308 */ /* 0x000ea20000002400 */
[----:B-1----:R-:W-:Y:S01]  /*4d30*/  MOV R6, R139 ;  /* 0x0000008b00067202 */ /* 0x002fe20000000f00 */
[----:B------:R-:W3:Y:S01]  /*4d40*/  LDG.E R124, desc[UR34][R104.64] ;  /* 0x00000022687c7981 */ /* 0x000ee2000c1e1900 */
[----:B------:R-:W-:Y:S02]  /*4d50*/  @!P0 ISETP.GE.AND P3, PT, R5, R13, PT ;  /* 0x0000000d0500820c */ /* 0x000fe40003f66270 */
[----:B------:R-:W-:Y:S01]  /*4d60*/  @!P0 FSEL R6, R139, -INF , !P2 ;  /* 0xff8000008b068808 */ /* 0x000fe20005000000 */
[----:B------:R-:W3:Y:S01]  /*4d70*/  LDG.E R123, desc[UR34][R104.64+0x20] ;  /* 0x00002022687b7981 */ /* 0x000ee2000c1e1900 */
[C---:B------:R-:W-:Y:S03]  /*4d80*/  @!P0 ISETP.GE.AND P6, PT, R5.reuse, R9, PT ;  /* 0x000000090500820c */ /* 0x040fe60003fc6270 */
[----:B------:R-:W1:Y:S01]  /*4d90*/  MUFU.TANH R141, R61 ;  /* 0x0000003d008d7308 */ /* 0x000e620000002400 */
[----:B----4-:R-:W-:Y:S01]  /*4da0*/  MOV R7, R232 ;  /* 0x000000e800077202 */ /* 0x010fe20000000f00 */
[----:B------:R-:W5:Y:S01]  /*4db0*/  LDG.E R115, desc[UR34][R104.64+0x100] ;  /* 0x0001002268737981 */ /* 0x000f62000c1e1900 */
[----:B------:R-:W-:Y:S01]  /*4dc0*/  @!P0 FSEL R7, R232, -INF , !P3 ;  /* 0xff800000e8078808 */ /* 0x000fe20005800000 */
[--C-:B------:R-:W-:Y:S01]  /*4dd0*/  FFMA.FTZ R6, R6, UR9, -R10.reuse ;  /* 0x0000000906067c23 */ /* 0x100fe2000801080a */
[C---:B------:R-:W-:Y:S01]  /*4de0*/  @!P0 ISETP.GE.AND P3, PT, R5.reuse, R8, PT ;  /* 0x000000080500820c */ /* 0x040fe20003f66270 */
[----:B------:R4:W5:Y:S01]  /*4df0*/  LDG.E R114, desc[UR34][R104.64+0x120] ;  /* 0x0001202268727981 */ /* 0x000962000c1e1900 */
[-C--:B------:R-:W-:Y:S01]  /*4e00*/  @!P0 ISETP.GE.AND P5, PT, R5, R12.reuse, PT ;  /* 0x0000000c0500820c */ /* 0x080fe20003fa6270 */
[----:B------:R-:W-:Y:S02]  /*4e10*/  FFMA.FTZ R5, R7, UR9, -R11 ;  /* 0x0000000907057c23 */ /* 0x000fe4000801080b */
[----:B------:R2:W-:Y:S01]  /*4e20*/  MUFU.EX2 R145, R6 ;  /* 0x0000000600917308 */ /* 0x0005e20000000800 */
[C---:B------:R-:W-:Y:S02]  /*4e30*/  @!P0 ISETP.GE.AND P2, PT, R4.reuse, R13, PT ;  /* 0x0000000d0400820c */ /* 0x040fe40003f46270 */
[----:B------:R-:W-:Y:S02]  /*4e40*/  MOV R14, R137 ;  /* 0x00000089000e7202 */ /* 0x000fe40000000f00 */
[----:B------:R-:W-:Y:S02]  /*4e50*/  @!P0 FSEL R14, R137, -INF , !P5 ;  /* 0xff800000890e8808 */ /* 0x000fe40006800000 */
[----:B------:R-:W-:Y:S03]  /*4e60*/  @!P0 ISETP.GE.AND P5, PT, R4, R9, PT ;  /* 0x000000090400820c */ /* 0x000fe60003fa6270 */
[----:B------:R1:W-:Y:S01]  /*4e70*/  MUFU.EX2 R242, R5 ;  /* 0x0000000500f27308 */ /* 0x0003e20000000800 */
[----:B------:R-:W-:Y:S01]  /*4e80*/  MOV R7, R167 ;  /* 0x000000a700077202 */ /* 0x000fe20000000f00 */
[----:B------:R-:W-:Y:S01]  /*4e90*/  FFMA.FTZ R14, R14, UR9, -R10 ;  /* 0x000000090e0e7c23 */ /* 0x000fe2000801080a */
[----:B------:R-:W-:Y:S07]  /*4ea0*/  @!P0 FSEL R7, R167, -INF , !P3 ;  /* 0xff800000a7078808 */ /* 0x000fee0005800000 */
[----:B------:R4:W-:Y:S01]  /*4eb0*/  MUFU.EX2 R144, R14 ;  /* 0x0000000e00907308 */ /* 0x0009e20000000800 */
[----:B--2---:R-:W-:Y:S01]  /*4ec0*/  IMAD.MOV.U32 R6, RZ, RZ, R229 ;  /* 0x000000ffff067224 */ /* 0x004fe200078e00e5 */
[----:B------:R-:W-:Y:S01]  /*4ed0*/  @!P0 FSEL R6, R229, -INF , !P2 ;  /* 0xff800000e5068808 */ /* 0x000fe20005000000 */
[----:B------:R-:W-:Y:S01]  /*4ee0*/  IMAD.IADD R128, R125, 0x1, R18 ;  /* 0x000000017d807824 */ /* 0x000fe200078e0212 */
[----:B------:R-:W-:Y:S02]  /*4ef0*/  @!P0 ISETP.GE.AND P2, PT, R4, R12, PT ;  /* 0x0000000c0400820c */ /* 0x000fe40003f46270 */
[----:B------:R-:W-:Y:S01]  /*4f00*/  IADD3 R126, PT, PT, R18, R127, RZ ;  /* 0x0000007f127e7210 */ /* 0x000fe20007ffe0ff */
[----:B------:R-:W-:Y:S03]  /*4f10*/  FFMA.FTZ R6, R6, UR9, -R11 ;  /* 0x0000000906067c23 */ /* 0x000fe6000801080b */
[----:B------:R-:W2:Y:S01]  /*4f20*/  MUFU.TANH R221, R64 ;  /* 0x0000004000dd7308 */ /* 0x000ea20000002400 */
[----:B-1----:R-:W-:Y:S02]  /*4f30*/  MOV R5, R149 ;  /* 0x0000009500057202 */ /* 0x002fe40000000f00 */
[----:B------:R-:W-:Y:S02]  /*4f40*/  @!P0 FSEL R5, R149, -INF , !P6 ;  /* 0xff80000095058808 */ /* 0x000fe40007000000 */
[----:B------:R-:W-:Y:S02]  /*4f50*/  @!P0 FSEL R15, R136, -INF , !P2 ;  /* 0xff800000880f8808 */ /* 0x000fe40005000000 */
[----:B------:R-:W-:Y:S01]  /*4f60*/  @!P0 ISETP.GE.AND P2, PT, R4, R8, PT ;  /* 0x000000080400820c */ /* 0x000fe20003f46270 */
[--C-:B------:R-:W-:Y:S02]  /*4f70*/  FFMA.FTZ R5, R5, UR9, -R3.reuse ;  /* 0x0000000905057c23 */ /* 0x100fe40008010803 */
[----:B------:R1:W-:Y:S01]  /*4f80*/  MUFU.EX2 R241, R6 ;  /* 0x0000000600f17308 */ /* 0x0003e20000000800 */
[C---:B------:R-:W-:Y:S01]  /*4f90*/  @!P0 VIADD R4, R0.reuse, 0x38 ;  /* 0x0000003800048836 */ /* 0x040fe20000000000 */
[----:B------:R-:W-:Y:S01]  /*4fa0*/  @!P0 IADD3 R0, PT, PT, R0, 0x39, RZ ;  /* 0x0000003900008810 */ /* 0x000fe20007ffe0ff */
[----:B------:R-:W-:Y:S01]  /*4fb0*/  FFMA.FTZ R15, R15, UR9, -R10 ;  /* 0x000000090f0f7c23 */ /* 0x000fe2000801080a */
[----:B----4-:R-:W-:Y:S01]  /*4fc0*/  IMAD.MOV.U32 R14, RZ, RZ, R142 ;  /* 0x000000ffff0e7224 */ /* 0x010fe200078e008e */
[C---:B------:R-:W-:Y:S02]  /*4fd0*/  IADD3 R131, PT, PT, R17.reuse, R128, RZ ;  /* 0x0000008011837210 */ /* 0x040fe40007ffe0ff */
[C---:B------:R-:W-:Y:S03]  /*4fe0*/  @!P0 ISETP.GE.AND P6, PT, R4.reuse, R9, PT ;  /* 0x000000090400820c */ /* 0x040fe60003fc6270 */
[----:B------:R4:W-:Y:S01]  /*4ff0*/  MUFU.EX2 R172, R5 ;  /* 0x0000000500ac7308 */ /* 0x0009e20000000800 */
[----:B------:R-:W-:Y:S02]  /*5000*/  @!P0 ISETP.GE.AND P3, PT, R4, R13, PT ;  /* 0x0000000d0400820c */ /* 0x000fe40003f66270 */
[----:B------:R-:W-:Y:S02]  /*5010*/  @!P0 FSEL R14, R142, -INF , !P6 ;  /* 0xff8000008e0e8808 */ /* 0x000fe40007000000 */
[----:B------:R-:W-:Y:S02]  /*5020*/  @!P0 ISETP.GE.AND P6, PT, R4, R12, PT ;  /* 0x0000000c0400820c */ /* 0x000fe40003fc6270 */
[----:B------:R-:W-:Y:S03]  /*5030*/  IADD3 R129, PT, PT, R17, R126, RZ ;  /* 0x0000007e11817210 */ /* 0x000fe60007ffe0ff */
[----:B------:R-:W2:Y:S01]  /*5040*/  MUFU.TANH R220, R65 ;  /* 0x0000004100dc7308 */ /* 0x000ea20000002400 */
[----:B-1----:R-:W-:Y:S01]  /*5050*/  IMAD.MOV.U32 R6, RZ, RZ, R150 ;  /* 0x000000ffff067224 */ /* 0x002fe200078e0096 */
[----:B------:R-:W-:Y:S02]  /*5060*/  @!P0 FSEL R6, R150, -INF , !P5 ;  /* 0xff80000096068808 */ /* 0x000fe40006800000 */
[----:B------:R-:W-:Y:S02]  /*5070*/  @!P0 ISETP.GE.AND P5, PT, R0, R9, PT ;  /* 0x000000090000820c */ /* 0x000fe40003fa6270 */
[----:B------:R-:W-:Y:S01]  /*5080*/  MOV R9, R166 ;  /* 0x000000a600097202 */ /* 0x000fe20000000f00 */
[--C-:B------:R-:W-:Y:S01]  /*5090*/  FFMA.FTZ R6, R6, UR9, -R3.reuse ;  /* 0x0000000906067c23 */ /* 0x100fe20008010803 */
[----:B------:R-:W-:Y:S02]  /*50a0*/  @!P0 FSEL R9, R166, -INF , !P2 ;  /* 0xff800000a6098808 */ /* 0x000fe40005000000 */
[----:B------:R1:W-:Y:S01]  /*50b0*/  MUFU.EX2 R143, R15 ;  /* 0x0000000f008f7308 */ /* 0x0003e20000000800 */
[----:B----4-:R-:W-:Y:S02]  /*50c0*/  F2FP.F16.F32.PACK_AB R5, R108, R19 ;  /* 0x000000136c05723e */ /* 0x010fe400000000ff */
[C---:B------:R-:W-:Y:S02]  /*50d0*/  @!P0 ISETP.GE.AND P2, PT, R0.reuse, R13, PT ;  /* 0x0000000d0000820c */ /* 0x040fe40003f46270 */
[----:B------:R-:W-:Y:S01]  /*50e0*/  MOV R13, R141 ;  /* 0x0000008d000d7202 */ /* 0x000fe20000000f00 */
[----:B------:R4:W-:Y:S01]  /*50f0*/  STS [R125+0x12000], R5 ;  /* 0x012000057d007388 */ /* 0x0009e20000000800 */
[----:B------:R-:W-:Y:S03]  /*5100*/  @!P0 FSEL R13, R141, -INF , !P5 ;  /* 0xff8000008d0d8808 */ /* 0x000fe60006800000 */
[----:B------:R4:W-:Y:S01]  /*5110*/  MUFU.EX2 R171, R6 ;  /* 0x0000000600ab7308 */ /* 0x0009e20000000800 */
[----:B------:R-:W-:Y:S02]  /*5120*/  @!P0 ISETP.GE.AND P5, PT, R0, R12, PT ;  /* 0x0000000c0000820c */ /* 0x000fe40003fa6270 */
[----:B--2---:R-:W-:Y:S02]  /*5130*/  MOV R12, R221 ;  /* 0x000000dd000c7202 */ /* 0x004fe40000000f00 */
[----:B------:R-:W-:Y:S02]  /*5140*/  @!P0 FSEL R12, R221, -INF , !P3 ;  /* 0xff800000dd0c8808 */ /* 0x000fe40005800000 */
[----:B------:R-:W-:Y:S03]  /*5150*/  @!P0 ISETP.GE.AND P3, PT, R4, R8, PT ;  /* 0x000000080400820c */ /* 0x000fe60003f66270 */
[----:B------:R-:W-:Y:S01]  /*5160*/  MUFU.TANH R134, R66 ;  /* 0x0000004200867308 */ /* 0x000fe20000002400 */
[----:B------:R-:W-:Y:S01]  /*5170*/  F2FP.F16.F32.PACK_AB R4, R77, R78 ;  /* 0x0000004e4d04723e */ /* 0x000fe200000000ff */
[----:B-1----:R-:W-:Y:S01]  /*5180*/  IMAD.MOV.U32 R15, RZ, RZ, R220 ;  /* 0x000000ffff0f7224 */ /* 0x002fe200078e00dc */
[----:B------:R-:W-:Y:S02]  /*5190*/  @!P0 FSEL R15, R220, -INF , !P2 ;  /* 0xff800000dc0f8808 */ /* 0x000fe40005000000 */
[----:B------:R-:W-:Y:S02]  /*51a0*/  @!P0 ISETP.GE.AND P2, PT, R0, R8, PT ;  /* 0x000000080000820c */ /* 0x000fe40003f46270 */
[----:B------:R-:W-:Y:S03]  /*51b0*/  F2FP.F16.F32.PACK_AB R0, R195, R194 ;  /* 0x000000c2c300723e */ /* 0x000fe600000000ff */
[----:B------:R-:W-:Y:S01]  /*51c0*/  MUFU.TANH R133, R67 ;  /* 0x0000004300857308 */ /* 0x000fe20000002400 */
[----:B----4-:R-:W-:Y:S05]  /*51d0*/  F2FP.F16.F32.PACK_AB R6, R68, R71 ;  /* 0x000000474406723e */ /* 0x010fea00000000ff */
[----:B------:R1:W-:Y:S01]  /*51e0*/  STS [R125+0x12400], R6 ;  /* 0x012400067d007388 */ /* 0x0003e20000000800 */
[--C-:B------:R-:W-:Y:S03]  /*51f0*/  FFMA.FTZ R5, R7, UR9, -R2.reuse ;  /* 0x0000000907057c23 */ /* 0x100fe60008010802 */
[----:B------:R-:W2:Y:S01]  /*5200*/  MUFU.TANH R158, R62 ;  /* 0x0000003e009e7308 */ /* 0x000ea20000002400 */
[--C-:B------:R-:W-:Y:S01]  /*5210*/  FFMA.FTZ R7, R14, UR9, -R3.reuse ;  /* 0x000000090e077c23 */ /* 0x100fe20008010803 */
[----:B------:R4:W-:Y:S01]  /*5220*/  STS [R132+0x12000], R4 ;  /* 0x0120000484007388 */ /* 0x0009e20000000800 */
[----:B------:R-:W-:Y:S03]  /*5230*/  FFMA.FTZ R3, R13, UR9, -R3 ;  /* 0x000000090d037c23 */ /* 0x000fe60008010803 */
[----:B------:R2:W-:Y:S04]  /*5240*/  STS [R132+0x12400], R0 ;  /* 0x0124000084007388 */ /* 0x0005e80000000800 */
[----:B------:R4:W-:Y:S10]  /*5250*/  MUFU.EX2 R201, R5 ;  /* 0x0000000500c97308 */ /* 0x0009f40000000800 */
[----:B------:R3:W-:Y:S01]  /*5260*/  MUFU.EX2 R165, R3 ;  /* 0x0000000300a57308 */ /* 0x0007e20000000800 */
[----:B-1----:R-:W-:Y:S09]  /*5270*/  F2FP.F16.F32.PACK_AB R6, R227, R228 ;  /* 0x000000e4e306723e */ /* 0x002ff200000000ff */
[----:B------:R-:W1:Y:S01]  /*5280*/  MUFU.TANH R157, R63 ;  /* 0x0000003f009d7308 */ /* 0x000e620000002400 */
[----:B----4-:R-:W-:Y:S01]  /*5290*/  F2FP.F16.F32.PACK_AB R5, R218, R219 ;  /* 0x000000dbda05723e */ /* 0x010fe200000000ff */
[--C-:B------:R-:W-:Y:S01]  /*52a0*/  FFMA.FTZ R4, R9, UR9, -R2.reuse ;  /* 0x0000000909047c23 */ /* 0x100fe20008010802 */
[----:B------:R4:W-:Y:S01]  /*52b0*/  STS [R125+0x14400], R6 ;  /* 0x014400067d007388 */ /* 0x0009e20000000800 */
[----:B--2---:R-:W-:Y:S03]  /*52c0*/  F2FP.F16.F32.PACK_AB R0, R75, R76 ;  /* 0x0000004c4b00723e */ /* 0x004fe600000000ff */
[----:B------:R2:W-:Y:S03]  /*52d0*/  STS [R125+0x14000], R5 ;  /* 0x014000057d007388 */ /* 0x0005e60000000800 */
[----:B------:R1:W-:Y:S01]  /*52e0*/  MUFU.EX2 R200, R4 ;  /* 0x0000000400c87308 */ /* 0x0003e20000000800 */
[----:B---3--:R-:W-:Y:S02]  /*52f0*/  F2FP.F16.F32.PACK_AB R3, R210, R211 ;  /* 0x000000d3d203723e */ /* 0x008fe400000000ff */
[----:B------:R-:W-:Y:S07]  /*5300*/  LEA R113, R16, UR4, 0x1 ;  /* 0x0000000410717c11 */ /* 0x000fee000f8e08ff */
[----:B------:R-:W-:Y:S01]  /*5310*/  MUFU.EX2 R168, R7 ;  /* 0x0000000700a87308 */ /* 0x000fe20000000800 */
[----:B------:R-:W-:Y:S02]  /*5320*/  IADD3 R117, PT, PT, R112, R113, RZ ;  /* 0x0000007170757210 */ /* 0x000fe40007ffe0ff */
[----:B-1----:R-:W-:Y:S02]  /*5330*/  F2FP.F16.F32.PACK_AB R4, R225, R226 ;  /* 0x000000e2e104723e */ /* 0x002fe400000000ff */
[----:B----4-:R-:W-:Y:S03]  /*5340*/  MOV R6, R158 ;  /* 0x0000009e00067202 */ /* 0x010fe60000000f00 */
[----:B------:R1:W-:Y:S01]  /*5350*/  STS [R132+0x14400], R4 ;  /* 0x0144000484007388 */ /* 0x0003e20000000800 */
[----:B------:R-:W-:Y:S02]  /*5360*/  @!P0 FSEL R6, R158, -INF , !P3 ;  /* 0xff8000009e068808 */ /* 0x000fe40005800000 */
[----:B--2---:R-:W-:Y:S03]  /*5370*/  F2FP.F16.F32.PACK_AB R5, R214, R215 ;  /* 0x000000d7d605723e */ /* 0x004fe600000000ff */
[----:B------:R-:W-:Y:S02]  /*5380*/  FFMA.FTZ R6, R6, UR9, -R2 ;  /* 0x0000000906067c23 */ /* 0x000fe40008010802 */
[----:B------:R2:W-:Y:S02]  /*5390*/  STS [R132+0x14000], R5 ;  /* 0x0140000584007388 */ /* 0x0005e40000000800 */
[----:B------:R-:W-:Y:S02]  /*53a0*/  MUFU.EX2 R188, R6 ;  /* 0x0000000600bc7308 */ /* 0x000fe40000000800 */
[----:B------:R3:W-:Y:S01]  /*53b0*/  STS [R128+0x12000], R0 ;  /* 0x0120000080007388 */ /* 0x0007e20000000800 */
[----:B-1----:R-:W-:Y:S02]  /*53c0*/  F2FP.F16.F32.PACK_AB R4, R73, R74 ;  /* 0x0000004a4904723e */ /* 0x002fe400000000ff */
[----:B--2---:R-:W-:Y:S02]  /*53d0*/  F2FP.F16.F32.PACK_AB R5, R185, R186 ;  /* 0x000000bab905723e */ /* 0x004fe400000000ff */
[----:B---3--:R-:W-:Y:S03]  /*53e0*/  F2FP.F16.F32.PACK_AB R0, R169, R170 ;  /* 0x000000aaa900723e */ /* 0x008fe600000000ff */
[----:B------:R1:W-:Y:S04]  /*53f0*/  STS [R128+0x12400], R5 ;  /* 0x0124000580007388 */ /* 0x0003e80000000800 */
[----:B------:R2:W-:Y:S04]  /*5400*/  STS [R131+0x12400], R0 ;  /* 0x0124000083007388 */ /* 0x0005e80000000800 */
[----:B------:R3:W-:Y:S04]  /*5410*/  STS [R131+0x12000], R4 ;  /* 0x0120000483007388 */ /* 0x0007e80000000800 */
[----:B------:R4:W-:Y:S01]  /*5420*/  STS [R128+0x14000], R3 ;  /* 0x0140000380007388 */ /* 0x0009e20000000800 */
[----:B-1----:R-:W-:Y:S02]  /*5430*/  F2FP.F16.F32.PACK_AB R5, R222, R223 ;  /* 0x000000dfde05723e */ /* 0x002fe400000000ff */
[----:B--2---:R-:W-:Y:S03]  /*5440*/  F2FP.F16.F32.PACK_AB R0, R216, R217 ;  /* 0x000000d9d800723e */ /* 0x004fe600000000ff */
[----:B------:R1:W-:Y:S01]  /*5450*/  STS [R128+0x14400], R5 ;  /* 0x0144000580007388 */ /* 0x0003e20000000800 */
[--C-:B---3--:R-:W-:Y:S03]  /*5460*/  FFMA.FTZ R4, R12, UR9, -R11.reuse ;  /* 0x000000090c047c23 */ /* 0x108fe6000801080b */
[----:B------:R2:W-:Y:S01]  /*5470*/  STS [R131+0x14400], R0 ;  /* 0x0144000083007388 */ /* 0x0005e20000000800 */
[----:B------:R-:W-:Y:S01]  /*5480*/  FFMA.FTZ R11, R15, UR9, -R11 ;  /* 0x000000090f0b7c23 */ /* 0x000fe2000801080b */
[----:B------:R3:W-:Y:S01]  /*5490*/  MUFU.EX2 R238, R4 ;  /* 0x0000000400ee7308 */ /* 0x0007e20000000800 */
[----:B----4-:R-:W-:Y:S02]  /*54a0*/  MOV R3, R134 ;  /* 0x0000008600037202 */ /* 0x010fe40000000f00 */
[----:B------:R-:W-:Y:S07]  /*54b0*/  @!P0 FSEL R3, R134, -INF , !P6 ;  /* 0xff80000086038808 */ /* 0x000fee0007000000 */
[----:B------:R-:W4:Y:S01]  /*54c0*/  MUFU.EX2 R235, R11 ;  /* 0x0000000b00eb7308 */ /* 0x000f220000000800 */
[----:B---3--:R-:W-:Y:S01]  /*54d0*/  F2FP.F16.F32.PACK_AB R4, R202, R204 ;  /* 0x000000ccca04723e */ /* 0x008fe200000000ff */
[----:B-1----:R-:W-:Y:S01]  /*54e0*/  FFMA.FTZ R5, R3, UR9, -R10 ;  /* 0x0000000903057c23 */ /* 0x002fe2000801080a */
[----:B------:R-:W-:Y:S02]  /*54f0*/  F2FP.F16.F32.PACK_AB R3, R251, R72 ;  /* 0x00000048fb03723e */ /* 0x000fe400000000ff */
[----:B--2---:R-:W-:Y:S01]  /*5500*/  F2FP.F16.F32.PACK_AB R0, R164, R163 ;  /* 0x000000a3a400723e */ /* 0x004fe200000000ff */
[----:B------:R1:W-:Y:S04]  /*5510*/  STS [R131+0x14000], R4 ;  /* 0x0140000483007388 */ /* 0x0003e80000000800 */
[----:B------:R2:W-:Y:S01]  /*5520*/  MUFU.EX2 R138, R5 ;  /* 0x00000005008a7308 */ /* 0x0005e20000000800 */
[----:B------:R3:W-:Y:S04]  /*5530*/  STS [R127], R3 ;  /* 0x000000037f007388 */ /* 0x0007e80000000800 */
[----:B------:R4:W-:Y:S01]  /*5540*/  STS [R127+0x400], R0 ;  /* 0x000400007f007388 */ /* 0x0009e20000000800 */
[----:B--2---:R-:W-:Y:S02]  /*5550*/  MOV R5, R157 ;  /* 0x0000009d00057202 */ /* 0x004fe40000000f00 */
[----:B------:R-:W-:Y:S01]  /*5560*/  @!P0 FSEL R5, R157, -INF , !P2 ;  /* 0xff8000009d058808 */ /* 0x000fe20005000000 */
[----:B-1----:R-:W-:Y:S01]  /*5570*/  IMAD.MOV.U32 R4, RZ, RZ, R133 ;  /* 0x000000ffff047224 */ /* 0x002fe200078e0085 */
[----:B------:R-:W-:Y:S03]  /*5580*/  @!P0 FSEL R4, R133, -INF , !P5 ;  /* 0xff80000085048808 */ /* 0x000fe60006800000 */
[----:B------:R-:W-:Y:S01]  /*5590*/  FFMA.FTZ R2, R5, UR9, -R2 ;  /* 0x0000000905027c23 */ /* 0x000fe20008010802 */
[----:B------:R-:W-:Y:S02]  /*55a0*/  F2FP.F16.F32.PACK_AB R5, R241, R242 ;  /* 0x000000f2f105723e */ /* 0x000fe400000000ff */
[----:B---3--:R-:W-:Y:S01]  /*55b0*/  F2FP.F16.F32.PACK_AB R3, R243, R244 ;  /* 0x000000f4f303723e */ /* 0x008fe200000000ff */
[----:B------:R-:W-:Y:S01]  /*55c0*/  FFMA.FTZ R10, R4, UR9, -R10 ;  /* 0x00000009040a7c23 */ /* 0x000fe2000801080a */
[----:B------:R-:W-:Y:S01]  /*55d0*/  F2FP.F16.F32.PACK_AB R4, R191, R193 ;  /* 0x000000c1bf04723e */ /* 0x000fe200000000ff */
[----:B------:R1:W-:Y:S01]  /*55e0*/  MUFU.EX2 R187, R2 ;  /* 0x0000000200bb7308 */ /* 0x0003e20000000800 */
[----:B----4-:R-:W-:Y:S01]  /*55f0*/  F2FP.F16.F32.PACK_AB R0, R145, R147 ;  /* 0x000000939100723e */ /* 0x010fe200000000ff */
[----:B------:R2:W-:Y:S04]  /*5600*/  STS [R130], R3 ;  /* 0x0000000382007388 */ /* 0x0005e80000000800 */
[----:B------:R3:W-:Y:S04]  /*5610*/  STS [R130+0x400], R0 ;  /* 0x0004000082007388 */ /* 0x0007e80000000800 */
[----:B------:R-:W4:Y:S01]  /*5620*/  MUFU.EX2 R135, R10 ;  /* 0x0000000a00877308 */ /* 0x000f220000000800 */
[----:B------:R4:W-:Y:S01]  /*5630*/  STS [R127+0x2000], R4 ;  /* 0x002000047f007388 */ /* 0x0009e20000000800 */
[----:B-1----:R-:W-:Y:S02]  /*5640*/  F2FP.F16.F32.PACK_AB R2, R235, R238 ;  /* 0x000000eeeb02723e */ /* 0x002fe400000000ff */
[----:B--2---:R-:W-:Y:S02]  /*5650*/  F2FP.F16.F32.PACK_AB R3, R179, R180 ;  /* 0x000000b4b303723e */ /* 0x004fe400000000ff */
[----:B---3--:R-:W-:Y:S02]  /*5660*/  F2FP.F16.F32.PACK_AB R0, R208, R209 ;  /* 0x000000d1d000723e */ /* 0x008fe400000000ff */
[----:B----4-:R-:W-:Y:S05]  /*5670*/  F2FP.F16.F32.PACK_AB R4, R212, R213 ;  /* 0x000000d5d404723e */ /* 0x010fea00000000ff */
[----:B------:R1:W-:Y:S04]  /*5680*/  STS [R127+0x2400], R4 ;  /* 0x002400047f007388 */ /* 0x0003e80000000800 */
[----:B------:R2:W-:Y:S04]  /*5690*/  STS [R130+0x2400], R0 ;  /* 0x0024000082007388 */ /* 0x0005e80000000800 */
[----:B------:R3:W-:Y:S04]  /*56a0*/  STS [R130+0x2000], R3 ;  /* 0x0020000382007388 */ /* 0x0007e80000000800 */
[----:B------:R-:W-:Y:S01]  /*56b0*/  STS [R126], R5 ;  /* 0x000000057e007388 */ /* 0x000fe20000000800 */
[----:B-1----:R-:W-:Y:S02]  /*56c0*/  F2FP.F16.F32.PACK_AB R4, R143, R144 ;  /* 0x000000908f04723e */ /* 0x002fe400000000ff */
[----:B--2---:R-:W-:Y:S03]  /*56d0*/  F2FP.F16.F32.PACK_AB R0, R135, R138 ;  /* 0x0000008a8700723e */ /* 0x004fe600000000ff */
[----:B------:R1:W-:Y:S01]  /*56e0*/  STS [R126+0x400], R4 ;  /* 0x000400047e007388 */ /* 0x0003e20000000800 */
[----:B---3--:R-:W-:Y:S03]  /*56f0*/  F2FP.F16.F32.PACK_AB R3, R171, R172 ;  /* 0x000000acab03723e */ /* 0x008fe600000000ff */
[----:B------:R2:W-:Y:S04]  /*5700*/  STS [R129], R2 ;  /* 0x0000000281007388 */ /* 0x0005e80000000800 */
[----:B------:R3:W-:Y:S04]  /*5710*/  STS [R129+0x400], R0 ;  /* 0x0004000081007388 */ /* 0x0007e80000000800 */
[----:B------:R4:W-:Y:S01]  /*5720*/  STS [R126+0x2000], R3 ;  /* 0x002000037e007388 */ /* 0x0009e20000000800 */
[----:B-1----:R-:W-:Y:S02]  /*5730*/  F2FP.F16.F32.PACK_AB R4, R200, R201 ;  /* 0x000000c9c804723e */ /* 0x002fe400000000ff */
[----:B--2---:R-:W-:Y:S03]  /*5740*/  F2FP.F16.F32.PACK_AB R2, R187, R188 ;  /* 0x000000bcbb02723e */ /* 0x004fe600000000ff */
[----:B------:R-:W-:Y:S01]  /*5750*/  STS [R126+0x2400], R4 ;  /* 0x002400047e007388 */ /* 0x000fe20000000800 */
[----:B---3--:R-:W-:Y:S03]  /*5760*/  LEA R0, R120, UR4, 0x1 ;  /* 0x0000000478007c11 */ /* 0x008fe6000f8e08ff */
[----:B------:R1:W-:Y:S01]  /*5770*/  STS [R129+0x2400], R2 ;  /* 0x0024000281007388 */ /* 0x0003e20000000800 */
[----:B----4-:R-:W-:Y:S05]  /*5780*/  F2FP.F16.F32.PACK_AB R3, R165, R168 ;  /* 0x000000a8a503723e */ /* 0x010fea00000000ff */
[----:B------:R2:W-:Y:S04]  /*5790*/  STS [R129+0x2000], R3 ;  /* 0x0020000381007388 */ /* 0x0005e80000000800 */
[----:B------:R-:W-:Y:S08]  /*57a0*/  LDSM.16.M88.4 R64, [R0+0x4000] ;  /* 0x004000000040783b */ /* 0x000ff00000000200 */
[----:B------:R3:W-:Y:S01]  /*57b0*/  LDSM.16.M88.4 R60, [R0+0x5000] ;  /* 0x00500000003c783b */ /* 0x0007e20000000200 */
[----:B-1----:R-:W-:Y:S07]  /*57c0*/  IMAD.MOV.U32 R2, RZ, RZ, R19 ;  /* 0x000000ffff027224 */ /* 0x002fee00078e0013 */
[----:B------:R-:W1:Y:S01]  /*57d0*/  LDSM.16.M88.4 R16, [R113+0x8000] ;  /* 0x008000007110783b */ /* 0x000e620000000200 */
[----:B--2---:R-:W-:Y:S07]  /*57e0*/  MOV R3, R108 ;  /* 0x0000006c00037202 */ /* 0x004fee0000000f00 */
[----:B------:R-:W2:Y:S01]  /*57f0*/  LDSM.16.M88.4 R32, [R113+0x8400] ;  /* 0x008400007120783b */ /* 0x000ea20000000200 */
[----:B---3--:R-:W-:Y:S07]  /*5800*/  IMAD.IADD R0, R0, 0x1, R112 ;  /* 0x0000000100007824 */ /* 0x008fee00078e0270 */
[----:B------:R-:W3:Y:S08]  /*5810*/  LDSM.16.M88.4 R48, [R113+0x8800] ;  /* 0x008800007130783b */ /* 0x000ef00000000200 */
[----:B------:R-:W4:Y:S08]  /*5820*/  LDSM.16.M88.4 R100, [R113+0x8c00] ;  /* 0x008c00007164783b */ /* 0x000f300000000200 */
[----:B------:R-:W-:Y:S01]  /*5830*/  LDSM.16.M88.4 R104, [R117+0x8000] ;  /* 0x008000007568783b */ /* 0x000fe20000000200 */
[-C--:B-1----:R-:W-:Y:S07]  /*5840*/  HMMA.16816.F32 R4, R64, R16.reuse, RZ ;  /* 0x000000104004723c */ /* 0x082fee00000018ff */
[----:B------:R-:W-:Y:S01]  /*5850*/  LDSM.16.M88.4 R108, [R0+0x5000] ;  /* 0x00500000006c783b */ /* 0x000fe20000000200 */
[C---:B------:R-:W-:Y:S08]  /*5860*/  HMMA.16816.F32 R8, R60.reuse, R16, RZ ;  /* 0x000000103c08723c */ /* 0x040ff000000018ff */
[-C--:B------:R-:W-:Y:S08]  /*5870*/  HMMA.16816.F32 R12, R60, R18.reuse, RZ ;  /* 0x000000123c0c723c */ /* 0x080ff000000018ff */
[C---:B------:R-:W-:Y:S08]  /*5880*/  HMMA.16816.F32 R16, R64.reuse, R18, RZ ;  /* 0x000000124010723c */ /* 0x040ff000000018ff */
[-C--:B--2---:R-:W-:Y:S08]  /*5890*/  HMMA.16816.F32 R20, R64, R32.reuse, RZ ;  /* 0x000000204014723c */ /* 0x084ff000000018ff */
[C---:B------:R-:W-:Y:S08]  /*58a0*/  HMMA.16816.F32 R24, R60.reuse, R32, RZ ;  /* 0x000000203c18723c */ /* 0x040ff000000018ff */
[-C--:B------:R-:W-:Y:S08]  /*58b0*/  HMMA.16816.F32 R28, R60, R34.reuse, RZ ;  /* 0x000000223c1c723c */ /* 0x080ff000000018ff */
        /* <DEDUP_REMOVED lines=8> */
[----:B------:R-:W-:Y:S01]  /*5940*/  HMMA.16816.F32 R64, R64, R102, RZ ;  /* 0x000000664040723c */ /* 0x000fe200000018ff */
[----:B------:R1:W2:Y:S02]  /*5950*/  LDSM.16.M88.4 R100, [R0+0x4000] ;  /* 0x004000000064783b */ /* 0x0002a40000000200 */
[----:B-1----:R-:W-:Y:S02]  /*5960*/  MOV R0, R2 ;  /* 0x0000000200007202 */ /* 0x002fe40000000f00 */
[----:B------:R-:W-:Y:S03]  /*5970*/  SHF.L.U32 R2, R122, 0x6, RZ ;  /* 0x000000067a027819 */ /* 0x000fe600000006ff */
[-C--:B--2---:R-:W-:Y:S08]  /*5980*/  HMMA.16816.F32 R4, R100, R104.reuse, R4 ;  /* 0x000000686404723c */ /* 0x084ff00000001804 */
[C---:B------:R-:W-:Y:S08]  /*5990*/  HMMA.16816.F32 R8, R108.reuse, R104, R8 ;  /* 0x000000686c08723c */ /* 0x040ff00000001808 */
[-C--:B------:R-:W-:Y:S03]  /*59a0*/  HMMA.16816.F32 R12, R108, R106.reuse, R12 ;  /* 0x0000006a6c0c723c */ /* 0x080fe6000000180c */
[C---:B------:R-:W-:Y:S01]  /*59b0*/  FADD.FTZ R6, -R123.reuse, R6 ;  /* 0x000000067b067221 */ /* 0x040fe20000010100 */
[----:B------:R-:W-:Y:S01]  /*59c0*/  FADD.FTZ R7, -R123, R7 ;  /* 0x000000077b077221 */ /* 0x000fe20000010100 */
[C---:B------:R-:W-:Y:S03]  /*59d0*/  FADD.FTZ R4, -R124.reuse, R4 ;  /* 0x000000047c047221 */ /* 0x040fe60000010100 */
[C---:B------:R-:W-:Y:S01]  /*59e0*/  HMMA.16816.F32 R16, R100.reuse, R106, R16 ;  /* 0x0000006a6410723c */ /* 0x040fe20000001810 */
[----:B------:R-:W1:Y:S11]  /*59f0*/  LDSM.16.M88.4 R104, [R117+0x8400] ;  /* 0x008400007568783b */ /* 0x000e760000000200 */
[----:B------:R-:W-:Y:S07]  /*5a00*/  @!UPT UIADD3 URZ, UPT, UPT, URZ, URZ, URZ ;  /* 0x000000fffffff290 */ /* 0x000fee000fffe0ff */
[C---:B------:R-:W-:Y:S01]  /*5a10*/  FADD.FTZ R17, -R124.reuse, R17 ;  /* 0x000000117c117221 */ /* 0x040fe20000010100 */
[----:B------:R-:W-:Y:S04]  /*5a20*/  FADD.FTZ R16, -R124, R16 ;  /* 0x000000107c107221 */ /* 0x000fe80000010100 */
[----:B------:R-:W-:Y:S02]  /*5a30*/  FMUL.FTZ R16, R78, R16 ;  /* 0x000000104e107220 */ /* 0x000fe40000410000 */
[----:B------:R2:W5:Y:S01]  /*5a40*/  LDL.LU R78, [R1+0x58] ;  /* 0x00005800014e7983 */ /* 0x0005620000300800 */
[-C--:B-1----:R-:W-:Y:S08]  /*5a50*/  HMMA.16816.F32 R20, R100, R104.reuse, R20 ;  /* 0x000000686414723c */ /* 0x082ff00000001814 */
[C---:B------:R-:W-:Y:S08]  /*5a60*/  HMMA.16816.F32 R24, R108.reuse, R104, R24 ;  /* 0x000000686c18723c */ /* 0x040ff00000001818 */
[-C--:B------:R-:W-:Y:S08]  /*5a70*/  HMMA.16816.F32 R28, R108, R106.reuse, R28 ;  /* 0x0000006a6c1c723c */ /* 0x080ff0000000181c */
[C---:B------:R-:W-:Y:S01]  /*5a80*/  HMMA.16816.F32 R32, R100.reuse, R106, R32 ;  /* 0x0000006a6420723c */ /* 0x040fe20000001820 */
[----:B------:R-:W1:Y:S11]  /*5a90*/  LDSM.16.M88.4 R104, [R117+0x8800] ;  /* 0x008800007568783b */ /* 0x000e760000000200 */
[----:B------:R-:W-:Y:S07]  /*5aa0*/  @!UPT UIADD3 URZ, UPT, UPT, URZ, URZ, URZ ;  /* 0x000000fffffff290 */ /* 0x000fee000fffe0ff */
[----:B------:R-:W-:Y:S01]  /*5ab0*/  FADD.FTZ R32, -R124, R32 ;  /* 0x000000207c207221 */ /* 0x000fe20000010100 */
[-C--:B-1----:R-:W-:Y:S08]  /*5ac0*/  HMMA.16816.F32 R36, R100, R104.reuse, R36 ;  /* 0x000000686424723c */ /* 0x082ff00000001824 */
[C---:B------:R-:W-:Y:S08]  /*5ad0*/  HMMA.16816.F32 R40, R108.reuse, R104, R40 ;  /* 0x000000686c28723c */ /* 0x040ff00000001828 */
[-C--:B------:R-:W-:Y:S08]  /*5ae0*/  HMMA.16816.F32 R44, R108, R106.reuse, R44 ;  /* 0x0000006a6c2c723c */ /* 0x080ff0000000182c */
[C---:B------:R-:W-:Y:S01]  /*5af0*/  HMMA.16816.F32 R48, R100.reuse, R106, R48 ;  /* 0x0000006a6430723c */ /* 0x040fe20000001830 */
[----:B------:R-:W1:Y:S07]  /*5b00*/  LDSM.16.M88.4 R104, [R117+0x8c00] ;  /* 0x008c00007568783b */ /* 0x000e6e0000000200 */
[-C--:B-1----:R-:W-:Y:S08]  /*5b10*/  HMMA.16816.F32 R52, R100, R104.reuse, R52 ;  /* 0x000000686434723c */ /* 0x082ff00000001834 */
[C---:B------:R-:W-:Y:S04]  /*5b20*/  HMMA.16816.F32 R56, R108.reuse, R104, R56 ;  /* 0x000000686c38723c */ /* 0x040fe80000001838 */
[--C-:B------:R-:W-:Y:S04]  /*5b30*/  SHF.R.U32.HI R104, RZ, 0x1, R122.reuse ;  /* 0x00000001ff687819 */ /* 0x100fe8000001167a */
[----:B------:R-:W-:Y:S01]  /*5b40*/  LOP3.LUT R105, R104, 0x30, RZ, 0xc0, !PT ;  /* 0x0000003068697812 */ /* 0x000fe200078ec0ff */
[-C--:B------:R-:W-:Y:S03]  /*5b50*/  HMMA.16816.F32 R60, R108, R106.reuse, R60 ;  /* 0x0000006a6c3c723c */ /* 0x080fe6000000183c */
[----:B------:R-:W-:Y:S01]  /*5b60*/  IMAD.MOV.U32 R111, RZ, RZ, R3 ;  /* 0x000000ffff6f7224 */ /* 0x000fe200078e0003 */
[----:B------:R-:W-:Y:S01]  /*5b70*/  LOP3.LUT R3, R105, 0x8, R122, 0xf8, !PT ;  /* 0x0000000869037812 */ /* 0x000fe200078ef87a */
[----:B------:R-:W-:Y:S01]  /*5b80*/  FMUL.FTZ R109, R0, R4 ;  /* 0x00000004006d7220 */ /* 0x000fe20000410000 */
[----:B------:R-:W-:Y:S01]  /*5b90*/  LOP3.LUT R0, R2, 0x400, RZ, 0xc0, !PT ;  /* 0x0000040002007812 */ /* 0x000fe200078ec0ff */
[C---:B------:R-:W-:Y:S01]  /*5ba0*/  FADD.FTZ R108, -R124.reuse, R5 ;  /* 0x000000057c6c7221 */ /* 0x040fe20000010100 */
[----:B------:R-:W-:Y:S01]  /*5bb0*/  LOP3.LUT R3, R3, 0x1c0, R2, 0xf8, !PT ;  /* 0x000001c003037812 */ /* 0x000fe200078ef802 */
[----:B------:R-:W-:Y:S04]  /*5bc0*/  HMMA.16816.F32 R64, R100, R106, R64 ;  /* 0x0000006a6440723c */ /* 0x000fe80000001840 */
[C---:B------:R-:W-:Y:S01]  /*5bd0*/  FADD.FTZ R102, -R124.reuse, R21 ;  /* 0x000000157c667221 */ /* 0x040fe20000010100 */
[----:B------:R-:W-:Y:S01]  /*5be0*/  LOP3.LUT R3, R3, 0x38, R121, 0x78, !PT ;  /* 0x0000003803037812 */ /* 0x000fe200078e7879 */
[----:B------:R-:W-:Y:S01]  /*5bf0*/  FMUL.FTZ R108, R111, R108 ;  /* 0x0000006c6f6c7220 */ /* 0x000fe20000410000 */
[----:B------:R-:W-:Y:S01]  /*5c00*/  FFMA.FTZ R5, -R249, R249, 1 ;  /* 0x3f800000f9057423 */ /* 0x000fe200000101f9 */
[----:B------:R-:W-:Y:S01]  /*5c10*/  FMUL.FTZ R102, R75, R102 ;  /* 0x000000664b667220 */ /* 0x000fe20000410000 */
[----:B------:R-:W-:Y:S01]  /*5c20*/  LEA R3, R3, R0, 0x1 ;  /* 0x0000000003037211 */ /* 0x000fe200078e08ff */
[----:B------:R-:W-:Y:S01]  /*5c30*/  FADD.FTZ R0, -R124, R20 ;  /* 0x000000147c007221 */ /* 0x000fe20000010100 */
[----:B------:R-:W-:Y:S01]  /*5c40*/  FMUL.FTZ R20, R77, R17 ;  /* 0x000000114d147220 */ /* 0x000fe20000410000 */
[----:B------:R-:W-:Y:S01]  /*5c50*/  FMUL.FTZ R5, R5, UR12 ;  /* 0x0000000c05057c20 */ /* 0x000fe20008410000 */
[----:B------:R2:W5:Y:S01]  /*5c60*/  LDL.LU R77, [R1+0x54] ;  /* 0x00005400014d7983 */ /* 0x0005620000300800 */
[----:B------:R-:W-:Y:S01]  /*5c70*/  FMUL.FTZ R21, R76, R0 ;  /* 0x000000004c157220 */ /* 0x000fe20000410000 */
[----:B------:R-:W-:Y:S01]  /*5c80*/  FFMA.FTZ R17, -R248, R248, 1 ;  /* 0x3f800000f8117423 */ /* 0x000fe200000101f8 */
[----:B------:R-:W-:Y:S01]  /*5c90*/  FMUL.FTZ R100, R108, R5 ;  /* 0x000000056c647220 */ /* 0x000fe20000410000 */
[----:B------:R2:W5:Y:S01]  /*5ca0*/  LDL.LU R76, [R1+0x50] ;  /* 0x00005000014c7983 */ /* 0x0005620000300800 */
[----:B------:R-:W-:Y:S01]  /*5cb0*/  FFMA.FTZ R5, -R247, R247, 1 ;  /* 0x3f800000f7057423 */ /* 0x000fe200000101f7 */
[----:B------:R-:W-:Y:S01]  /*5cc0*/  FMUL.FTZ R17, R17, UR12 ;  /* 0x0000000c11117c20 */ /* 0x000fe20008410000 */
[----:B------:R-:W-:Y:S01]  /*5cd0*/  FFMA.FTZ R4, -R250, R250, 1 ;  /* 0x3f800000fa047423 */ /* 0x000fe200000101fa */
[----:B------:R2:W5:Y:S01]  /*5ce0*/  LDL.LU R75, [R1+0x4c] ;  /* 0x00004c00014b7983 */ /* 0x0005620000300800 */
[----:B------:R-:W-:Y:S01]  /*5cf0*/  FMUL.FTZ R5, R5, UR12 ;  /* 0x0000000c05057c20 */ /* 0x000fe20008410000 */
[----:B------:R-:W-:Y:S01]  /*5d00*/  FMUL.FTZ R17, R16, R17 ;  /* 0x0000001110117220 */ /* 0x000fe20000410000 */
[----:B------:R-:W-:Y:S01]  /*5d10*/  FMUL.FTZ R4, R4, UR12 ;  /* 0x0000000c04047c20 */ /* 0x000fe20008410000 */
[----:B------:R-:W-:Y:S01]  /*5d20*/  FFMA.FTZ R0, -R245, R245, 1 ;  /* 0x3f800000f5007423 */ /* 0x000fe200000101f5 */
[----:B------:R-:W-:Y:S01]  /*5d30*/  FMUL.FTZ R5, R20, R5 ;  /* 0x0000000514057220 */ /* 0x000fe20000410000 */
[----:B------:R-:W-:Y:S01]  /*5d40*/  FADD.FTZ R20, -R124, R33 ;  /* 0x000000217c147221 */ /* 0x000fe20000010100 */
[----:B------:R-:W-:Y:S01]  /*5d50*/  FMUL.FTZ R101, R109, R4 ;  /* 0x000000046d657220 */ /* 0x000fe20000410000 */
[----:B------:R-:W-:Y:S01]  /*5d60*/  FFMA.FTZ R4, -R246, R246, 1 ;  /* 0x3f800000f6047423 */ /* 0x000fe200000101f6 */
[----:B------:R-:W-:Y:S01]  /*5d70*/  FMUL.FTZ R0, R0, UR12 ;  /* 0x0000000c00007c20 */ /* 0x000fe20008410000 */
[----:B------:R-:W-:Y:S01]  /*5d80*/  F2FP.F16.F32.PACK_AB R33, R5, R17 ;  /* 0x000000110521723e */ /* 0x000fe200000000ff */
[----:B------:R-:W-:Y:S01]  /*5d90*/  FMUL.FTZ R17, R73, R20 ;  /* 0x0000001449117220 */ /* 0x000fe20000410000 */
[----:B------:R-:W-:Y:S01]  /*5da0*/  FMUL.FTZ R5, R74, R32 ;  /* 0x000000204a057220 */ /* 0x000fe20000410000 */
[----:B------:R-:W-:Y:S01]  /*5db0*/  FADD.FTZ R32, -R124, R36 ;  /* 0x000000247c207221 */ /* 0x000fe20000010100 */
[----:B------:R2:W5:Y:S01]  /*5dc0*/  LDL.LU R74, [R1+0x48] ;  /* 0x00004800014a7983 */ /* 0x0005620000300800 */
[----:B------:R-:W-:Y:S01]  /*5dd0*/  F2FP.F16.F32.PACK_AB R16, R100, R101 ;  /* 0x000000656410723e */ /* 0x000fe200000000ff */
[----:B------:R-:W-:Y:S01]  /*5de0*/  FFMA.FTZ R20, -R239, R239, 1 ;  /* 0x3f800000ef147423 */ /* 0x000fe200000101ef */
[----:B------:R-:W-:Y:S01]  /*5df0*/  FMUL.FTZ R32, R72, R32 ;  /* 0x0000002048207220 */ /* 0x000fe20000410000 */
[----:B------:R2:W5:Y:S01]  /*5e00*/  LDL.LU R73, [R1+0x44] ;  /* 0x0000440001497983 */ /* 0x0005620000300800 */
[----:B------:R-:W-:Y:S01]  /*5e10*/  FMUL.FTZ R4, R4, UR12 ;  /* 0x0000000c04047c20 */ /* 0x000fe20008410000 */
[----:B------:R-:W-:Y:S01]  /*5e20*/  FMUL.FTZ R20, R20, UR12 ;  /* 0x0000000c14147c20 */ /* 0x000fe20008410000 */
[----:B------:R-:W-:Y:S01]  /*5e30*/  FADD.FTZ R36, -R124, R37 ;  /* 0x000000257c247221 */ /* 0x000fe20000010100 */
[----:B------:R2:W5:Y:S01]  /*5e40*/  LDL.LU R72, [R1+0x40] ;  /* 0x0000400001487983 */ /* 0x0005620000300800 */
[----:B------:R-:W-:Y:S01]  /*5e50*/  FMUL.FTZ R4, R21, R4 ;  /* 0x0000000415047220 */ /* 0x000fe20000410000 */
[----:B------:R-:W-:Y:S01]  /*5e60*/  FMUL.FTZ R20, R17, R20 ;  /* 0x0000001411147220 */ /* 0x000fe20000410000 */
[----:B------:R-:W-:Y:S01]  /*5e70*/  FFMA.FTZ R21, -R240, R240, 1 ;  /* 0x3f800000f0157423 */ /* 0x000fe200000101f0 */
[----:B------:R-:W-:Y:S01]  /*5e80*/  FMUL.FTZ R36, R251, R36 ;  /* 0x00000024fb247220 */ /* 0x000fe20000410000 */
[C---:B------:R-:W-:Y:S01]  /*5e90*/  FADD.FTZ R37, -R124.reuse, R48 ;  /* 0x000000307c257221 */ /* 0x040fe20000010100 */
[C---:B------:R-:W-:Y:S01]  /*5ea0*/  FADD.FTZ R48, -R124.reuse, R49 ;  /* 0x000000317c307221 */ /* 0x040fe20000010100 */
[----:B------:R-:W-:Y:S01]  /*5eb0*/  FMUL.FTZ R21, R21, UR12 ;  /* 0x0000000c15157c20 */ /* 0x000fe20008410000 */
[C---:B------:R-:W-:Y:S01]  /*5ec0*/  FADD.FTZ R49, -R124.reuse, R52 ;  /* 0x000000347c317221 */ /* 0x040fe20000010100 */
[----:B------:R-:W-:Y:S01]  /*5ed0*/  FADD.FTZ R52, -R124, R53 ;  /* 0x000000357c347221 */ /* 0x000fe20000010100 */
[----:B------:R-:W-:Y:S01]  /*5ee0*/  FMUL.FTZ R37, R244, R37 ;  /* 0x00000025f4257220 */ /* 0x000fe20000410000 */
[----:B------:R-:W-:Y:S01]  /*5ef0*/  FMUL.FTZ R21, R5, R21 ;  /* 0x0000001505157220 */ /* 0x000fe20000410000 */
[----:B------:R-:W-:Y:S01]  /*5f00*/  FMUL.FTZ R49, R242, R49 ;  /* 0x00000031f2317220 */ /* 0x000fe20000410000 */
[----:B------:R-:W-:Y:S01]  /*5f10*/  FFMA.FTZ R17, -R234, R234, 1 ;  /* 0x3f800000ea117423 */ /* 0x000fe200000101ea */
[----:B------:R-:W-:Y:S01]  /*5f20*/  FMUL.FTZ R48, R243, R48 ;  /* 0x00000030f3307220 */ /* 0x000fe20000410000 */
[----:B------:R-:W-:Y:S01]  /*5f30*/  FMUL.FTZ R52, R241, R52 ;  /* 0x00000034f1347220 */ /* 0x000fe20000410000 */
[----:B------:R-:W-:Y:S01]  /*5f40*/  F2FP.F16.F32.PACK_AB R100, R20, R21 ;  /* 0x000000151464723e */ /* 0x000fe200000000ff */
[----:B------:R-:W-:Y:S01]  /*5f50*/  FFMA.FTZ R21, -R70, R70, 1 ;  /* 0x3f80000046157423 */ /* 0x000fe20000010146 */
[----:B------:R-:W-:Y:S01]  /*5f60*/  FMUL.FTZ R20, R68, R7 ;  /* 0x0000000744147220 */ /* 0x000fe20000410000 */
[----:B------:R-:W-:Y:S01]  /*5f70*/  FMUL.FTZ R17, R17, UR12 ;  /* 0x0000000c11117c20 */ /* 0x000fe20008410000 */
[----:B------:R-:W-:Y:S01]  /*5f80*/  FMUL.FTZ R0, R102, R0 ;  /* 0x0000000066007220 */ /* 0x000fe20000410000 */
[----:B------:R-:W-:Y:S01]  /*5f90*/  FFMA.FTZ R5, -R233, R233, 1 ;  /* 0x3f800000e9057423 */ /* 0x000fe200000101e9 */
[----:B------:R-:W-:Y:S01]  /*5fa0*/  FMUL.FTZ R21, R21, UR12 ;  /* 0x0000000c15157c20 */ /* 0x000fe20008410000 */
[----:B------:R-:W-:Y:S01]  /*5fb0*/  FMUL.FTZ R17, R37, R17 ;  /* 0x0000001125117220 */ /* 0x000fe20000410000 */
[----:B------:R-:W-:Y:S01]  /*5fc0*/  FADD.FTZ R37, -R124, R64 ;  /* 0x000000407c257221 */ /* 0x000fe20000010100 */
[----:B------:R-:W-:Y:S01]  /*5fd0*/  F2FP.F16.F32.PACK_AB R101, R0, R4 ;  /* 0x000000040065723e */ /* 0x000fe200000000ff */
[----:B------:R-:W-:Y:S01]  /*5fe0*/  FFMA.FTZ R4, -R237, R237, 1 ;  /* 0x3f800000ed047423 */ /* 0x000fe200000101ed */
[----:B------:R-:W-:Y:S01]  /*5ff0*/  FFMA.FTZ R0, -R236, R236, 1 ;  /* 0x3f800000ec007423 */ /* 0x000fe200000101ec */
[----:B------:R-:W-:Y:S01]  /*6000*/  FMUL.FTZ R5, R5, UR12 ;  /* 0x0000000c05057c20 */ /* 0x000fe20008410000 */
[----:B------:R-:W-:Y:S01]  /*6010*/  FMUL.FTZ R37, R238, R37 ;  /* 0x00000025ee257220 */ /* 0x000fe20000410000 */
[----:B------:R-:W-:Y:S01]  /*6020*/  FMUL.FTZ R4, R4, UR12 ;  /* 0x0000000c04047c20 */ /* 0x000fe20008410000 */
[----:B------:R-:W-:Y:S01]  /*6030*/  FMUL.FTZ R0, R0, UR12 ;  /* 0x0000000c00007c20 */ /* 0x000fe20008410000 */
[----:B------:R-:W-:Y:S01]  /*6040*/  FMUL.FTZ R5, R48, R5 ;  /* 0x0000000530057220 */ /* 0x000fe20000410000 */
[----:B------:R-:W-:Y:S01]  /*6050*/  LOP3.LUT R103, R121, 0x18, RZ, 0xc0, !PT ;  /* 0x0000001879677812 */ /* 0x000fe200078ec0ff */
[----:B------:R-:W-:Y:S01]  /*6060*/  FMUL.FTZ R4, R32, R4 ;  /* 0x0000000420047220 */ /* 0x000fe20000410000 */
[----:B------:R-:W-:Y:S01]  /*6070*/  FFMA.FTZ R32, -R232, R232, 1 ;  /* 0x3f800000e8207423 */ /* 0x000fe200000101e8 */
[----:B------:R-:W-:Y:S01]  /*6080*/  FMUL.FTZ R0, R36, R0 ;  /* 0x0000000024007220 */ /* 0x000fe20000410000 */
[----:B------:R-:W-:Y:S02]  /*6090*/  FFMA.FTZ R36, -R229, R229, 1 ;  /* 0x3f800000e5247423 */ /* 0x000fe400000101e5 */
[----:B------:R-:W-:Y:S02]  /*60a0*/  FMUL.FTZ R32, R32, UR12 ;  /* 0x0000000c20207c20 */ /* 0x000fe40008410000 */
[----:B------:R-:W-:Y:S01]  /*60b0*/  FMUL.FTZ R36, R36, UR12 ;  /* 0x0000000c24247c20 */ /* 0x000fe20008410000 */
[----:B------:R-:W-:Y:S01]  /*60c0*/  F2FP.F16.F32.PACK_AB R53, R0, R4 ;  /* 0x000000040035723e */ /* 0x000fe200000000ff */
[----:B------:R-:W-:Y:S01]  /*60d0*/  FMUL.FTZ R4, R49, R32 ;  /* 0x0000002031047220 */ /* 0x000fe20000410000 */
[----:B------:R-:W-:Y:S01]  /*60e0*/  F2FP.F16.F32.PACK_AB R49, R5, R17 ;  /* 0x000000110531723e */ /* 0x000fe200000000ff */
[----:B------:R-:W-:Y:S01]  /*60f0*/  FMUL.FTZ R0, R52, R36 ;  /* 0x0000002434007220 */ /* 0x000fe20000410000 */
[----:B------:R-:W-:Y:S01]  /*6100*/  FFMA.FTZ R17, -R220, R220, 1 ;  /* 0x3f800000dc117423 */ /* 0x000fe200000101dc */
[----:B------:R-:W-:Y:S01]  /*6110*/  FADD.FTZ R36, -R124, R65 ;  /* 0x000000417c247221 */ /* 0x000fe20000010100 */
[----:B------:R-:W-:Y:S01]  /*6120*/  FMUL.FTZ R32, R71, R6 ;  /* 0x0000000647207220 */ /* 0x000fe20000410000 */
[----:B------:R-:W-:Y:S01]  /*6130*/  FFMA.FTZ R5, -R221, R221, 1 ;  /* 0x3f800000dd057423 */ /* 0x000fe200000101dd */
[----:B------:R2:W5:Y:S01]  /*6140*/  LDL.LU R71, [R1+0x3c] ;  /* 0x00003c0001477983 */ /* 0x0005620000300800 */
[----:B------:R-:W-:Y:S01]  /*6150*/  FMUL.FTZ R17, R17, UR12 ;  /* 0x0000000c11117c20 */ /* 0x000fe20008410000 */
[----:B------:R-:W-:Y:S01]  /*6160*/  FMUL.FTZ R36, R235, R36 ;  /* 0x00000024eb247220 */ /* 0x000fe20000410000 */
[----:B------:R-:W-:Y:S01]  /*6170*/  FMUL.FTZ R5, R5, UR12 ;  /* 0x0000000c05057c20 */ /* 0x000fe20008410000 */
[----:B------:R2:W5:Y:S01]  /*6180*/  LDL.LU R70, [R1+0x38] ;  /* 0x0000380001467983 */ /* 0x0005620000300800 */
[----:B------:R-:W-:Y:S01]  /*6190*/  F2FP.F16.F32.PACK_AB R48, R0, R4 ;  /* 0x000000040030723e */ /* 0x000fe200000000ff */
[----:B------:R-:W-:Y:S01]  /*61a0*/  FMUL.FTZ R36, R36, R17 ;  /* 0x0000001124247220 */ /* 0x000fe20000410000 */
[----:B------:R-:W-:Y:S01]  /*61b0*/  FFMA.FTZ R17, -R69, R69, 1 ;  /* 0x3f80000045117423 */ /* 0x000fe20000010145 */
[----:B------:R-:W-:Y:S01]  /*61c0*/  FMUL.FTZ R37, R37, R5 ;  /* 0x0000000525257220 */ /* 0x000fe20000410000 */
[----:B------:R2:W5:Y:S02]  /*61d0*/  LDL.LU R69, [R1+0x34] ;  /* 0x0000340001457983 */ /* 0x0005640000300800 */
[----:B------:R-:W-:Y:S02]  /*61e0*/  FMUL.FTZ R17, R17, UR12 ;  /* 0x0000000c11117c20 */ /* 0x000fe40008410000 */
[----:B------:R2:W5:Y:S01]  /*61f0*/  LDL.LU R68, [R1+0x30] ;  /* 0x0000300001447983 */ /* 0x0005620000300800 */
[----:B------:R-:W-:Y:S05]  /*6200*/  BRA.U !UP0, `(.L_x_593) ;  /* 0x00000001089c7547 */ /* 0x000fea000b800000 */
[----:B------:R-:W3:Y:S01]  /*6210*/  LDL.LU R107, [R1+0x4] ;  /* 0x00000400016b7983 */ /* 0x000ee20000300800 */
[----:B------:R-:W1:Y:S01]  /*6220*/  LDC R6, c[0x0][0x3b0] ;  /* 0x0000ec00ff067b82 */ /* 0x000e620000000800 */
[C---:B------:R-:W-:Y:S01]  /*6230*/  ISETP.GE.AND P0, PT, R103.reuse, UR5, PT ;  /* 0x0000000567007c0c */ /* 0x040fe2000bf06270 */
[----:B------:R-:W-:Y:S01]  /*6240*/  ULOP3.LUT UR14, UR42, 0x1, URZ, 0xc0, !UPT ;  /* 0x000000012a0e7892 */ /* 0x000fe2000f8ec0ff */
[----:B------:R-:W4:Y:S01]  /*6250*/  LDL.LU R106, [R1+0x8] ;  /* 0x00000800016a7983 */ /* 0x000f220000300800 */
[----:B------:R-:W-:Y:S02]  /*6260*/  IADD3 R4, P2, PT, RZ, -UR31, RZ ;  /* 0x8000001fff047c10 */ /* 0x000fe4000ff5e0ff */
[----:B------:R-:W-:Y:S01]  /*6270*/  UISETP.NE.U32.AND UP1, UPT, UR14, 0x1, UPT ;  /* 0x000000010e00788c */ /* 0x000fe2000bf25070 */
[----:B------:R-:W2:Y:S03]  /*6280*/  LDL.LU R102, [R1] ;  /* 0x0000000001667983 */ /* 0x000ea60000300800 */
[----:B------:R-:W-:Y:S04]  /*6290*/  USEL UR14, UR30, 0x2000, !UP1 ;  /* 0x000020001e0e7887 */ /* 0x000fe8000c800000 */
[----:B------:R-:W3:Y:S02]  /*62a0*/  @!P0 LDC R5, c[0x0][0x3b4] ;  /* 0x0000ed00ff058b82 */ /* 0x000ee40000000800 */
[----:B------:R-:W-:Y:S02]  /*62b0*/  VIADD R224, R224, UR14 ;  /* 0x0000000ee0e07c36 */ /* 0x000fe40008000000 */
[----:B------:R-:W-:Y:S02]  /*62c0*/  VIADD R118, R118, UR14 ;  /* 0x0000000e76767c36 */ /* 0x000fe40008000000 */
[----:B--2---:R-:W-:Y:S02]  /*62d0*/  VIADD R102, R102, UR14 ;  /* 0x0000000e66667c36 */ /* 0x004fe40008000000 */
[----:B-1----:R-:W-:Y:S04]  /*62e0*/  IMAD.SHL.U32 R0, R6, 0x80, RZ ;  /* 0x0000008006007824 */ /* 0x002fe800078e00ff */
[----:B------:R-:W-:Y:S01]  /*62f0*/  IMAD.X R0, RZ, RZ, ~R0, P2 ;  /* 0x000000ffff007224 */ /* 0x000fe200010e0e00 */
[----:B------:R-:W-:Y:S04]  /*6300*/  ISETP.GE.AND P2, PT, R103, UR5, PT ;  /* 0x0000000567007c0c */ /* 0x000fe8000bf46270 */
[----:B------:R-:W-:Y:S04]  /*6310*/  SHF.R.S64 R4, R4, 0x1f, R0 ;  /* 0x0000001f04047819 */ /* 0x000fe80000001000 */
[----:B----4-:R-:W-:Y:S04]  /*6320*/  IADD3 R106, P3, PT, R4, R106, RZ ;  /* 0x0000006a046a7210 */ /* 0x010fe80007f7e0ff */
[----:B---3--:R-:W-:Y:S01]  /*6330*/  LEA.HI.X.SX32 R107, R0, R107, 0x1, P3 ;  /* 0x0000006b006b7211 */ /* 0x008fe200018f0eff */
[----:B------:R1:W-:Y:S01]  /*6340*/  STL [R1+0x8], R106 ;  /* 0x0000086a01007387 */ /* 0x0003e20000100800 */
[C---:B------:R-:W-:Y:S03]  /*6350*/  @!P0 LEA R4, P3, R6.reuse, R106, 0x7 ;  /* 0x0000006a06048211 */ /* 0x040fe600078638ff */
[----:B------:R1:W-:Y:S01]  /*6360*/  STL [R1+0x4], R107 ;  /* 0x0000046b01007387 */ /* 0x0003e20000100800 */
[----:B------:R-:W-:Y:S01]  /*6370*/  @!P0 LEA.HI.X R5, R6, R107, R5, 0x7, P3 ;  /* 0x0000006b06058211 */ /* 0x000fe200018f3c05 */
[----:B------:R-:W-:Y:S02]  /*6380*/  @!P2 IMAD.MOV.U32 R6, RZ, RZ, R106 ;  /* 0x000000ffff06a224 */ /* 0x000fe400078e006a */
[----:B------:R1:W-:Y:S01]  /*6390*/  STL [R1], R102 ;  /* 0x0000006601007387 */ /* 0x0003e20000100800 */
        /* <DEDUP_REMOVED lines=14> */
.L_x_593:
[----:B------:R-:W-:Y:S01]  /*6480*/  FFMA.FTZ R0, -R159, R159, 1 ;  /* 0x3f8000009f007423 */ /* 0x000fe2000001019f */
[----:B------:R3:W-:Y:S01]  /*6490*/  STS [R125+0xa000], R16 ;  /* 0x00a000107d007388 */ /* 0x0007e20000000800 */
[----:B-1----:R-:W-:Y:S01]  /*64a0*/  FFMA.FTZ R5, -R160, R160, 1 ;  /* 0x3f800000a0057423 */ /* 0x002fe200000101a0 */
[----:B------:R-:W-:Y:S01]  /*64b0*/  FFMA.FTZ R4, -R156, R156, 1 ;  /* 0x3f8000009c047423 */ /* 0x000fe2000001019c */
[----:B------:R-:W-:Y:S01]  /*64c0*/  FMUL.FTZ R6, R0, UR12 ;  /* 0x0000000c00067c20 */ /* 0x000fe20008410000 */
[----:B------:R-:W-:Y:S01]  /*64d0*/  FADD.FTZ R23, -R123, R23 ;  /* 0x000000177b177221 */ /* 0x000fe20000010100 */
[----:B------:R-:W-:Y:S01]  /*64e0*/  FFMA.FTZ R0, -R155, R155, 1 ;  /* 0x3f8000009b007423 */ /* 0x000fe2000001019b */
[----:B------:R-:W-:Y:S01]  /*64f0*/  FMUL.FTZ R7, R5, UR12 ;  /* 0x0000000c05077c20 */ /* 0x000fe20008410000 */
[----:B------:R-:W-:Y:S01]  /*6500*/  FMUL.FTZ R5, R4, UR12 ;  /* 0x0000000c04057c20 */ /* 0x000fe20008410000 */
[----:B------:R-:W-:Y:S01]  /*6510*/  FMUL.FTZ R21, R32, R21 ;  /* 0x0000001520157220 */ /* 0x000fe20000410000 */
[----:B------:R-:W-:Y:S01]  /*6520*/  FMUL.FTZ R17, R20, R17 ;  /* 0x0000001114117220 */ /* 0x000fe20000410000 */
[----:B------:R-:W-:Y:S01]  /*6530*/  FMUL.FTZ R23, R185, R23 ;  /* 0x00000017b9177220 */ /* 0x000fe20000410000 */
[----:B------:R-:W-:Y:S01]  /*6540*/  FMUL.FTZ R4, R0, UR12 ;  /* 0x0000000c00047c20 */ /* 0x000fe20008410000 */
[C---:B------:R-:W-:Y:S01]  /*6550*/  FADD.FTZ R19, -R123.reuse, R19 ;  /* 0x000000137b137221 */ /* 0x040fe20000010100 */
[C---:B------:R-:W-:Y:S01]  /*6560*/  FADD.FTZ R22, -R123.reuse, R22 ;  /* 0x000000167b167221 */ /* 0x040fe20000010100 */
[----:B------:R-:W-:Y:S01]  /*6570*/  FADD.FTZ R18, -R123, R18 ;  /* 0x000000127b127221 */ /* 0x000fe20000010100 */
[----:B------:R-:W-:Y:S01]  /*6580*/  FMUL.FTZ R23, R23, R4 ;  /* 0x0000000417177220 */ /* 0x000fe20000410000 */
[----:B------:R-:W-:Y:S01]  /*6590*/  F2FP.F16.F32.PACK_AB R4, R17, R21 ;  /* 0x000000151104723e */ /* 0x000fe200000000ff */
[----:B------:R-:W-:Y:S01]  /*65a0*/  FMUL.FTZ R19, R195, R19 ;  /* 0x00000013c3137220 */ /* 0x000fe20000410000 */
[----:B------:R-:W-:Y:S01]  /*65b0*/  FMUL.FTZ R22, R186, R22 ;  /* 0x00000016ba167220 */ /* 0x000fe20000410000 */
[----:B------:R-:W-:Y:S01]  /*65c0*/  FMUL.FTZ R18, R194, R18 ;  /* 0x00000012c2127220 */ /* 0x000fe20000410000 */
[----:B------:R-:W-:Y:S01]  /*65d0*/  FADD.FTZ R38, -R123, R38 ;  /* 0x000000267b267221 */ /* 0x000fe20000010100 */
[----:B------:R1:W-:Y:S01]  /*65e0*/  STS [R125+0xa400], R4 ;  /* 0x00a400047d007388 */ /* 0x0003e20000000800 */
[----:B------:R-:W-:Y:S01]  /*65f0*/  FMUL.FTZ R0, R19, R7 ;  /* 0x0000000713007220 */ /* 0x000fe20000410000 */
[----:B------:R-:W-:Y:S01]  /*6600*/  FMUL.FTZ R22, R22, R5 ;  /* 0x0000000516167220 */ /* 0x000fe20000410000 */
[----:B------:R-:W-:Y:S01]  /*6610*/  FFMA.FTZ R7, -R152, R152, 1 ;  /* 0x3f80000098077423 */ /* 0x000fe20000010198 */
[----:B------:R-:W-:Y:S01]  /*6620*/  FFMA.FTZ R5, -R151, R151, 1 ;  /* 0x3f80000097057423 */ /* 0x000fe20000010197 */
[----:B------:R-:W-:Y:S01]  /*6630*/  FMUL.FTZ R18, R18, R6 ;  /* 0x0000000612127220 */ /* 0x000fe20000410000 */
[----:B------:R-:W-:Y:S01]  /*6640*/  FFMA.FTZ R6, -R146, R146, 1 ;  /* 0x3f80000092067423 */ /* 0x000fe20000010192 */
[----:B---3--:R-:W-:Y:S01]  /*6650*/  FMUL.FTZ R16, R7, UR12 ;  /* 0x0000000c07107c20 */ /* 0x008fe20008410000 */
[----:B------:R-:W-:Y:S01]  /*6660*/  FMUL.FTZ R7, R5, UR12 ;  /* 0x0000000c05077c20 */ /* 0x000fe20008410000 */
[----:B------:R-:W-:Y:S01]  /*6670*/  FADD.FTZ R39, -R123, R39 ;  /* 0x000000277b277221 */ /* 0x000fe20000010100 */
[----:B------:R-:W-:Y:S01]  /*6680*/  FFMA.FTZ R5, -R148, R148, 1 ;  /* 0x3f80000094057423 */ /* 0x000fe20000010194 */
[----:B------:R-:W-:Y:S01]  /*6690*/  FMUL.FTZ R38, R163, R38 ;  /* 0x00000026a3267220 */ /* 0x000fe20000410000 */
[----:B------:R-:W-:Y:S01]  /*66a0*/  FMUL.FTZ R6, R6, UR12 ;  /* 0x0000000c06067c20 */ /* 0x000fe20008410000 */
[----:B------:R-:W-:Y:S01]  /*66b0*/  FADD.FTZ R35, -R123, R35 ;  /* 0x000000237b237221 */ /* 0x000fe20000010100 */
[----:B------:R-:W-:Y:S01]  /*66c0*/  FMUL.FTZ R39, R164, R39 ;  /* 0x00000027a4277220 */ /* 0x000fe20000410000 */
[----:B------:R-:W-:Y:S01]  /*66d0*/  FMUL.FTZ R5, R5, UR12 ;  /* 0x0000000c05057c20 */ /* 0x000fe20008410000 */
[----:B------:R-:W-:Y:S01]  /*66e0*/  FMUL.FTZ R38, R38, R6 ;  /* 0x0000000626267220 */ /* 0x000fe20000410000 */
[----:B------:R-:W-:Y:S01]  /*66f0*/  FMUL.FTZ R35, R169, R35 ;  /* 0x00000023a9237220 */ /* 0x000fe20000410000 */
[----:B------:R-:W-:Y:S01]  /*6700*/  FADD.FTZ R50, -R123, R50 ;  /* 0x000000327b327221 */ /* 0x000fe20000010100 */
[----:B------:R-:W-:Y:S01]  /*6710*/  FFMA.FTZ R6, -R140, R140, 1 ;  /* 0x3f8000008c067423 */ /* 0x000fe2000001018c */
[----:B------:R-:W-:Y:S01]  /*6720*/  F2FP.F16.F32.PACK_AB R0, R0, R18 ;  /* 0x000000120000723e */ /* 0x000fe200000000ff */
[----:B------:R-:W-:Y:S01]  /*6730*/  FMUL.FTZ R21, R39, R5 ;  /* 0x0000000527157220 */ /* 0x000fe20000410000 */
[----:B------:R-:W-:Y:S01]  /*6740*/  FMUL.FTZ R35, R35, R7 ;  /* 0x0000000723237220 */ /* 0x000fe20000410000 */
[----:B------:R-:W-:Y:S01]  /*6750*/  FADD.FTZ R51, -R123, R51 ;  /* 0x000000337b337221 */ /* 0x000fe20000010100 */
[----:B------:R-:W-:Y:S01]  /*6760*/  FFMA.FTZ R5, -R139, R139, 1 ;  /* 0x3f8000008b057423 */ /* 0x000fe2000001018b */
[----:B------:R-:W-:Y:S01]  /*6770*/  FMUL.FTZ R50, R147, R50 ;  /* 0x0000003293327220 */ /* 0x000fe20000410000 */
[----:B------:R-:W-:Y:S01]  /*6780*/  FMUL.FTZ R6, R6, UR12 ;  /* 0x0000000c06067c20 */ /* 0x000fe20008410000 */
[----:B------:R-:W-:Y:S01]  /*6790*/  FADD.FTZ R55, -R123, R55 ;  /* 0x000000377b377221 */ /* 0x000fe20000010100 */
[----:B------:R-:W-:Y:S01]  /*67a0*/  FFMA.FTZ R7, -R136, R136, 1 ;  /* 0x3f80000088077423 */ /* 0x000fe20000010188 */
[----:B------:R3:W-:Y:S01]  /*67b0*/  STS [R132+0xa400], R0 ;  /* 0x00a4000084007388 */ /* 0x0007e20000000800 */
[----:B------:R-:W-:Y:S01]  /*67c0*/  FMUL.FTZ R51, R145, R51 ;  /* 0x0000003391337220 */ /* 0x000fe20000410000 */
[----:B------:R-:W-:Y:S01]  /*67d0*/  FMUL.FTZ R5, R5, UR12 ;  /* 0x0000000c05057c20 */ /* 0x000fe20008410000 */
[----:B------:R-:W-:Y:S01]  /*67e0*/  FMUL.FTZ R50, R50, R6 ;  /* 0x0000000632327220 */ /* 0x000fe20000410000 */
[----:B------:R-:W-:Y:S01]  /*67f0*/  FMUL.FTZ R55, R143, R55 ;  /* 0x000000378f377220 */ /* 0x000fe20000410000 */
[----:B------:R-:W-:Y:S01]  /*6800*/  FMUL.FTZ R7, R7, UR12 ;  /* 0x0000000c07077c20 */ /* 0x000fe20008410000 */
[----:B------:R-:W-:Y:S01]  /*6810*/  FADD.FTZ R66, -R123, R66 ;  /* 0x000000427b427221 */ /* 0x000fe20000010100 */
[----:B------:R-:W-:Y:S01]  /*6820*/  FFMA.FTZ R6, -R134, R134, 1 ;  /* 0x3f80000086067423 */ /* 0x000fe20000010186 */
[----:B-----5:R-:W-:Y:S01]  /*6830*/  FADD.FTZ R13, -R115, R13 ;  /* 0x0000000d730d7221 */ /* 0x020fe20000010100 */
[----:B-1----:R-:W-:Y:S01]  /*6840*/  FFMA.FTZ R4, -R183, R183, 1 ;  /* 0x3f800000b7047423 */ /* 0x002fe200000101b7 */
[----:B------:R-:W-:Y:S01]  /*6850*/  FMUL.FTZ R51, R51, R5 ;  /* 0x0000000533337220 */ /* 0x000fe20000410000 */
[----:B------:R-:W-:Y:S01]  /*6860*/  FMUL.FTZ R55, R55, R7 ;  /* 0x0000000737377220 */ /* 0x000fe20000410000 */
[----:B------:R-:W-:Y:S01]  /*6870*/  FADD.FTZ R67, -R123, R67 ;  /* 0x000000437b437221 */ /* 0x000fe20000010100 */
[----:B------:R-:W-:Y:S01]  /*6880*/  FFMA.FTZ R5, -R133, R133, 1 ;  /* 0x3f80000085057423 */ /* 0x000fe20000010185 */
        /* <DEDUP_REMOVED lines=16> */
[----:B------:R-:W-:Y:S01]  /*6990*/  FMUL.FTZ R67, R67, R5 ;  /* 0x0000000543437220 */ /* 0x000fe20000410000 */
[----:B------:R-:W-:Y:S01]  /*69a0*/  FMUL.FTZ R8, R8, R7 ;  /* 0x0000000708087220 */ /* 0x000fe20000410000 */
[C---:B------:R-:W-:Y:S01]  /*69b0*/  FADD.FTZ R12, -R115.reuse, R12 ;  /* 0x0000000c730c7221 */ /* 0x040fe20000010100 */
        /* <DEDUP_REMOVED lines=19> */
[----:B------:R-:W-:Y:S01]  /*6af0*/  FMUL.FTZ R25, R210, R25 ;  /* 0x00000019d2197220 */ /* 0x000fe20000410000 */
[----:B------:R-:W-:Y:S01]  /*6b00*/  FMUL.FTZ R6, R6, UR12 ;  /* 0x0000000c06067c20 */ /* 0x000fe20008410000 */
[----:B------:R-:W-:Y:S01]  /*6b10*/  FMUL.FTZ R45, R179, R45 ;  /* 0x0000002db32d7220 */ /* 0x000fe20000410000 */
[----:B------:R-:W-:Y:S01]  /*6b20*/  FMUL.FTZ R4, R4, UR12 ;  /* 0x0000000c04047c20 */ /* 0x000fe20008410000 */
[----:B------:R-:W-:Y:S01]  /*6b30*/  FADD.FTZ R34, -R123, R34 ;  /* 0x000000227b227221 */ /* 0x000fe20000010100 */
[----:B------:R-:W-:Y:S01]  /*6b40*/  FADD.FTZ R40, -R115, R40 ;  /* 0x0000002873287221 */ /* 0x000fe20000010100 */
[----:B------:R-:W-:Y:S01]  /*6b50*/  FFMA.FTZ R7, -R162, R162, 1 ;  /* 0x3f800000a2077423 */ /* 0x000fe200000101a2 */
[----:B---3--:R-:W-:Y:S01]  /*6b60*/  F2FP.F16.F32.PACK_AB R0, R9, R8 ;  /* 0x000000080900723e */ /* 0x008fe200000000ff */
[----:B------:R-:W-:Y:S01]  /*6b70*/  STS [R132+0xa000], R33 ;  /* 0x00a0002184007388 */ /* 0x000fe20000000800 */
[----:B------:R-:W-:Y:S01]  /*6b80*/  F2FP.F16.F32.PACK_AB R19, R13, R12 ;  /* 0x0000000c0d13723e */ /* 0x000fe200000000ff */
[----:B------:R-:W-:Y:S01]  /*6b90*/  FMUL.FTZ R18, R25, R6 ;  /* 0x0000000619127220 */ /* 0x000fe20000410000 */
[----:B------:R-:W-:Y:S01]  /*6ba0*/  FMUL.FTZ R12, R45, R4 ;  /* 0x000000042d0c7220 */ /* 0x000fe20000410000 */
[----:B------:R-:W-:Y:S01]  /*6bb0*/  FMUL.FTZ R34, R170, R34 ;  /* 0x00000022aa227220 */ /* 0x000fe20000410000 */
[----:B------:R-:W-:Y:S01]  /*6bc0*/  FMUL.FTZ R40, R193, R40 ;  /* 0x00000028c1287220 */ /* 0x000fe20000410000 */
[----:B------:R-:W-:Y:S01]  /*6bd0*/  FMUL.FTZ R7, R7, UR12 ;  /* 0x0000000c07077c20 */ /* 0x000fe20008410000 */
[----:B------:R-:W-:Y:S01]  /*6be0*/  FADD.FTZ R41, -R115, R41 ;  /* 0x0000002973297221 */ /* 0x000fe20000010100 */
[----:B------:R-:W-:Y:S01]  /*6bf0*/  FFMA.FTZ R6, -R161, R161, 1 ;  /* 0x3f800000a1067423 */ /* 0x000fe200000101a1 */
[----:B------:R-:W-:Y:S01]  /*6c00*/  FFMA.FTZ R4, -R149, R149, 1 ;  /* 0x3f80000095047423 */ /* 0x000fe20000010195 */
[----:B------:R1:W-:Y:S01]  /*6c10*/  STS [R125+0xc000], R0 ;  /* 0x00c000007d007388 */ /* 0x0003e20000000800 */
[----:B------:R-:W-:Y:S01]  /*6c20*/  FMUL.FTZ R34, R34, R16 ;  /* 0x0000001022227220 */ /* 0x000fe20000410000 */
[----:B------:R-:W-:Y:S01]  /*6c30*/  FMUL.FTZ R40, R40, R7 ;  /* 0x0000000728287220 */ /* 0x000fe20000410000 */
[----:B------:R-:W-:Y:S01]  /*6c40*/  FADD.FTZ R28, -R115, R28 ;  /* 0x0000001c731c7221 */ /* 0x000fe20000010100 */
[----:B------:R-:W-:Y:S01]  /*6c50*/  FFMA.FTZ R5, -R174, R174, 1 ;  /* 0x3f800000ae057423 */ /* 0x000fe200000101ae */
[----:B------:R-:W-:Y:S01]  /*6c60*/  FMUL.FTZ R41, R191, R41 ;  /* 0x00000029bf297220 */ /* 0x000fe20000410000 */
[----:B------:R-:W-:Y:S01]  /*6c70*/  FMUL.FTZ R6, R6, UR12 ;  /* 0x0000000c06067c20 */ /* 0x000fe20008410000 */
[----:B------:R-:W-:Y:S01]  /*6c80*/  FMUL.FTZ R7, R4, UR12 ;  /* 0x0000000c04077c20 */ /* 0x000fe20008410000 */
[----:B------:R-:W-:Y:S01]  /*6c90*/  FADD.FTZ R54, -R123, R54 ;  /* 0x000000367b367221 */ /* 0x000fe20000010100 */
[----:B------:R-:W-:Y:S01]  /*6ca0*/  FFMA.FTZ R16, -R137, R137, 1 ;  /* 0x3f80000089107423 */ /* 0x000fe20000010189 */
[----:B------:R-:W-:Y:S01]  /*6cb0*/  FADD.FTZ R61, -R115, R61 ;  /* 0x0000003d733d7221 */ /* 0x000fe20000010100 */
[----:B------:R-:W-:Y:S01]  /*6cc0*/  FFMA.FTZ R4, -R141, R141, 1 ;  /* 0x3f8000008d047423 */ /* 0x000fe2000001018d */
[----:B------:R-:W-:Y:S01]  /*6cd0*/  FMUL.FTZ R28, R204, R28 ;  /* 0x0000001ccc1c7220 */ /* 0x000fe20000410000 */
[----:B------:R-:W-:Y:S01]  /*6ce0*/  FMUL.FTZ R5, R5, UR12 ;  /* 0x0000000c05057c20 */ /* 0x000fe20008410000 */
[----:B------:R-:W-:Y:S01]  /*6cf0*/  FMUL.FTZ R13, R41, R6 ;  /* 0x00000006290d7220 */ /* 0x000fe20000410000 */
[----:B------:R-:W-:Y:S01]  /*6d00*/  FMUL.FTZ R54, R144, R54 ;  /* 0x0000003690367220 */ /* 0x000fe20000410000 */
[----:B------:R-:W-:Y:S01]  /*6d10*/  FMUL.FTZ R16, R16, UR12 ;  /* 0x0000000c10107c20 */ /* 0x000fe20008410000 */
[----:B------:R-:W-:Y:S01]  /*6d20*/  FMUL.FTZ R61, R165, R61 ;  /* 0x0000003da53d7220 */ /* 0x000fe20000410000 */
[----:B------:R-:W-:Y:S01]  /*6d30*/  FMUL.FTZ R4, R4, UR12 ;  /* 0x0000000c04047c20 */ /* 0x000fe20008410000 */
[C---:B------:R-:W-:Y:S01]  /*6d40*/  FADD.FTZ R57, -R115.reuse, R57 ;  /* 0x0000003973397221 */ /* 0x040fe20000010100 */
[----:B------:R-:W-:Y:S01]  /*6d50*/  FFMA.FTZ R6, -R150, R150, 1 ;  /* 0x3f80000096067423 */ /* 0x000fe20000010196 */
[----:B------:R-:W-:Y:S01]  /*6d60*/  FMUL.FTZ R28, R28, R5 ;  /* 0x000000051c1c7220 */ /* 0x000fe20000410000 */
[----:B------:R-:W-:Y:S01]  /*6d70*/  FMUL.FTZ R54, R54, R16 ;  /* 0x0000001036367220 */ /* 0x000fe20000410000 */
[----:B------:R-:W-:Y:S01]  /*6d80*/  FADD.FTZ R44, -R115, R44 ;  /* 0x0000002c732c7221 */ /* 0x000fe20000010100 */
[----:B------:R-:W-:Y:S01]  /*6d90*/  FFMA.FTZ R5, -R154, R154, 1 ;  /* 0x3f8000009a057423 */ /* 0x000fe2000001019a */
[----:B------:R-:W-:Y:S01]  /*6da0*/  FMUL.FTZ R16, R61, R4 ;  /* 0x000000043d107220 */ /* 0x000fe20000410000 */
[----:B------:R-:W-:Y:S01]  /*6db0*/  FMUL.FTZ R57, R171, R57 ;  /* 0x00000039ab397220 */ /* 0x000fe20000410000 */
[----:B------:R-:W-:Y:S01]  /*6dc0*/  FMUL.FTZ R6, R6, UR12 ;  /* 0x0000000c06067c20 */ /* 0x000fe20008410000 */
        /* <DEDUP_REMOVED lines=8> */
[C---:B------:R-:W-:Y:S01]  /*6e50*/  FADD.FTZ R60, -R115.reuse, R60 ;  /* 0x0000003c733c7221 */ /* 0x040fe20000010100 */
[----:B------:R-:W-:Y:S01]  /*6e60*/  FFMA.FTZ R5, -R142, R142, 1 ;  /* 0x3f8000008e057423 */ /* 0x000fe2000001018e */
[----:B------:R-:W-:Y:S01]  /*6e70*/  FADD.FTZ R56, -R115, R56 ;  /* 0x0000003873387221 */ /* 0x000fe20000010100 */
[----:B------:R-:W-:Y:S01]  /*6e80*/  FMUL.FTZ R14, R226, R14 ;  /* 0x0000000ee20e7220 */ /* 0x000fe20000410000 */
[----:B------:R-:W-:Y:S01]  /*6e90*/  FMUL.FTZ R4, R4, UR12 ;  /* 0x0000000c04047c20 */ /* 0x000fe20008410000 */
[----:B------:R-:W-:Y:S01]  /*6ea0*/  FADD.FTZ R10, -R114, R10 ;  /* 0x0000000a720a7221 */ /* 0x000fe20000010100 */
[----:B------:R-:W-:Y:S01]  /*6eb0*/  FMUL.FTZ R60, R168, R60 ;  /* 0x0000003ca83c7220 */ /* 0x000fe20000410000 */
[----:B------:R-:W-:Y:S01]  /*6ec0*/  FMUL.FTZ R5, R5, UR12 ;  /* 0x0000000c05057c20 */ /* 0x000fe20008410000 */
[----:B------:R-:W-:Y:S01]  /*6ed0*/  FMUL.FTZ R56, R172, R56 ;  /* 0x00000038ac387220 */ /* 0x000fe20000410000 */
[----:B-1----:R-:W-:Y:S01]  /*6ee0*/  FFMA.FTZ R0, -R206, R206, 1 ;  /* 0x3f800000ce007423 */ /* 0x002fe200000101ce */
[----:B------:R-:W-:Y:S01]  /*6ef0*/  FMUL.FTZ R14, R14, R4 ;  /* 0x000000040e0e7220 */ /* 0x000fe20000410000 */
[----:B------:R-:W-:Y:S01]  /*6f00*/  FADD.FTZ R11, -R114, R11 ;  /* 0x0000000b720b7221 */ /* 0x000fe20000010100 */
[----:B------:R-:W-:Y:S01]  /*6f10*/  FMUL.FTZ R10, R228, R10 ;  /* 0x0000000ae40a7220 */ /* 0x000fe20000410000 */
[----:B------:R-:W-:Y:S01]  /*6f20*/  FFMA.FTZ R4, -R199, R199, 1 ;  /* 0x3f800000c7047423 */ /* 0x000fe200000101c7 */
[----:B------:R-:W-:Y:S01]  /*6f30*/  FMUL.FTZ R60, R60, R5 ;  /* 0x000000053c3c7220 */ /* 0x000fe20000410000 */
[----:B------:R-:W-:Y:S01]  /*6f40*/  FMUL.FTZ R56, R56, R7 ;  /* 0x0000000738387220 */ /* 0x000fe20000410000 */
[----:B------:R-:W-:Y:S01]  /*6f50*/  FMUL.FTZ R5, R0, UR12 ;  /* 0x0000000c00057c20 */ /* 0x000fe20008410000 */
[----:B------:R-:W-:Y:S01]  /*6f60*/  FMUL.FTZ R11, R227, R11 ;  /* 0x0000000be30b7220 */ /* 0x000fe20000410000 */
[----:B------:R-:W-:Y:S01]  /*6f70*/  FADD.FTZ R15, -R114, R15 ;  /* 0x0000000f720f7221 */ /* 0x000fe20000010100 */
[----:B------:R-:W-:Y:S01]  /*6f80*/  FMUL.FTZ R7, R10, R6 ;  /* 0x000000060a077220 */ /* 0x000fe20000410000 */
[----:B------:R-:W-:Y:S01]  /*6f90*/  FFMA.FTZ R0, -R203, R203, 1 ;  /* 0x3f800000cb007423 */ /* 0x000fe200000101cb */
[----:B------:R-:W-:Y:S01]  /*6fa0*/  FMUL.FTZ R6, R4, UR12 ;  /* 0x0000000c04067c20 */ /* 0x000fe20008410000 */
[----:B------:R-:W-:Y:S01]  /*6fb0*/  FADD.FTZ R30, -R114, R30 ;  /* 0x0000001e721e7221 */ /* 0x000fe20000010100 */
[----:B------:R-:W-:Y:S01]  /*6fc0*/  FFMA.FTZ R4, -R197, R197, 1 ;  /* 0x3f800000c5047423 */ /* 0x000fe200000101c5 */
[----:B------:R-:W-:Y:S01]  /*6fd0*/  FMUL.FTZ R15, R225, R15 ;  /* 0x0000000fe10f7220 */ /* 0x000fe20000410000 */
[----:B------:R-:W-:Y:S01]  /*6fe0*/  FMUL.FTZ R10, R11, R5 ;  /* 0x000000050b0a7220 */ /* 0x000fe20000410000 */
[----:B------:R-:W-:Y:S01]  /*6ff0*/  FMUL.FTZ R0, R0, UR12 ;  /* 0x0000000c00007c20 */ /* 0x000fe20008410000 */
[----:B------:R-:W-:Y:S01]  /*7000*/  FMUL.FTZ R30, R217, R30 ;  /* 0x0000001ed91e7220 */ /* 0x000fe20000410000 */
[----:B------:R-:W-:Y:S01]  /*7010*/  FMUL.FTZ R4, R4, UR12 ;  /* 0x0000000c04047c20 */ /* 0x000fe20008410000 */
[----:B------:R-:W-:Y:S01]  /*7020*/  FADD.FTZ R47, -R114, R47 ;  /* 0x0000002f722f7221 */ /* 0x000fe20000010100 */
[----:B------:R-:W-:Y:S01]  /*7030*/  FMUL.FTZ R9, R15, R0 ;  /* 0x000000000f097220 */ /* 0x000fe20000410000 */
[----:B------:R-:W-:Y:S01]  /*7040*/  F2FP.F16.F32.PACK_AB R10, R10, R7 ;  /* 0x000000070a0a723e */ /* 0x000fe200000000ff */
[----:B------:R-:W-:Y:S01]  /*7050*/  FMUL.FTZ R30, R30, R4 ;  /* 0x000000041e1e7220 */ /* 0x000fe20000410000 */
[----:B------:R-:W-:Y:S01]  /*7060*/  FFMA.FTZ R0, -R198, R198, 1 ;  /* 0x3f800000c6007423 */ /* 0x000fe200000101c6 */
[----:B------:R-:W-:Y:S01]  /*7070*/  FFMA.FTZ R4, -R175, R175, 1 ;  /* 0x3f800000af047423 */ /* 0x000fe200000101af */
[C---:B------:R-:W-:Y:S01]  /*7080*/  FADD.FTZ R26, -R114.reuse, R26 ;  /* 0x0000001a721a7221 */ /* 0x040fe20000010100 */
[----:B------:R-:W-:Y:S01]  /*7090*/  FADD.FTZ R27, -R114, R27 ;  /* 0x0000001b721b7221 */ /* 0x000fe20000010100 */
[----:B------:R-:W-:Y:S01]  /*70a0*/  F2FP.F16.F32.PACK_AB R9, R9, R14 ;  /* 0x0000000e0909723e */ /* 0x000fe200000000ff */
[----:B------:R-:W-:Y:S01]  /*70b0*/  STS [R125+0xc400], R10 ;  /* 0x00c4000a7d007388 */ /* 0x000fe20000000800 */
[----:B------:R-:W-:Y:S01]  /*70c0*/  FMUL.FTZ R5, R0, UR12 ;  /* 0x0000000c00057c20 */ /* 0x000fe20008410000 */
[----:B------:R-:W-:Y:S01]  /*70d0*/  FMUL.FTZ R47, R208, R47 ;  /* 0x0000002fd02f7220 */ /* 0x000fe20000410000 */
[----:B------:R-:W-:Y:S01]  /*70e0*/  FMUL.FTZ R4, R4, UR12 ;  /* 0x0000000c04047c20 */ /* 0x000fe20008410000 */
[----:B------:R-:W-:Y:S01]  /*70f0*/  FMUL.FTZ R26, R223, R26 ;  /* 0x0000001adf1a7220 */ /* 0x000fe20000410000 */
[----:B------:R-:W-:Y:S01]  /*7100*/  FMUL.FTZ R27, R222, R27 ;  /* 0x0000001bde1b7220 */ /* 0x000fe20000410000 */
[----:B------:R-:W-:Y:S01]  /*7110*/  FADD.FTZ R31, -R114, R31 ;  /* 0x0000001f721f7221 */ /* 0x000fe20000010100 */
[----:B------:R-:W-:Y:S01]  /*7120*/  FFMA.FTZ R0, -R196, R196, 1 ;  /* 0x3f800000c4007423 */ /* 0x000fe200000101c4 */
[----:B------:R-:W-:Y:S01]  /*7130*/  F2FP.F16.F32.PACK_AB R22, R23, R22 ;  /* 0x000000161716723e */ /* 0x000fe200000000ff */
[----:B------:R-:W-:Y:S01]  /*7140*/  STS [R132+0xc000], R19 ;  /* 0x00c0001384007388 */ /* 0x000fe20000000800 */
[----:B------:R-:W-:Y:S01]  /*7150*/  FMUL.FTZ R47, R47, R4 ;  /* 0x000000042f2f7220 */ /* 0x000fe20000410000 */
[----:B------:R-:W-:Y:S01]  /*7160*/  FMUL.FTZ R26, R26, R6 ;  /* 0x000000061a1a7220 */ /* 0x000fe20000410000 */
[----:B------:R-:W-:Y:S01]  /*7170*/  FMUL.FTZ R27, R27, R5 ;  /* 0x000000051b1b7220 */ /* 0x000fe20000410000 */
[----:B------:R-:W-:Y:S01]  /*7180*/  STS [R132+0xc400], R9 ;  /* 0x00c4000984007388 */ /* 0x000fe20000000800 */
[----:B------:R-:W-:Y:S01]  /*7190*/  FMUL.FTZ R31, R216, R31 ;  /* 0x0000001fd81f7220 */ /* 0x000fe20000410000 */
[----:B------:R-:W-:Y:S01]  /*71a0*/  FMUL.FTZ R0, R0, UR12 ;  /* 0x0000000c00007c20 */ /* 0x000fe20008410000 */
[----:B------:R-:W-:Y:S01]  /*71b0*/  FFMA.FTZ R4, -R157, R157, 1 ;  /* 0x3f8000009d047423 */ /* 0x000fe2000001019d */
[C---:B------:R-:W-:Y:S01]  /*71c0*/  FADD.FTZ R63, -R114.reuse, R63 ;  /* 0x0000003f723f7221 */ /* 0x040fe20000010100 */
[----:B------:R-:W-:Y:S01]  /*71d0*/  F2FP.F16.F32.PACK_AB R34, R35, R34 ;  /* 0x000000222322723e */ /* 0x000fe200000000ff */
[----:B------:R-:W-:Y:S01]  /*71e0*/  STS [R128+0xa000], R101 ;  /* 0x00a0006580007388 */ /* 0x000fe20000000800 */
[----:B------:R-:W-:Y:S01]  /*71f0*/  FADD.FTZ R42, -R114, R42 ;  /* 0x0000002a722a7221 */ /* 0x000fe20000010100 */
[----:B------:R-:W-:Y:S01]  /*7200*/  FFMA.FTZ R7, -R182, R182, 1 ;  /* 0x3f800000b6077423 */ /* 0x000fe200000101b6 */
[----:B------:R-:W-:Y:S01]  /*7210*/  FADD.FTZ R43, -R114, R43 ;  /* 0x0000002b722b7221 */ /* 0x000fe20000010100 */
[----:B------:R-:W-:Y:S01]  /*7220*/  STS [R128+0xa400], R22 ;  /* 0x00a4001680007388 */ /* 0x000fe20000000800 */
[----:B------:R-:W-:Y:S01]  /*7230*/  FFMA.FTZ R6, -R181, R181, 1 ;  /* 0x3f800000b5067423 */ /* 0x000fe200000101b5 */
[----:B------:R-:W-:Y:S01]  /*7240*/  FMUL.FTZ R31, R31, R0 ;  /* 0x000000001f1f7220 */ /* 0x000fe20000410000 */
[----:B------:R-:W-:Y:S01]  /*7250*/  FMUL.FTZ R4, R4, UR12 ;  /* 0x0000000c04047c20 */ /* 0x000fe20008410000 */
[----:B------:R-:W-:Y:S01]  /*7260*/  FMUL.FTZ R63, R187, R63 ;  /* 0x0000003fbb3f7220 */ /* 0x000fe20000410000 */
[----:B------:R-:W-:Y:S01]  /*7270*/  F2FP.F16.F32.PACK_AB R18, R18, R24 ;  /* 0x000000181212723e */ /* 0x000fe200000000ff */
[----:B------:R-:W-:Y:S01]  /*7280*/  STS [R131+0xa000], R100 ;  /* 0x00a0006483007388 */ /* 0x000fe20000000800 */
[----:B------:R-:W-:Y:S01]  /*7290*/  F2FP.F16.F32.PACK_AB R0, R27, R26 ;  /* 0x0000001a1b00723e */ /* 0x000fe200000000ff */
[----:B------:R-:W-:Y:S01]  /*72a0*/  FMUL.FTZ R42, R213, R42 ;  /* 0x0000002ad52a7220 */ /* 0x000fe20000410000 */
[----:B------:R-:W-:Y:S01]  /*72b0*/  FMUL.FTZ R7, R7, UR12 ;  /* 0x0000000c07077c20 */ /* 0x000fe20008410000 */
[----:B------:R-:W-:Y:S01]  /*72c0*/  STS [R131+0xa400], R34 ;  /* 0x00a4002283007388 */ /* 0x000fe20000000800 */
[----:B------:R-:W-:Y:S01]  /*72d0*/  FMUL.FTZ R43, R212, R43 ;  /* 0x0000002bd42b7220 */ /* 0x000fe20000410000 */
[----:B------:R-:W-:Y:S01]  /*72e0*/  FMUL.FTZ R6, R6, UR12 ;  /* 0x0000000c06067c20 */ /* 0x000fe20008410000 */
[----:B------:R-:W-:Y:S01]  /*72f0*/  FADD.FTZ R46, -R114, R46 ;  /* 0x0000002e722e7221 */ /* 0x000fe20000010100 */
[----:B------:R-:W-:Y:S01]  /*7300*/  FFMA.FTZ R5, -R176, R176, 1 ;  /* 0x3f800000b0057423 */ /* 0x000fe200000101b0 */
[----:B------:R-:W-:Y:S01]  /*7310*/  FMUL.FTZ R8, R63, R4 ;  /* 0x000000043f087220 */ /* 0x000fe20000410000 */
[----:B------:R-:W-:Y:S01]  /*7320*/  F2FP.F16.F32.PACK_AB R20, R20, R28 ;  /* 0x0000001c1414723e */ /* 0x000fe200000000ff */
[----:B------:R-:W-:Y:S01]  /*7330*/  STS [R128+0xc000], R18 ;  /* 0x00c0001280007388 */ /* 0x000fe20000000800 */
[----:B------:R-:W-:Y:S01]  /*7340*/  F2FP.F16.F32.PACK_AB R4, R31, R30 ;  /* 0x0000001e1f04723e */ /* 0x000fe200000000ff */
[----:B------:R-:W-:Y:S01]  /*7350*/  FMUL.FTZ R42, R42, R7 ;  /* 0x000000072a2a7220 */ /* 0x000fe20000410000 */
[----:B------:R-:W-:Y:S01]  /*7360*/  FMUL.FTZ R43, R43, R6 ;  /* 0x000000062b2b7220 */ /* 0x000fe20000410000 */
[----:B------:R1:W-:Y:S01]  /*7370*/  STS [R128+0xc400], R0 ;  /* 0x00c4000080007388 */ /* 0x0003e20000000800 */
[----:B------:R-:W-:Y:S01]  /*7380*/  FMUL.FTZ R46, R209, R46 ;  /* 0x0000002ed12e7220 */ /* 0x000fe20000410000 */
[----:B------:R-:W-:Y:S01]  /*7390*/  FMUL.FTZ R5, R5, UR12 ;  /* 0x0000000c05057c20 */ /* 0x000fe20008410000 */
[----:B------:R-:W-:Y:S01]  /*73a0*/  FADD.FTZ R58, -R114, R58 ;  /* 0x0000003a723a7221 */ /* 0x000fe20000010100 */
[----:B------:R-:W-:Y:S01]  /*73b0*/  FFMA.FTZ R7, -R167, R167, 1 ;  /* 0x3f800000a7077423 */ /* 0x000fe200000101a7 */
[----:B------:R-:W-:Y:S01]  /*73c0*/  FFMA.FTZ R6, -R166, R166, 1 ;  /* 0x3f800000a6067423 */ /* 0x000fe200000101a6 */
[----:B------:R-:W-:Y:S01]  /*73d0*/  FADD.FTZ R59, -R114, R59 ;  /* 0x0000003b723b7221 */ /* 0x000fe20000010100 */
[----:B------:R-:W-:Y:S01]  /*73e0*/  F2FP.F16.F32.PACK_AB R21, R21, R38 ;  /* 0x000000261515723e */ /* 0x000fe200000000ff */
[----:B------:R-:W-:Y:S01]  /*73f0*/  STS [R131+0xc000], R20 ;  /* 0x00c0001483007388 */ /* 0x000fe20000000800 */
[----:B------:R-:W-:Y:S01]  /*7400*/  FMUL.FTZ R46, R46, R5 ;  /* 0x000000052e2e7220 */ /* 0x000fe20000410000 */
[----:B------:R-:W-:Y:S01]  /*7410*/  FMUL.FTZ R58, R201, R58 ;  /* 0x0000003ac93a7220 */ /* 0x000fe20000410000 */
[----:B------:R-:W-:Y:S01]  /*7420*/  FMUL.FTZ R7, R7, UR12 ;  /* 0x0000000c07077c20 */ /* 0x000fe20008410000 */
[----:B------:R-:W-:Y:S01]  /*7430*/  STS [R131+0xc400], R4 ;  /* 0x00c4000483007388 */ /* 0x000fe20000000800 */
[----:B------:R-:W-:Y:S01]  /*7440*/  FMUL.FTZ R6, R6, UR12 ;  /* 0x0000000c06067c20 */ /* 0x000fe20008410000 */
[----:B------:R-:W-:Y:S01]  /*7450*/  FMUL.FTZ R59, R200, R59 ;  /* 0x0000003bc83b7220 */ /* 0x000fe20000410000 */
[----:B------:R-:W-:Y:S01]  /*7460*/  FFMA.FTZ R5, -R158, R158, 1 ;  /* 0x3f8000009e057423 */ /* 0x000fe2000001019e */
[----:B------:R-:W-:Y:S01]  /*7470*/  FADD.FTZ R62, -R114, R62 ;  /* 0x0000003e723e7221 */ /* 0x000fe20000010100 */
[----:B------:R-:W-:Y:S01]  /*7480*/  F2FP.F16.F32.PACK_AB R50, R51, R50 ;  /* 0x000000323332723e */ /* 0x000fe200000000ff */
[----:B------:R-:W-:Y:S01]  /*7490*/  STS [R127+-0x8000], R53 ;  /* 0xff8000357f007388 */ /* 0x000fe20000000800 */
[----:B------:R-:W-:Y:S01]  /*74a0*/  FMUL.FTZ R58, R58, R7 ;  /* 0x000000073a3a7220 */ /* 0x000fe20000410000 */
[----:B------:R-:W-:Y:S01]  /*74b0*/  FMUL.FTZ R5, R5, UR12 ;  /* 0x0000000c05057c20 */ /* 0x000fe20008410000 */
[----:B------:R-:W-:Y:S01]  /*74c0*/  FMUL.FTZ R7, R59, R6 ;  /* 0x000000063b077220 */ /* 0x000fe20000410000 */
[----:B------:R-:W-:Y:S01]  /*74d0*/  STS [R127+-0x7c00], R21 ;  /* 0xff8400157f007388 */ /* 0x000fe20000000800 */
[----:B------:R-:W-:Y:S01]  /*74e0*/  FMUL.FTZ R62, R188, R62 ;  /* 0x0000003ebc3e7220 */ /* 0x000fe20000410000 */
[----:B------:R-:W-:Y:S01]  /*74f0*/  F2FP.F16.F32.PACK_AB R13, R13, R40 ;  /* 0x000000280d0d723e */ /* 0x000fe200000000ff */
[----:B------:R-:W3:Y:S01]  /*7500*/  LDC R52, c[0x0][0x44c] ;  /* 0x00011300ff347b82 */ /* 0x000ee20000000800 */
        /* <DEDUP_REMOVED lines=17> */
[--C-:B-1----:R-:W-:Y:S01]  /*7620*/  SHF.R.U32.HI R0, RZ, 0x4, R122.reuse ;  /* 0x00000004ff007819 */ /* 0x102fe2000001167a */
[----:B---3--:R-:W-:Y:S01]  /*7630*/  IMAD R102, R52, UR8, RZ ;  /* 0x0000000834667c24 */ /* 0x008fe2000f8e02ff */
[----:B------:R-:W-:Y:S01]  /*7640*/  SHF.L.U32 R40, R122, 0x5, RZ ;  /* 0x000000057a287819 */ /* 0x000fe200000006ff */
[----:B------:R-:W-:Y:S01]  /*7650*/  STS [R126+-0x8000], R48 ;  /* 0xff8000307e007388 */ /* 0x000fe20000000800 */
[----:B------:R-:W-:Y:S02]  /*7660*/  LOP3.LUT R59, R0, 0x8, RZ, 0xc0, !PT ;  /* 0x00000008003b7812 */ /* 0x000fe400078ec0ff */
[----:B------:R-:W-:Y:S01]  /*7670*/  SHF.L.U32 R60, R122, 0x2, RZ ;  /* 0x000000027a3c7819 */ /* 0x000fe200000006ff */
[----:B------:R-:W-:Y:S01]  /*7680*/  STS [R126+-0x7c00], R54 ;  /* 0xff8400367e007388 */ /* 0x000fe20000000800 */
[----:B------:R-:W-:Y:S03]  /*7690*/  LOP3.LUT R0, R59, 0x10, R122, 0xf8, !PT ;  /* 0x000000103b007812 */ /* 0x000fe600078ef87a */
[----:B------:R-:W-:Y:S01]  /*76a0*/  STS [R129+-0x8000], R36 ;  /* 0xff80002481007388 */ /* 0x000fe20000000800 */
[----:B------:R-:W-:Y:S03]  /*76b0*/  LOP3.LUT R0, R0, 0xc0, R40, 0xf8, !PT ;  /* 0x000000c000007812 */ /* 0x000fe600078ef828 */
[----:B------:R-:W-:Y:S01]  /*76c0*/  STS [R129+-0x7c00], R66 ;  /* 0xff84004281007388 */ /* 0x000fe20000000800 */
[----:B------:R-:W-:Y:S03]  /*76d0*/  LOP3.LUT R0, R0, 0x18, R60, 0x78, !PT ;  /* 0x0000001800007812 */ /* 0x000fe600078e783c */
[----:B------:R-:W-:Y:S01]  /*76e0*/  STS [R126+-0x6000], R17 ;  /* 0xffa000117e007388 */ /* 0x000fe20000000800 */
[----:B------:R-:W-:Y:S03]  /*76f0*/  LOP3.LUT R0, R0, 0x120, R40, 0xf8, !PT ;  /* 0x0000012000007812 */ /* 0x000fe600078ef828 */
[----:B------:R-:W-:Y:S01]  /*7700*/  STS [R126+-0x5c00], R7 ;  /* 0xffa400077e007388 */ /* 0x000fe20000000800 */
[----:B------:R-:W-:Y:S02]  /*7710*/  LEA R56, R0, UR4, 0x1 ;  /* 0x0000000400387c11 */ /* 0x000fe4000f8e08ff */
[----:B------:R-:W-:Y:S01]  /*7720*/  LEA R0, -R102, RZ, 0x7 ;  /* 0x000000ff66007211 */ /* 0x000fe200078e39ff */
[----:B------:R-:W-:Y:S04]  /*7730*/  STS [R129+-0x6000], R16 ;  /* 0xffa0001081007388 */ /* 0x000fe80000000800 */
[----:B------:R-:W-:Y:S01]  /*7740*/  STS [R129+-0x5c00], R8 ;  /* 0xffa4000881007388 */ /* 0x000fe20000000800 */
[----:B------:R-:W-:Y:S06]  /*7750*/  BAR.SYNC.DEFER_BLOCKING 0x0 ;  /* 0x0000000000007b1d */ /* 0x000fec0000010000 */
[----:B------:R-:W-:Y:S04]  /*7760*/  LDSM.16.MT88.4 R4, [R3+UR4+0x12000] ;  /* 0x012000040304783b */ /* 0x000fe80008004200 */
[----:B------:R-:W1:Y:S04]  /*7770*/  LDSM.16.MT88.4 R8, [R56+0x4000] ;  /* 0x004000003808783b */ /* 0x000e680000004200 */
[----:B------:R-:W3:Y:S04]  /*7780*/  LDSM.16.MT88.4 R12, [R3+UR4+0x16000] ;  /* 0x01600004030c783b */ /* 0x000ee80008004200 */
[----:B------:R-:W-:Y:S04]  /*7790*/  LDSM.16.MT88.4 R16, [R3+UR4+0x12800] ;  /* 0x012800040310783b */ /* 0x000fe80008004200 */
[----:B------:R-:W4:Y:S04]  /*77a0*/  LDSM.16.MT88.4 R20, [R56+0x4400] ;  /* 0x004400003814783b */ /* 0x000f280000004200 */
[----:B------:R-:W2:Y:S04]  /*77b0*/  LDSM.16.MT88.4 R24, [R3+UR4+0x16800] ;  /* 0x016800040318783b */ /* 0x000ea80008004200 */
[----:B------:R-:W-:Y:S04]  /*77c0*/  LDSM.16.MT88.4 R28, [R3+UR4+0x13000] ;  /* 0x01300004031c783b */ /* 0x000fe80008004200 */
[----:B------:R-:W2:Y:S04]  /*77d0*/  LDSM.16.MT88.4 R32, [R56+0x4800] ;  /* 0x004800003820783b */ /* 0x000ea80000004200 */
[----:B------:R-:W2:Y:S01]  /*77e0*/  LDSM.16.MT88.4 R36, [R3+UR4+0x17000] ;  /* 0x017000040324783b */ /* 0x000ea20008004200 */
[-C--:B-1----:R-:W-:Y:S08]  /*77f0*/  HMMA.16816.F32 R68, R4, R8.reuse, R68 ;  /* 0x000000080444723c */ /* 0x082ff00000001844 */
[C---:B---3--:R-:W-:Y:S08]  /*7800*/  HMMA.16816.F32 R72, R12.reuse, R8, R72 ;  /* 0x000000080c48723c */ /* 0x048ff00000001848 */
[-C--:B------:R-:W-:Y:S01]  /*7810*/  HMMA.16816.F32 R76, R12, R10.reuse, R76 ;  /* 0x0000000a0c4c723c */ /* 0x080fe2000000184c */
[----:B------:R-:W-:Y:S07]  /*7820*/  LDSM.16.MT88.4 R12, [R3+UR4+0x17800] ;  /* 0x01780004030c783b */ /* 0x000fee0008004200 */
[----:B------:R-:W-:Y:S01]  /*7830*/  HMMA.16816.F32 R80, R4, R10, R80 ;  /* 0x0000000a0450723c */ /* 0x000fe20000001850 */
[----:B------:R-:W-:Y:S04]  /*7840*/  LDSM.16.MT88.4 R4, [R3+UR4+0x13800] ;  /* 0x013800040304783b */ /* 0x000fe80008004200 */
[----:B------:R-:W1:Y:S03]  /*7850*/  LDSM.16.MT88.4 R8, [R56+0x4c00] ;  /* 0x004c00003808783b */ /* 0x000e660000004200 */
[-C--:B----4-:R-:W-:Y:S08]  /*7860*/  HMMA.16816.F32 R68, R16, R20.reuse, R68 ;  /* 0x000000141044723c */ /* 0x090ff00000001844 */
[C---:B--2---:R-:W-:Y:S08]  /*7870*/  HMMA.16816.F32 R72, R24.reuse, R20, R72 ;  /* 0x000000141848723c */ /* 0x044ff00000001848 */
        /* <DEDUP_REMOVED lines=79> */
.L_x_594:
[----:B------:R-:W2:Y:S01]  /*7d70*/  LDL R109, [R1+0x20] ;  /* 0x00002000016d7983 */ /* 0x000ea20000100800 */
[----:B------:R-:W-:Y:S01]  /*7d80*/  LOP3.LUT R2, R2, 0x200, RZ, 0xc0, !PT ;  /* 0x0000020002027812 */ /* 0x000fe200078ec0ff */
        /* <DEDUP_REMOVED lines=10> */
[----:B------:R-:W5:Y:S01]  /*7e30*/  LDL R106, [R1+0x14] ;  /* 0x00001400016a7983 */ /* 0x000f620000100800 */
        /* <DEDUP_REMOVED lines=15> */
[----:B------:R-:W-:Y:S03]  /*7f30*/  LDSM.16.MT88.4 R28, [R56+0x6400] ;  /* 0x00640000381c783b */ /* 0x000fe60000004200 */
        /* <DEDUP_REMOVED lines=8> */
[----:B-1----:R-:W-:Y:S01]  /*7fc0*/  LDSM.16.M88.4 R52, [R58+0x2000] ;  /* 0x002000003a34783b */ /* 0x002fe20000000200 */
[-C--:B------:R-:W-:Y:S08]  /*7fd0*/  HMMA.16816.F32 R4, R16, R20.reuse, RZ ;  /* 0x000000141004723c */ /* 0x080ff000000018ff */
        /* <DEDUP_REMOVED lines=61> */
[----:B------:R-:W-:Y:S04]  /*83b0*/  LEA.HI.X.SX32 R41, R102, R43, 0x5, P0 ;  /* 0x0000002b66297211 */ /* 0x000fe800000f2eff */
        /* <DEDUP_REMOVED lines=106> */
[----:B------:R-:W-:Y:S02]  /*8a60*/  F2FP.F16.F32.PACK_AB R68, R69, R68 ;  /* 0x000000444544723e */ /* 0x000fe400000000ff */
[----:B------:R-:W-:Y:S01]  /*8a70*/  LOP3.LUT R2, R2, 0x600, RZ, 0xc0, !PT ;  /* 0x0000060002027812 */ /* 0x000fe200078ec0ff */
[----:B------:R-:W-:Y:S01]  /*8a80*/  UISETP.NE.AND UP0, UPT, UR40, -0x1, UPT ;  /* 0xffffffff2800788c */ /* 0x000fe2000bf05270 */
[----:B------:R-:W-:Y:S01]  /*8a90*/  F2FP.F16.F32.PACK_AB R70, R71, R70 ;  /* 0x000000464746723e */ /* 0x000fe200000000ff */
[----:B------:R-:W-:Y:S01]  /*8aa0*/  UMOV UR41, UR18 ;  /* 0x0000001200297c82 */ /* 0x000fe20008000000 */
        /* <DEDUP_REMOVED lines=67> */
.L_x_596:
[----:B------:R-:W2:Y:S01]  /*8ee0*/  LDCU.64 UR10, c[0x0][0x5c0] ;  /* 0x0000b800ff0a77ac */ /* 0x000ea20008000a00 */
[----:B------:R-:W-:-:S04]  /*8ef0*/  UIADD3 UR5, UPT, UPT, UR36, UR40, URZ ;  /* 0x0000002824057290 */ /* 0x000fc8000fffe0ff */
[----:B--2---:R-:W-:Y:S02]  /*8f00*/  UIMAD.WIDE.U32 UR16, UR5, UR10, URZ ;  /* 0x0000000a051072a5 */ /* 0x004fe4000f8e00ff */
[----:B------:R-:W-:-:S04]  /*8f10*/  UIMAD UR5, UR5, UR11, URZ ;  /* 0x0000000b050572a4 */ /* 0x000fc8000f8e02ff */
[----:B------:R-:W-:-:S06]  /*8f20*/  UIADD3 UR5, UPT, UPT, UR17, UR5, URZ ;  /* 0x0000000511057290 */ /* 0x000fcc000fffe0ff */
[----:B-1----:R-:W-:Y:S02]  /*8f30*/  MOV R0, UR5 ;  /* 0x0000000500007c02 */ /* 0x002fe40008000f00 */
.L_x_597:
        /* <DEDUP_REMOVED lines=13> */
.L_x_598:
[----:B------:R-:W1:Y:S01]  /*9010*/  LDCU.64 UR8, c[0x0][0x5c8] ;  /* 0x0000b900ff0877ac */ /* 0x000e620008000a00 */
[----:B------:R-:W-:-:S04]  /*9020*/  UIADD3 UR5, UPT, UPT, UR36, UR40, URZ ;  /* 0x0000002824057290 */ /* 0x000fc8000fffe0ff */
[----:B-1----:R-:W-:Y:S02]  /*9030*/  UIMAD.WIDE.U32 UR12, UR5, UR8, URZ ;  /* 0x00000008050c72a5 */ /* 0x002fe4000f8e00ff */
[----:B------:R-:W-:-:S04]  /*9040*/  UIMAD UR5, UR5, UR9, URZ ;  /* 0x00000009050572a4 */ /* 0x000fc8000f8e02ff */
[----:B------:R-:W-:Y:S01]  /*9050*/  UIADD3 UR5, UPT, UPT, UR13, UR5, URZ ;  /* 0x000000050d057290 */ /* 0x000fe2000fffe0ff */
[----:B------:R-:W-:-:S05]  /*9060*/  UMOV UR36, UR12 ;  /* 0x0000000c00247c82 */ /* 0x000fca0008000000 */
[----:B------:R-:W-:-:S07]  /*9070*/  MOV R18, UR5 ;  /* 0x0000000500127c02 */ /* 0x000fce0008000f00 */
.L_x_599:
        /* <DEDUP_REMOVED lines=42> */
.L_x_601:
[----:B------:R-:W-:Y:S05]  /*9320*/  BSYNC.RECONVERGENT B0 ;  /* 0x0000000000007941 */ /* 0x000fea0003800200 */
.L_x_600:
        /* <DEDUP_REMOVED lines=11> */
.L_x_603:
[----:B------:R-:W-:Y:S05]  /*93e0*/  BSYNC.RECONVERGENT B0 ;  /* 0x0000000000007941 */ /* 0x000fea0003800200 */
.L_x_602:
        /* <DEDUP_REMOVED lines=25> */
.L_x_568:
[----:B------:R-:W-:Y:S05]  /*9580*/  BSYNC.RECONVERGENT B1 ;  /* 0x0000000000017941 */ /* 0x000fea0003800200 */
.L_x_550:
        /* <DEDUP_REMOVED lines=11> */
.L_x_605:
        /* <DEDUP_REMOVED lines=12> */
.L_x_829:


//--------------------- .text._ZN5flash44flash_bwd_dq_dk_dv_loop_seqk_parallel_kernelI23Flash_bwd_kernel_traitsILi32ELi128ELi128ELi8ELi4ELi4ELi4ELb0ELb0EN7cutlass6half_tE19Flash_kernel_traitsILi32ELi128ELi128ELi8ES3_EELb1ELb1ELb0ELb0ELb1ELb1ELb0EEEvNS_16Flash_bwd_paramsE --------------------------
	.section	.text._ZN5flash44flash_bwd_dq_dk_dv_loop_seqk_parallel_kernelI23Flash_bwd_kernel_traitsILi32ELi128ELi128ELi8ELi4ELi4ELi4ELb0ELb0EN7cutlass6half_tE19Flash_kernel_traitsILi32ELi128ELi128ELi8ES3_EELb1ELb1ELb0ELb0ELb1ELb1ELb0EEEvNS_16Flash_bwd_paramsE,"ax",@progbits
	.align	128
        .global         _ZN5flash44flash_bwd_dq_dk_dv_loop_seqk_parallel_kernelI23Flash_bwd_kernel_traitsILi32ELi128ELi128ELi8ELi4ELi4ELi4ELb0ELb0EN7cutlass6half_tE19Flash_kernel_traitsILi32ELi128ELi128ELi8ES3_EELb1ELb1ELb0ELb0ELb1ELb1ELb0EEEvNS_16Flash_bwd_paramsE
        .type           _ZN5flash44flash_bwd_dq_dk_dv_loop_seqk_parallel_kernelI23Flash_bwd_kernel_traitsILi32ELi128ELi128ELi8ELi4ELi4ELi4ELb0ELb0EN7cutlass6half_tE19Flash_kernel_traitsILi32ELi128ELi128ELi8ES3_EELb1ELb1ELb0ELb0ELb1ELb1ELb0EEEvNS_16Flash_bwd_paramsE,@function
        .size           _ZN5flash44flash_bwd_dq_dk_dv_loop_seqk_parallel_kernelI23Flash_bwd_kernel_traitsILi32ELi128ELi128ELi8ELi4ELi4ELi4ELb0ELb0EN7cutlass6half_tE19Flash_kernel_traitsILi32ELi128ELi128ELi8ES3_EELb1ELb1ELb0ELb0ELb1ELb1ELb0EEEvNS_16Flash_bwd_paramsE,(.L_x_830 - _ZN5flash44flash_bwd_dq_dk_dv_loop_seqk_parallel_kernelI23Flash_bwd_kernel_traitsILi32ELi128ELi128ELi8ELi4ELi4ELi4ELb0ELb0EN7cutlass6half_tE19Flash_kernel_traitsILi32ELi128ELi128ELi8ES3_EELb1ELb1ELb0ELb0ELb1ELb1ELb0EEEvNS_16Flash_bwd_paramsE)
        .other          _ZN5flash44flash_bwd_dq_dk_dv_loop_seqk_parallel_kernelI23Flash_bwd_kernel_traitsILi32ELi128ELi128ELi8ELi4ELi4ELi4ELb0ELb0EN7cutlass6half_tE19Flash_kernel_traitsILi32ELi128ELi128ELi8ES3_EELb1ELb1ELb0ELb0ELb1ELb1ELb0EEEvNS_16Flash_bwd_paramsE,@"STO_CUDA_ENTRY STV_DEFAULT"
_ZN5flash44flash_bwd_dq_dk_dv_loop_seqk_parallel_kernelI23Flash_bwd_kernel_traitsILi32ELi128ELi128ELi8ELi4ELi4ELi4ELb0ELb0EN7cutlass6half_tE19Flash_kernel_traitsILi32ELi128ELi128ELi8ES3_EELb1ELb1ELb0ELb0ELb1ELb1ELb0EEEvNS_16Flash_bwd_paramsE:
.text._ZN5flash44flash_bwd_dq_dk_dv_loop_seqk_parallel_kernelI23Flash_bwd_kernel_traitsILi32ELi128ELi128ELi8ELi4ELi4ELi4ELb0ELb0EN7cutlass6half_tE19Flash_kernel_traitsILi32ELi128ELi128ELi8ES3_EELb1ELb1ELb0ELb0ELb1ELb1ELb0EEEvNS_16Flash_bwd_paramsE:
        /* <DEDUP_REMOVED lines=12> */
[----:B------:R-:W-:Y:S01]  /*00c0*/  UMOV UR8, 0x400 ;  /* 0x0000040000087882 */ /* 0x000fe20000000000 */
[----:B------:R-:W3:Y:S01]  /*00d0*/  S2R R148, SR_CTAID.Y ;  /* 0x0000000000947919 */ /* 0x000ee20000002600 */
[----:B------:R-:W-:Y:S01]  /*00e0*/  IMAD.MOV.U32 R142, RZ, RZ, 0x20 ;  /* 0x00000020ff8e7424 */ /* 0x000fe200078e00ff */
[----:B------:R-:W4:Y:S01]  /*00f0*/  LDCU.64 UR20, c[0x0][0x358] ;  /* 0x00006b00ff1477ac */ /* 0x000f220008000a00 */
[----:B------:R-:W-:Y:S01]  /*0100*/  IMAD.MOV.U32 R128, RZ, RZ, 0x10 ;  /* 0x00000010ff807424 */ /* 0x000fe200078e00ff */
[----:B------:R-:W3:Y:S01]  /*0110*/  S2R R147, SR_CTAID.Z ;  /* 0x0000000000937919 */ /* 0x000ee20000002700 */
[----:B------:R-:W5:Y:S01]  /*0120*/  S2UR UR16, SR_CgaCtaId ;  /* 0x00000000001079c3 */ /* 0x000f620000008800 */
[----:B------:R-:W-:Y:S01]  /*0130*/  UMOV UR17, 0xffffe000 ;  /* 0xffffe00000117882 */ /* 0x000fe20000000000 */
[----:B------:R-:W-:-:S06]  /*0140*/  UMOV UR18, URZ ;  /* 0x000000ff00127c82 */ /* 0x000fcc0008000000 */
[----:B------:R-:W4:Y:S01]  /*0150*/  S2UR UR5, SR_CgaCtaId ;  /* 0x00000000000579c3 */ /* 0x000f220000008800 */
[----:B--2---:R-:W-:Y:S01]  /*0160*/  ULEA UR6, UR6, UR4, 0x18 ;  /* 0x0000000406067291 */ /* 0x004fe2000f8ec0ff */
[C---:B-1----:R-:W-:Y:S01]  /*0170*/  IMAD.SHL.U32 R6, R0.reuse, 0x10, RZ ;  /* 0x0000001000067824 */ /* 0x042fe200078e00ff */
[----:B------:R-:W-:Y:S01]  /*0180*/  SHF.R.U32.HI R144, RZ, 0x4, R0 ;  /* 0x00000004ff907819 */ /* 0x000fe20000011600 */
[C---:B------:R-:W-:Y:S01]  /*0190*/  IMAD.SHL.U32 R3, R0.reuse, 0x2, RZ ;  /* 0x0000000200037824 */ /* 0x040fe200078e00ff */
[C---:B------:R-:W-:Y:S01]  /*01a0*/  LOP3.LUT P0, R7, R0.reuse, 0x10, RZ, 0xc0, !PT ;  /* 0x0000001000077812 */ /* 0x040fe2000780c0ff */
[----:B------:R-:W-:Y:S01]  /*01b0*/  IMAD.SHL.U32 R140, R0, 0x40, RZ ;  /* 0x00000040008c7824 */ /* 0x000fe200078e00ff */
[----:B------:R-:W-:Y:S01]  /*01c0*/  LOP3.LUT R4, R6, 0x1c0, RZ, 0xc0, !PT ;  /* 0x000001c006047812 */ /* 0x000fe200078ec0ff */
[----:B------:R-:W-:Y:S01]  /*01d0*/  IMAD.SHL.U32 R5, R0, 0x20, RZ ;  /* 0x0000002000057824 */ /* 0x000fe200078e00ff */
[----:B------:R-:W-:Y:S01]  /*01e0*/  LOP3.LUT R144, R144, 0x8, RZ, 0xc0, !PT ;  /* 0x0000000890907812 */ /* 0x000fe200078ec0ff */
[----:B-----5:R-:W-:Y:S01]  /*01f0*/  ULEA UR16, UR16, UR8, 0x18 ;  /* 0x0000000810107291 */ /* 0x020fe2000f8ec0ff */
[----:B------:R-:W-:Y:S01]  /*0200*/  LOP3.LUT R2, R3, 0xe006, R140, 0xc8, !PT ;  /* 0x0000e00603027812 */ /* 0x000fe200078ec88c */
[----:B------:R-:W-:Y:S01]  /*0210*/  UIADD3 UR8, UPT, UPT, UR6, 0x12000, URZ ;  /* 0x0001200006087890 */ /* 0x000fe2000fffe0ff */
[C---:B------:R-:W-:Y:S01]  /*0220*/  LOP3.LUT R143, R5.reuse, 0x20, RZ, 0xc0, !PT ;  /* 0x00000020058f7812 */ /* 0x040fe200078ec0ff */
[----:B----4-:R-:W-:Y:S01]  /*0230*/  ULEA UR4, UR5, UR4, 0x18 ;  /* 0x0000000405047291 */ /* 0x010fe2000f8ec0ff */
[----:B------:R-:W-:Y:S01]  /*0240*/  LOP3.LUT R4, R4, 0x38, R3, 0xf8, !PT ;  /* 0x0000003804047812 */ /* 0x000fe200078ef803 */
[----:B------:R-:W-:Y:S01]  /*0250*/  UIADD3 UR5, UPT, UPT, UR6, 0x6000, URZ ;  /* 0x0000600006057890 */ /* 0x000fe2000fffe0ff */
[----:B------:R-:W-:Y:S01]  /*0260*/  LOP3.LUT R149, R2, 0xc00, R5, 0xf8, !PT ;  /* 0x00000c0002957812 */ /* 0x000fe200078ef805 */
[----:B------:R-:W-:Y:S01]  /*0270*/  UIADD3 UR16, UPT, UPT, UR16, 0x6000, URZ ;  /* 0x0000600010107890 */ /* 0x000fe2000fffe0ff */
[----:B------:R-:W-:-:S02]  /*0280*/  LOP3.LUT R3, R5, 0x120, RZ, 0xc0, !PT ;  /* 0x0000012005037812 */ /* 0x000fc400078ec0ff */
[--C-:B------:R-:W-:Y:S02]  /*0290*/  LOP3.LUT R143, R143, 0x3800, R6.reuse, 0xf8, !PT ;  /* 0x000038008f8f7812 */ /* 0x100fe400078ef806 */
[----:B------:R-:W-:Y:S01]  /*02a0*/  LOP3.LUT R149, R149, R4, RZ, 0xfc, !PT ;  /* 0x0000000495957212 */ /* 0x000fe200078efcff */
[C---:B------:R-:W-:Y:S01]  /*02b0*/  IMAD.SHL.U32 R4, R0.reuse, 0x4, RZ ;  /* 0x0000000400047824 */ /* 0x040fe200078e00ff */
[--C-:B------:R-:W-:Y:S01]  /*02c0*/  LOP3.LUT R2, R3, 0x600, R6.reuse, 0xf8, !PT ;  /* 0x0000060003027812 */ /* 0x100fe200078ef806 */
[----:B------:R-:W-:Y:S01]  /*02d0*/  IMAD.SHL.U32 R3, R0, 0x8, RZ ;  /* 0x0000000800037824 */ /* 0x000fe200078e00ff */
[----:B------:R-:W-:Y:S02]  /*02e0*/  LOP3.LUT R143, R143, 0x100, R6, 0xf8, !PT ;  /* 0x000001008f8f7812 */ /* 0x000fe400078ef806 */
[----:B------:R-:W-:Y:S02]  /*02f0*/  SHF.R.U32.HI R6, RZ, 0x1, R0 ;  /* 0x00000001ff067819 */ /* 0x000fe40000011600 */
[----:B------:R-:W-:-:S02]  /*0300*/  LOP3.LUT R4, R4, 0x18, RZ, 0xc0, !PT ;  /* 0x0000001804047812 */ /* 0x000fc400078ec0ff */
[----:B------:R-:W-:Y:S02]  /*0310*/  LOP3.LUT R144, R144, R7, RZ, 0xfc, !PT ;  /* 0x0000000790907212 */ /* 0x000fe400078efcff */
[----:B------:R-:W-:Y:S02]  /*0320*/  SHF.R.U32.HI R146, RZ, 0x2, R0 ;  /* 0x00000002ff927819 */ /* 0x000fe40000011600 */
[----:B------:R-:W-:Y:S02]  /*0330*/  LOP3.LUT R7, R6, 0x30, RZ, 0xc0, !PT ;  /* 0x0000003006077812 */ /* 0x000fe400078ec0ff */
[----:B------:R-:W-:Y:S02]  /*0340*/  LOP3.LUT R9, R3, 0xd8, RZ, 0xc0, !PT ;  /* 0x000000d803097812 */ /* 0x000fe400078ec0ff */
[----:B------:R-:W-:Y:S02]  /*0350*/  LOP3.LUT R141, R4, 0xc0, R5, 0xf8, !PT ;  /* 0x000000c0048d7812 */ /* 0x000fe400078ef805 */
[----:B------:R-:W-:-:S02]  /*0360*/  LOP3.LUT R146, R7, 0x7, R146, 0xf8, !PT ;  /* 0x0000000707927812 */ /* 0x000fc400078ef892 */
[C---:B------:R-:W-:Y:S02]  /*0370*/  LOP3.LUT P3, RZ, R0.reuse, 0x2, RZ, 0xc0, !PT ;  /* 0x0000000200ff7812 */ /* 0x040fe4000786c0ff */
[C---:B------:R-:W-:Y:S02]  /*0380*/  LOP3.LUT P2, RZ, R0.reuse, 0x4, RZ, 0xc0, !PT ;  /* 0x0000000400ff7812 */ /* 0x040fe4000784c0ff */
[----:B------:R-:W-:Y:S02]  /*0390*/  LOP3.LUT P1, RZ, R0, 0x8, RZ, 0xc0, !PT ;  /* 0x0000000800ff7812 */ /* 0x000fe4000782c0ff */
[--C-:B------:R-:W-:Y:S02]  /*03a0*/  LOP3.LUT R150, R9, 0x18, R0.reuse, 0x78, !PT ;  /* 0x0000001809967812 */ /* 0x100fe400078e7800 */
[--C-:B------:R-:W-:Y:S02]  /*03b0*/  LOP3.LUT R7, R7, 0x8, R0.reuse, 0xf8, !PT ;  /* 0x0000000807077812 */ /* 0x100fe400078ef800 */
[----:B------:R-:W-:-:S02]  /*03c0*/  LOP3.LUT R0, R141, 0x8, R0, 0x78, !PT ;  /* 0x000000088d007812 */ /* 0x000fc400078e7800 */
[----:B------:R-:W-:Y:S02]  /*03d0*/  LOP3.LUT R8, R140, 0x1c0, RZ, 0xc0, !PT ;  /* 0x000001c08c087812 */ /* 0x000fe400078ec0ff */
[----:B------:R-:W-:Y:S02]  /*03e0*/  LOP3.LUT R143, R143, R0, RZ, 0xfc, !PT ;  /* 0x000000008f8f7212 */ /* 0x000fe400078efcff */
[----:B------:R-:W-:Y:S02]  /*03f0*/  LOP3.LUT R139, R8, 0x38, R3, 0xf8, !PT ;  /* 0x00000038088b7812 */ /* 0x000fe400078ef803 */
[----:B------:R-:W-:Y:S02]  /*0400*/  LOP3.LUT R0, R140, 0x200, RZ, 0xc0, !PT ;  /* 0x000002008c007812 */ /* 0x000fe400078ec0ff */
[----:B------:R-:W-:Y:S02]  /*0410*/  LOP3.LUT R139, R139, 0x8, R6, 0x78, !PT ;  /* 0x000000088b8b7812 */ /* 0x000fe400078e7806 */
[----:B------:R-:W-:-:S02]  /*0420*/  LOP3.LUT R0, R0, 0xc00, R5, 0xf8, !PT ;  /* 0x00000c0000007812 */ /* 0x000fc400078ef805 */
[----:B------:R-:W-:Y:S02]  /*0430*/  LOP3.LUT R141, R141, 0x8, R6, 0x78, !PT ;  /* 0x000000088d8d7812 */ /* 0x000fe400078e7806 */
[----:B------:R-:W-:Y:S02]  /*0440*/  LOP3.LUT R139, R0, R139, RZ, 0xfc, !PT ;  /* 0x0000008b008b7212 */ /* 0x000fe400078efcff */
[----:B------:R-:W-:Y:S02]  /*0450*/  LOP3.LUT R141, R2, R141, RZ, 0xfc, !PT ;  /* 0x0000008d028d7212 */ /* 0x000fe400078efcff */
[----:B------:R-:W-:Y:S02]  /*0460*/  LEA R139, R139, UR6, 0x1 ;  /* 0x000000068b8b7c11 */ /* 0x000fe4000f8e08ff */
[----:B------:R-:W-:Y:S02]  /*0470*/  LOP3.LUT R144, R144, 0xc0, R5, 0xf8, !PT ;  /* 0x000000c090907812 */ /* 0x000fe400078ef805 */
[----:B------:R-:W-:Y:S01]  /*0480*/  LOP3.LUT R2, R7, 0x1c0, R140, 0xf8, !PT ;  /* 0x000001c007027812 */ /* 0x000fe200078ef88c */
[----:B------:R-:W-:Y:S01]  /*0490*/  VIADD R0, R139, 0xa000 ;  /* 0x0000a0008b007836 */ /* 0x000fe20000000000 */
[----:B------:R-:W-:Y:S01]  /*04a0*/  LEA R149, R149, UR8, 0x1 ;  /* 0x0000000895957c11 */ /* 0x000fe2000f8e08ff */
[----:B------:R-:W-:Y:S01]  /*04b0*/  VIADD R138, R139, 0xa040 ;  /* 0x0000a0408b8a7836 */ /* 0x000fe20000000000 */
[--C-:B------:R-:W-:Y:S01]  /*04c0*/  LOP3.LUT R150, R150, 0x1f20, R3.reuse, 0xf8, !PT ;  /* 0x00001f2096967812 */ /* 0x100fe200078ef803 */
[----:B------:R-:W-:Y:S01]  /*04d0*/  @P2 VIADD R138, R0, 0xffffffc0 ;  /* 0xffffffc0008a2836 */ /* 0x000fe20000000000 */
[----:B------:R-:W-:Y:S01]  /*04e0*/  SEL R0, R142, 0xffffffe0, !P1 ;  /* 0xffffffe08e007807 */ /* 0x000fe20004800000 */
[C---:B------:R-:W-:Y:S01]  /*04f0*/  VIADD R151, R149.reuse, 0x40 ;  /* 0x0000004095977836 */ /* 0x040fe20000000000 */
[----:B------:R-:W-:Y:S01]  /*0500*/  LOP3.LUT R144, R144, R4, RZ, 0x3c, !PT ;  /* 0x0000000490907212 */ /* 0x000fe200078e3cff */
[C---:B------:R-:W-:Y:S01]  /*0510*/  @P0 VIADD R151, R149.reuse, 0xffffffc0 ;  /* 0xffffffc095970836 */ /* 0x040fe20000000000 */
[----:B------:R-:W-:Y:S01]  /*0520*/  LOP3.LUT R3, R2, 0x38, R3, 0x78, !PT ;  /* 0x0000003802037812 */ /* 0x000fe200078e7803 */
[----:B------:R-:W-:Y:S01]  /*0530*/  IMAD.IADD R153, R149, 0x1, R0 ;  /* 0x0000000195997824 */ /* 0x000fe200078e0200 */
[----:B------:R-:W-:Y:S01]  /*0540*/  LOP3.LUT R140, R140, 0x400, RZ, 0xc0, !PT ;  /* 0x000004008c8c7812 */ /* 0x000fe200078ec0ff */
[----:B------:R-:W-:Y:S01]  /*0550*/  IMAD.IADD R155, R0, 0x1, R151 ;  /* 0x00000001009b7824 */ /* 0x000fe200078e0297 */
[----:B------:R-:W-:-:S02]  /*0560*/  SEL R2, R142, 0xffffffe0, !P3 ;  /* 0xffffffe08e027807 */ /* 0x000fc40005800000 */
[----:B------:R-:W-:Y:S01]  /*0570*/  SEL R142, R142, 0xffffffe0, !P2 ;  /* 0xffffffe08e8e7807 */ /* 0x000fe20005000000 */
[----:B------:R-:W-:Y:S01]  /*0580*/  IMAD R140, R3, 0x2, R140 ;  /* 0x00000002038c7824 */ /* 0x000fe200078e028c */
[----:B------:R-:W-:Y:S01]  /*0590*/  LEA R141, R141, UR6, 0x1 ;  /* 0x000000068d8d7c11 */ /* 0x000fe2000f8e08ff */
[----:B------:R-:W-:Y:S01]  /*05a0*/  IMAD.IADD R3, R2, 0x1, R139 ;  /* 0x0000000102037824 */ /* 0x000fe200078e028b */
[----:B------:R-:W-:Y:S01]  /*05b0*/  SEL R128, R128, 0xfffffff0, !P2 ;  /* 0xfffffff080807807 */ /* 0x000fe20005000000 */
[----:B------:R-:W-:Y:S01]  /*05c0*/  IMAD.IADD R2, R2, 0x1, R138 ;  /* 0x0000000102027824 */ /* 0x000fe200078e028a */
[----:B------:R-:W-:Y:S01]  /*05d0*/  LEA R143, R143, UR5, 0x1 ;  /* 0x000000058f8f7c11 */ /* 0x000fe2000f8e08ff */
[--C-:B------:R-:W-:Y:S01]  /*05e0*/  IMAD.IADD R141, R141, 0x1, R142.reuse ;  /* 0x000000018d8d7824 */ /* 0x100fe200078e028e */
[----:B------:R-:W-:Y:S01]  /*05f0*/  LOP3.LUT R144, R144, 0x120, R5, 0xf8, !PT ;  /* 0x0000012090907812 */ /* 0x000fe200078ef805 */
[----:B------:R-:W-:Y:S01]  /*0600*/  IMAD.IADD R154, R128, 0x1, R153 ;  /* 0x00000001809a7824 */ /* 0x000fe200078e0299 */
[----:B------:R-:W-:Y:S01]  /*0610*/  LEA R150, R150, UR6, 0x1 ;  /* 0x0000000696967c11 */ /* 0x000fe2000f8e08ff */
[----:B------:R-:W-:Y:S01]  /*0620*/  IMAD.IADD R142, R143, 0x1, R142 ;  /* 0x000000018f8e7824 */ /* 0x000fe200078e028e */
[----:B------:R-:W-:Y:S01]  /*0630*/  LEA R144, R144, UR6, 0x1 ;  /* 0x0000000690907c11 */ /* 0x000fe2000f8e08ff */
[----:B------:R-:W-:Y:S01]  /*0640*/  IMAD.IADD R152, R128, 0x1, R151 ;  /* 0x0000000180987824 */ /* 0x000fe200078e0297 */
[----:B---3--:R-:W-:-:S06]  /*0650*/  UMOV UR5, URZ ;  /* 0x000000ff00057c82 */ /* 0x008fcc0008000000 */
.L_x_613:
[----:B-1----:R-:W1:Y:S01]  /*0660*/  LDC.64 R6, c[0x0][0x470] ;  /* 0x00011c00ff067b82 */ /* 0x002e620000000a00 */
[----:B------:R-:W-:-:S07]  /*0670*/  IMAD.MOV.U32 R23, RZ, RZ, RZ ;  /* 0x000000ffff177224 */ /* 0x000fce00078e00ff */
[----:B------:R-:W2:Y:S01]  /*0680*/  LDC.64 R4, c[0x0][0x478] ;  /* 0x00011e00ff047b82 */ /* 0x000ea20000000a00 */
[----:B-1----:R-:W-:-:S04]  /*0690*/  ISETP.NE.U32.AND P3, PT, R6, RZ, PT ;  /* 0x000000ff0600720c */ /* 0x002fc80003f65070 */
[----:B------:R-:W-:Y:S02]  /*06a0*/  ISETP.NE.AND.EX P3, PT, R7, RZ, PT, P3 ;  /* 0x000000ff0700720c */ /* 0x000fe40003f65330 */
[----:B--2---:R-:W-:-:S04]  /*06b0*/  ISETP.NE.U32.AND P2, PT, R4, RZ, PT ;  /* 0x000000ff0400720c */ /* 0x004fc80003f45070 */
[----:B------:R-:W-:-:S07]  /*06c0*/  ISETP.NE.AND.EX P2, PT, R5, RZ, PT, P2 ;  /* 0x000000ff0500720c */ /* 0x000fce0003f45320 */
[----:B------:R-:W-:-:S04]  /*06d0*/  @P3 LEA R8, P1, R148, R6, 0x2 ;  /* 0x0000000694083211 */ /* 0x000fc800078210ff */
[C---:B------:R-:W-:Y:S02]  /*06e0*/  @P3 LEA.HI.X R9, R148.reuse, R7, RZ, 0x2, P1 ;  /* 0x0000000794093211 */ /* 0x040fe400008f14ff */
[----:B------:R-:W-:-:S03]  /*06f0*/  @P2 LEA R10, P0, R148, R4, 0x2 ;  /* 0x00000004940a2211 */ /* 0x000fc600078010ff */
[----:B------:R-:W2:Y:S01]  /*0700*/  @P3 LDG.E R23, desc[UR20][R8.64] ;  /* 0x0000001408173981 */ /* 0x000ea2000c1e1900 */
[----:B------:R-:W1:Y:S01]  /*0710*/  @!P2 LDC.64 R6, c[0x0][0x488] ;  /* 0x00012200ff06ab82 */ /* 0x000e620000000a00 */
[----:B------:R-:W-:-:S05]  /*0720*/  @P2 LEA.HI.X R11, R148, R5, RZ, 0x2, P0 ;  /* 0x00000005940b2211 */ /* 0x000fca00000f14ff */
[----:B------:R-:W3:Y:S02]  /*0730*/  @P2 LDG.E R0, desc[UR20][R10.64] ;  /* 0x000000140a002981 */ /* 0x000ee4000c1e1900 */
[----:B------:R-:W4:Y:S01]  /*0740*/  @!P2 LDC.64 R4, c[0x0][0x438] ;  /* 0x00010e00ff04ab82 */ /* 0x000f220000000a00 */
[----:B-1----:R-:W-:-:S04]  /*0750*/  @!P2 ISETP.NE.U32.AND P0, PT, R6, RZ, PT ;  /* 0x000000ff0600a20c */ /* 0x002fc80003f05070 */
[----:B------:R-:W-:-:S04]  /*0760*/  @!P2 ISETP.NE.AND.EX P0, PT, R7, RZ, PT, P0 ;  /* 0x000000ff0700a20c */ /* 0x000fc80003f05300 */
[----:B----4-:R-:W-:Y:S01]  /*0770*/  @!P2 SEL R5, R5, RZ, P0 ;  /* 0x000000ff0505a207 */ /* 0x010fe20000000000 */
[----:B------:R-:W-:-:S03]  /*0780*/  USHF.L.U32 UR19, UR7, 0x7, URZ ;  /* 0x0000000707137899 */ /* 0x000fc600080006ff */
        /* <DEDUP_REMOVED lines=8> */
[----:B------:R-:W2:Y:S01]  /*0810*/  LDCU UR22, c[0x0][0x434] ;  /* 0x00008680ff1677ac */ /* 0x000ea20008000800 */
[----:B------:R-:W-:Y:S01]  /*0820*/  SHF.L.U32 R19, R148, 0x7, RZ ;  /* 0x0000000794137819 */ /* 0x000fe200000006ff */
[----:B------:R-:W3:Y:S05]  /*0830*/  LDCU.U8 UR27, c[0x0][0x5f0] ;  /* 0x0000be00ff1b77ac */ /* 0x000eea0008000000 */
[----:B------:R-:W4:Y:S01]  /*0840*/  LDC.U8 R5, c[0x0][0x548] ;  /* 0x00015200ff057b82 */ /* 0x000f220000000000 */
[----:B--2---:R-:W-:-:S04]  /*0850*/  UIADD3 UR9, UPT, UPT, UR22, 0x7f, URZ ;  /* 0x0000007f16097890 */ /* 0x004fc8000fffe0ff */
[----:B------:R-:W-:Y:S01]  /*0860*/  USHF.R.S32.HI UR8, URZ, 0x1f, UR9 ;  /* 0x0000001fff087899 */ /* 0x000fe20008011409 */
[-C--:B-1----:R-:W-:Y:S02]  /*0870*/  IABS R7, R0.reuse ;  /* 0x0000000000077213 */ /* 0x082fe40000000000 */
[----:B------:R-:W-:Y:S01]  /*0880*/  ISETP.NE.AND P3, PT, R0, RZ, PT ;  /* 0x000000ff0000720c */ /* 0x000fe20003f65270 */
[----:B------:R-:W-:Y:S01]  /*0890*/  ULEA.HI UR8, UR8, UR9, URZ, 0x7 ;  /* 0x0000000908087291 */ /* 0x000fe2000f8f38ff */
[----:B------:R-:W1:Y:S03]  /*08a0*/  I2F.RP R10, R7 ;  /* 0x00000007000a7306 */ /* 0x000e660000209400 */
[----:B------:R-:W-:Y:S01]  /*08b0*/  USHF.R.S32.HI UR25, URZ, 0x7, UR8 ;  /* 0x00000007ff197899 */ /* 0x000fe20008011408 */
[----:B----4-:R-:W-:Y:S02]  /*08c0*/  ISETP.NE.AND P0, PT, R5, RZ, PT ;  /* 0x000000ff0500720c */ /* 0x010fe40003f05270 */
[----:B------:R-:W-:-:S04]  /*08d0*/  LOP3.LUT R5, R147, R0, RZ, 0x3c, !PT ;  /* 0x0000000093057212 */ /* 0x000fc800078e3cff */
[----:B------:R-:W-:Y:S01]  /*08e0*/  ISETP.GE.AND P1, PT, R5, RZ, PT ;  /* 0x000000ff0500720c */ /* 0x000fe20003f26270 */
[----:B-1----:R-:W1:Y:S02]  /*08f0*/  MUFU.RCP R8, R10 ;  /* 0x0000000a00087308 */ /* 0x002e640000001000 */
[----:B-1----:R-:W-:-:S06]  /*0900*/  VIADD R8, R8, 0xffffffe ;  /* 0x0ffffffe08087836 */ /* 0x002fcc0000000000 */
[----:B------:R-:W1:Y:S02]  /*0910*/  F2I.FTZ.U32.TRUNC.NTZ R9, R8 ;  /* 0x0000000800097305 */ /* 0x000e64000021f000 */
[----:B-1----:R-:W-:Y:S01]  /*0920*/  IMAD.MOV R4, RZ, RZ, -R9 ;  /* 0x000000ffff047224 */ /* 0x002fe200078e0a09 */
[----:B------:R-:W-:-:S03]  /*0930*/  MOV R8, RZ ;  /* 0x000000ff00087202 */ /* 0x000fc60000000f00 */
[----:B------:R-:W-:Y:S01]  /*0940*/  IMAD R6, R4, R7, RZ ;  /* 0x0000000704067224 */ /* 0x000fe200078e02ff */
[----:B------:R-:W-:-:S03]  /*0950*/  IABS R4, R147 ;  /* 0x0000009300047213 */ /* 0x000fc60000000000 */
[----:B------:R-:W-:Y:S02]  /*0960*/  IMAD.HI.U32 R9, R9, R6, R8 ;  /* 0x0000000609097227 */ /* 0x000fe400078e0008 */
[----:B------:R-:W1:Y:S04]  /*0970*/  @P0 LDC R6, c[0x0][0x454] ;  /* 0x00011500ff060b82 */ /* 0x000e680000000800 */
[----:B------:R-:W-:-:S04]  /*0980*/  IMAD.HI.U32 R26, R9, R4, RZ ;  /* 0x00000004091a7227 */ /* 0x000fc800078e00ff */
[----:B------:R-:W-:-:S04]  /*0990*/  IMAD.MOV R8, RZ, RZ, -R26 ;  /* 0x000000ffff087224 */ /* 0x000fc800078e0a1a */
[C---:B------:R-:W-:Y:S02]  /*09a0*/  IMAD R8, R7.reuse, R8, R4 ;  /* 0x0000000807087224 */ /* 0x040fe400078e0204 */
[----:B------:R-:W2:Y:S03]  /*09b0*/  @!P0 LDC R4, c[0x0][0x3e0] ;  /* 0x0000f800ff048b82 */ /* 0x000ea60000000800 */
[----:B------:R-:W-:Y:S01]  /*09c0*/  ISETP.GT.U32.AND P2, PT, R7, R8, PT ;  /* 0x000000080700720c */ /* 0x000fe20003f44070 */
[----:B-1----:R-:W-:-:S04]  /*09d0*/  @P0 IMAD R5, R147, R6, RZ ;  /* 0x0000000693050224 */ /* 0x002fc800078e02ff */
[----:B------:R-:W-:-:S08]  /*09e0*/  @P0 IMAD R5, R148, UR22, R5 ;  /* 0x0000001694050c24 */ /* 0x000fd0000f8e0205 */
[-C--:B------:R-:W-:Y:S01]  /*09f0*/  @!P2 IADD3 R8, PT, PT, R8, -R7.reuse, RZ ;  /* 0x800000070808a210 */ /* 0x080fe20007ffe0ff */
[----:B------:R-:W-:Y:S01]  /*0a00*/  @!P2 VIADD R26, R26, 0x1 ;  /* 0x000000011a1aa836 */ /* 0x000fe20000000000 */
[----:B------:R-:W-:Y:S02]  /*0a10*/  @P0 R2UR UR24, R5 ;  /* 0x00000000051802ca */ /* 0x000fe400000e0000 */
[----:B------:R-:W-:Y:S01]  /*0a20*/  ISETP.GE.U32.AND P4, PT, R8, R7, PT ;  /* 0x000000070800720c */ /* 0x000fe20003f86070 */
[----:B--2---:R-:W-:-:S04]  /*0a30*/  @!P0 IMAD R4, R148, R4, R147 ;  /* 0x0000000494048224 */ /* 0x004fc800078e0293 */
[----:B------:R-:W-:-:S05]  /*0a40*/  @!P0 IMAD R4, R4, UR22, RZ ;  /* 0x0000001604048c24 */ /* 0x000fca000f8e02ff */
[----:B------:R-:W-:-:S03]  /*0a50*/  @!P0 R2UR UR24, R4 ;  /* 0x00000000041882ca */ /* 0x000fc600000e0000 */
[----:B------:R-:W-:-:S05]  /*0a60*/  @P4 IADD3 R26, PT, PT, R26, 0x1, RZ ;  /* 0x000000011a1a4810 */ /* 0x000fca0007ffe0ff */
[----:B------:R-:W-:Y:S01]  /*0a70*/  @!P1 IMAD.MOV R26, RZ, RZ, -R26 ;  /* 0x000000ffff1a9224 */ /* 0x000fe200078e0a1a */
[----:B------:R-:W-:-:S04]  /*0a80*/  @!P3 LOP3.LUT R26, RZ, R0, RZ, 0x33, !PT ;  /* 0x00000000ff1ab212 */ /* 0x000fc800078e33ff */
[----:B------:R-:W-:Y:S01]  /*0a90*/  SHF.R.S32.HI R17, RZ, 0x1f, R26 ;  /* 0x0000001fff117819 */ /* 0x000fe2000001141a */
[----:B---3--:R-:W-:Y:S06]  /*0aa0*/  @!P0 BRA `(.L_x_607) ;  /* 0x0000000000208947 */ /* 0x008fec0003800000 */
        /* <DEDUP_REMOVED lines=8> */
.L_x_607:
[----:B------:R-:W1:Y:S08]  /*0b30*/  LDC R0, c[0x0][0x3e0] ;  /* 0x0000f800ff007b82 */ /* 0x000e700000000800 */
[----:B------:R-:W2:Y:S01]  /*0b40*/  LDC R21, c[0x0][0x444] ;  /* 0x00011100ff157b82 */ /* 0x000ea20000000800 */
[----:B-1----:R-:W-:-:S04]  /*0b50*/  IMAD R0, R148, R0, R147 ;  /* 0x0000000094007224 */ /* 0x002fc800078e0293 */
[----:B--2---:R-:W-:-:S05]  /*0b60*/  IMAD R0, R0, R21, RZ ;  /* 0x0000001500007224 */ /* 0x004fca00078e02ff */
[----:B------:R-:W-:-:S15]  /*0b70*/  R2UR UR23, R0 ;  /* 0x00000000001772ca */ /* 0x000fde00000e0000 */
.L_x_608:
[----:B------:R-:W1:Y:S01]  /*0b80*/  S2R R13, SR_TID.X ;  /* 0x00000000000d7919 */ /* 0x000e620000002100 */
[----:B------:R-:W2:Y:S01]  /*0b90*/  LDCU.64 UR14, c[0x0][0x588] ;  /* 0x0000b100ff0e77ac */ /* 0x000ea20008000a00 */
[----:B------:R-:W-:Y:S01]  /*0ba0*/  IMAD.MOV.U32 R31, RZ, RZ, RZ ;  /* 0x000000ffff1f7224 */ /* 0x000fe200078e00ff */
[----:B------:R-:W3:Y:S01]  /*0bb0*/  LDC.64 R10, c[0x0][0x590] ;  /* 0x00016400ff0a7b82 */ /* 0x000ee20000000a00 */
[----:B------:R-:W-:Y:S01]  /*0bc0*/  SHF.R.S32.HI R4, RZ, 0x1f, R23 ;  /* 0x0000001fff047819 */ /* 0x000fe20000011417 */
[----:B------:R-:W4:Y:S01]  /*0bd0*/  LDCU.64 UR10, c[0x0][0x3d0] ;  /* 0x00007a00ff0a77ac */ /* 0x000f220008000a00 */
[----:B------:R-:W5:Y:S01]  /*0be0*/  S2R R162, SR_TID.X ;  /* 0x0000000000a27919 */ /* 0x000f620000002100 */
[----:B------:R-:W-:Y:S01]  /*0bf0*/  SHF.R.S32.HI R15, RZ, 0x1f, R21 ;  /* 0x0000001fff0f7819 */ /* 0x000fe20000011415 */
[----:B------:R-:W-:Y:S01]  /*0c00*/  IMAD.WIDE.U32 R20, R148, R21, RZ ;  /* 0x0000001594147225 */ /* 0x000fe200078e00ff */
[----:B------:R-:W2:Y:S01]  /*0c10*/  LDCU.64 UR12, c[0x0][0x3a0] ;  /* 0x00007400ff0c77ac */ /* 0x000ea20008000a00 */
[----:B------:R-:W-:Y:S01]  /*0c20*/  R2UR UR29, R4 ;  /* 0x00000000041d72ca */ /* 0x000fe200000e0000 */
[----:B------:R-:W2:Y:S01]  /*0c30*/  LDC R9, c[0x0][0x3e0] ;  /* 0x0000f800ff097b82 */ /* 0x000ea20000000800 */
[----:B------:R-:W-:Y:S01]  /*0c40*/  IMAD R15, R15, R148, RZ ;  /* 0x000000940f0f7224 */ /* 0x000fe200078e02ff */
[----:B------:R-:W5:Y:S01]  /*0c50*/  LDCU.64 UR8, c[0x0][0x3a8] ;  /* 0x00007500ff0877ac */ /* 0x000f620008000a00 */
[----:B------:R-:W-:-:S02]  /*0c60*/  ISETP.NE.AND P3, PT, RZ, UR27, PT ;  /* 0x0000001bff007c0c */ /* 0x000fc4000bf65270 */
[----:B------:R-:W-:Y:S02]  /*0c70*/  CS2R R94, SRZ ;  /* 0x00000000005e7805 */ /* 0x000fe4000001ff00 */
[----:B------:R-:W-:Y:S01]  /*0c80*/  CS2R R92, SRZ ;  /* 0x00000000005c7805 */ /* 0x000fe2000001ff00 */
[----:B------:R-:W-:Y:S01]  /*0c90*/  UIADD3 UR30, UPT, UPT, UR25, -0x1, URZ ;  /* 0xffffffff191e7890 */ /* 0x000fe2000fffe0ff */
[----:B------:R-:W-:Y:S01]  /*0ca0*/  IADD3 R8, PT, PT, R21, R15, RZ ;  /* 0x0000000f15087210 */ /* 0x000fe20007ffe0ff */
[----:B------:R-:W5:Y:S01]  /*0cb0*/  LDC.64 R6, c[0x0][0x3b0] ;  /* 0x0000ec00ff067b82 */ /* 0x000f620000000a00 */
[----:B------:R-:W5:Y:S01]  /*0cc0*/  LDCU.64 UR32, c[0x0][0x5e8] ;  /* 0x0000bd00ff2077ac */ /* 0x000f620008000a00 */
[----:B------:R-:W-:Y:S02]  /*0cd0*/  CS2R R98, SRZ ;  /* 0x0000000000627805 */ /* 0x000fe4000001ff00 */
[----:B------:R-:W-:Y:S01]  /*0ce0*/  CS2R R96, SRZ ;  /* 0x0000000000607805 */ /* 0x000fe2000001ff00 */
[----:B----4-:R-:W-:Y:S01]  /*0cf0*/  IMAD R5, R17, UR10, RZ ;  /* 0x0000000a11057c24 */ /* 0x010fe2000f8e02ff */
[----:B------:R-:W-:Y:S01]  /*0d00*/  USHF.L.U32 UR28, UR30, 0x7, URZ ;  /* 0x000000071e1c7899 */ /* 0x000fe200080006ff */
[----:B------:R-:W-:Y:S01]  /*0d10*/  CS2R R90, SRZ ;  /* 0x00000000005a7805 */ /* 0x000fe2000001ff00 */
[----:B------:R-:W-:Y:S01]  /*0d20*/  ULOP3.LUT UR30, UR30, 0x80000001, URZ, 0xc0, !UPT ;  /* 0x800000011e1e7892 */ /* 0x000fe2000f8ec0ff */
[----:B------:R-:W-:Y:S01]  /*0d30*/  IMAD R16, R26, UR11, R5 ;  /* 0x0000000b1a107c24 */ /* 0x000fe2000f8e0205 */
[----:B------:R-:W-:Y:S01]  /*0d40*/  USHF.R.S32.HI UR31, URZ, 0x1f, UR28 ;  /* 0x0000001fff1f7899 */ /* 0x000fe2000801141c */
[----:B------:R-:W4:Y:S01]  /*0d50*/  LDC.64 R4, c[0x0][0x598] ;  /* 0x00016600ff047b82 */ /* 0x000f220000000a00 */
[----:B------:R-:W-:Y:S01]  /*0d60*/  UISETP.NE.AND UP1, UPT, UR30, 0x1, UPT ;  /* 0x000000011e00788c */ /* 0x000fe2000bf25270 */
[----:B------:R-:W-:Y:S01]  /*0d70*/  CS2R R88, SRZ ;  /* 0x0000000000587805 */ /* 0x000fe2000001ff00 */
[----:B-1----:R-:W-:Y:S01]  /*0d80*/  IMAD.SHL.U32 R0, R13, 0x8, RZ ;  /* 0x000000080d007824 */ /* 0x002fe200078e00ff */
[----:B------:R-:W-:Y:S01]  /*0d90*/  UIADD3 UR24, UPT, UPT, UR28, UR24, URZ ;  /* 0x000000181c187290 */ /* 0x000fe2000fffe0ff */
[----:B---3--:R-:W-:Y:S01]  /*0da0*/  IMAD R12, R10, UR31, RZ ;  /* 0x0000001f0a0c7c24 */ /* 0x008fe2000f8e02ff */
[----:B--2---:R-:W-:Y:S01]  /*0db0*/  SHF.R.S32.HI R21, RZ, 0x1f, R9 ;  /* 0x0000001fff157819 */ /* 0x004fe20000011409 */
[----:B------:R-:W-:Y:S01]  /*0dc0*/  IMAD R8, R8, R9, RZ ;  /* 0x0000000908087224 */ /* 0x000fe200078e02ff */
[----:B------:R-:W-:Y:S01]  /*0dd0*/  LOP3.LUT R30, R0, 0x18, RZ, 0xc0, !PT ;  /* 0x00000018001e7812 */ /* 0x000fe200078ec0ff */
[----:B------:R-:W-:Y:S01]  /*0de0*/  IMAD R12, R11, UR28, R12 ;  /* 0x0000001c0b0c7c24 */ /* 0x000fe2000f8e020c */
[----:B-----5:R-:W-:Y:S01]  /*0df0*/  LOP3.LUT R180, R162, 0x1f, RZ, 0xc0, !PT ;  /* 0x0000001fa2b47812 */ /* 0x020fe200078ec0ff */
[----:B------:R-:W-:Y:S01]  /*0e00*/  IMAD R8, R21, R20, R8 ;  /* 0x0000001415087224 */ /* 0x000fe200078e0208 */
[----:B------:R-:W-:Y:S01]  /*0e10*/  UIADD3 UR23, UPT, UPT, UR28, UR23, URZ ;  /* 0x000000171c177290 */ /* 0x000fe2000fffe0ff */
[----:B------:R-:W-:Y:S01]  /*0e20*/  IMAD.WIDE.U32 R24, R148, UR14, R30 ;  /* 0x0000000e94187c25 */ /* 0x000fe2000f8e001e */
[----:B------:R-:W-:-:S02]  /*0e30*/  SHF.L.U64.HI R18, R6, 0x6, R7 ;  /* 0x0000000606127819 */ /* 0x000fc40000010207 */
[----:B------:R-:W-:Y:S02]  /*0e40*/  CS2R R86, SRZ ;  /* 0x0000000000567805 */ /* 0x000fe4000001ff00 */
[----:B------:R-:W-:Y:S01]  /*0e50*/  CS2R R84, SRZ ;  /* 0x0000000000547805 */ /* 0x000fe2000001ff00 */
[C---:B------:R-:W-:Y:S01]  /*0e60*/  IMAD R25, R148.reuse, UR15, R25 ;  /* 0x0000000f94197c24 */ /* 0x040fe2000f8e0219 */
[----:B------:R-:W1:Y:S01]  /*0e70*/  LDCU.64 UR14, c[0x0][0x3d8] ;  /* 0x00007b00ff0e77ac */ /* 0x000e620008000a00 */
[C-C-:B------:R-:W-:Y:S01]  /*0e80*/  IMAD.WIDE.U32 R28, R148.reuse, UR12, R30.reuse ;  /* 0x0000000c941c7c25 */ /* 0x140fe2000f8e001e */
[----:B------:R-:W-:Y:S02]  /*0e90*/  CS2R R78, SRZ ;  /* 0x00000000004e7805 */ /* 0x000fe4000001ff00 */
[----:B------:R-:W-:Y:S02]  /*0ea0*/  CS2R R76, SRZ ;  /* 0x00000000004c7805 */ /* 0x000fe4000001ff00 */
[----:B------:R-:W-:Y:S01]  /*0eb0*/  CS2R R82, SRZ ;  /* 0x0000000000527805 */ /* 0x000fe2000001ff00 */
[----:B------:R-:W-:Y:S01]  /*0ec0*/  IMAD.WIDE.U32 R30, R148, UR8, R30 ;  /* 0x00000008941e7c25 */ /* 0x000fe2000f8e001e */
[----:B------:R-:W-:-:S02]  /*0ed0*/  CS2R R80, SRZ ;  /* 0x0000000000507805 */ /* 0x000fc4000001ff00 */
[----:B------:R-:W-:Y:S02]  /*0ee0*/  CS2R R74, SRZ ;  /* 0x00000000004a7805 */ /* 0x000fe4000001ff00 */
[----:B------:R-:W-:Y:S01]  /*0ef0*/  CS2R R72, SRZ ;  /* 0x0000000000487805 */ /* 0x000fe2000001ff00 */
[C---:B------:R-:W-:Y:S01]  /*0f00*/  IMAD R29, R148.reuse, UR13, R29 ;  /* 0x0000000d941d7c24 */ /* 0x040fe2000f8e021d */
[----:B------:R-:W2:Y:S01]  /*0f10*/  LDCU.64 UR12, c[0x0][0x3c8] ;  /* 0x00007900ff0c77ac */ /* 0x000ea20008000a00 */
[----:B------:R-:W-:Y:S01]  /*0f20*/  IMAD R31, R148, UR9, R31 ;  /* 0x00000009941f7c24 */ /* 0x000fe2000f8e021f */
[----:B------:R-:W-:Y:S01]  /*0f30*/  CS2R R70, SRZ ;  /* 0x0000000000467805 */ /* 0x000fe2000001ff00 */
[----:B------:R-:W-:Y:S01]  /*0f40*/  IMAD.WIDE.U32 R28, R26, UR10, R28 ;  /* 0x0000000a1a1c7c25 */ /* 0x000fe2000f8e001c */
[----:B------:R-:W3:Y:S01]  /*0f50*/  LDCU.64 UR10, c[0x0][0x398] ;  /* 0x00007300ff0a77ac */ /* 0x000ee20008000a00 */
[----:B------:R-:W-:Y:S02]  /*0f60*/  CS2R R68, SRZ ;  /* 0x0000000000447805 */ /* 0x000fe4000001ff00 */
[----:B------:R-:W-:Y:S01]  /*0f70*/  IMAD.WIDE.U32 R24, R10, UR28, R24 ;  /* 0x0000001c0a187c25 */ /* 0x000fe2000f8e0018 */
[----:B------:R-:W5:Y:S03]  /*0f80*/  LDCU.64 UR8, c[0x0][0x550] ;  /* 0x0000aa00ff0877ac */ /* 0x000f660008000a00 */
[----:B-1----:R-:W-:Y:S01]  /*0f90*/  IMAD R17, R17, UR14, RZ ;  /* 0x0000000e11117c24 */ /* 0x002fe2000f8e02ff */
[----:B------:R-:W-:Y:S01]  /*0fa0*/  IADD3 R25, PT, PT, R25, R12, RZ ;  /* 0x0000000c19197210 */ /* 0x000fe20007ffe0ff */
[----:B------:R-:W-:Y:S01]  /*0fb0*/  UIMAD.WIDE UR32, UR23, 0x4, UR32 ;  /* 0x00000004172078a5 */ /* 0x000fe2000f8e0220 */
[----:B------:R-:W1:Y:S01]  /*0fc0*/  S2R R12, SR_CTAID.X ;  /* 0x00000000000c7919 */ /* 0x000e620000002500 */
[----:B------:R-:W-:-:S02]  /*0fd0*/  IMAD R14, R26, UR15, R17 ;  /* 0x0000000f1a0e7c24 */ /* 0x000fc4000f8e0211 */
[----:B------:R-:W-:Y:S01]  /*0fe0*/  IMAD.WIDE.U32 R26, R26, UR14, R30 ;  /* 0x0000000e1a1a7c25 */ /* 0x000fe2000f8e001e */
[----:B------:R-:W2:Y:S03]  /*0ff0*/  LDCU UR14, c[0x0][0x44c] ;  /* 0x00008980ff0e77ac */ /* 0x000ea60008000800 */
[----:B------:R-:W-:Y:S02]  /*1000*/  IMAD.IADD R15, R27, 0x1, R14 ;  /* 0x000000011b0f7824 */ /* 0x000fe400078e020e */
[----:B------:R-:W-:Y:S02]  /*1010*/  IMAD.MOV.U32 R14, RZ, RZ, R26 ;  /* 0x000000ffff0e7224 */ /* 0x000fe400078e001a */
[----:B----4-:R-:W-:-:S04]  /*1020*/  IMAD.WIDE.U32 R24, R147, R4, R24 ;  /* 0x0000000493187225 */ /* 0x010fc800078e0018 */
[----:B------:R-:W-:Y:S02]  /*1030*/  IMAD R4, R6, UR31, RZ ;  /* 0x0000001f06047c24 */ /* 0x000fe4000f8e02ff */
[----:B------:R-:W-:-:S04]  /*1040*/  IMAD.WIDE.U32 R26, R20, R9, RZ ;  /* 0x00000009141a7225 */ /* 0x000fc800078e00ff */
[----:B------:R-:W-:Y:S01]  /*1050*/  IMAD.IADD R17, R29, 0x1, R16 ;  /* 0x000000011d117824 */ /* 0x000fe200078e0210 */
[----:B------:R-:W-:Y:S01]  /*1060*/  IADD3 R8, PT, PT, R27, R8, RZ ;  /* 0x000000081b087210 */ /* 0x000fe20007ffe0ff */
[----:B------:R-:W-:Y:S01]  /*1070*/  IMAD.MOV.U32 R16, RZ, RZ, R28 ;  /* 0x000000ffff107224 */ /* 0x000fe200078e001c */
[----:B--2---:R-:W-:Y:S01]  /*1080*/  USHF.R.S32.HI UR15, URZ, 0x1f, UR14 ;  /* 0x0000001fff0f7899 */ /* 0x004fe2000801140e */
[----:B------:R-:W-:-:S04]  /*1090*/  IMAD.WIDE.U32 R30, R6, UR28, RZ ;  /* 0x0000001c061e7c25 */ /* 0x000fc8000f8e00ff */
[----:B------:R-:W-:Y:S01]  /*10a0*/  IMAD R4, R7, UR28, R4 ;  /* 0x0000001c07047c24 */ /* 0x000fe2000f8e0204 */
[----:B------:R-:W-:Y:S01]  /*10b0*/  LOP3.LUT R30, R30, 0x18, R0, 0xf8, !PT ;  /* 0x000000181e1e7812 */ /* 0x000fe200078ef800 */
[----:B------:R-:W-:Y:S01]  /*10c0*/  IMAD R28, R147, UR14, RZ ;  /* 0x0000000e931c7c24 */ /* 0x000fe2000f8e02ff */
[----:B------:R-:W-:Y:S01]  /*10d0*/  SHF.R.U32.HI R0, RZ, 0x2, R162 ;  /* 0x00000002ff007819 */ /* 0x000fe200000116a2 */
[----:B------:R-:W-:Y:S02]  /*10e0*/  IMAD.IADD R31, R31, 0x1, R4 ;  /* 0x000000011f1f7824 */ /* 0x000fe400078e0204 */
[----:B------:R-:W-:Y:S01]  /*10f0*/  IMAD R25, R147, R5, R25 ;  /* 0x0000000593197224 */ /* 0x000fe200078e0219 */
[----:B------:R-:W-:Y:S01]  /*1100*/  SHF.R.S32.HI R29, RZ, 0x1f, R28 ;  /* 0x0000001fff1d7819 */ /* 0x000fe2000001141c */
[----:B------:R-:W-:Y:S01]  /*1110*/  IMAD R20, R8, UR14, RZ ;  /* 0x0000000e08147c24 */ /* 0x000fe2000f8e02ff */
[----:B------:R-:W2:Y:S01]  /*1120*/  LDC.64 R4, c[0x0][0x460] ;  /* 0x00011800ff047b82 */ /* 0x000ea20000000a00 */
[----:B---3--:R-:W-:Y:S01]  /*1130*/  IMAD.WIDE.U32 R30, R148, UR10, R30 ;  /* 0x0000000a941e7c25 */ /* 0x008fe2000f8e001e */
[----:B------:R-:W-:-:S03]  /*1140*/  SHF.L.U64.HI R8, R10, 0x6, R11 ;  /* 0x000000060a087819 */ /* 0x000fc6000001020b */
[----:B------:R-:W-:-:S04]  /*1150*/  IMAD.WIDE.U32 R28, R26, UR14, R28 ;  /* 0x0000000e1a1c7c25 */ /* 0x000fc8000f8e001c */
[----:B------:R-:W-:Y:S01]  /*1160*/  IMAD R20, R26, UR15, R20 ;  /* 0x0000000f1a147c24 */ /* 0x000fe2000f8e0214 */
[----:B------:R-:W-:Y:S01]  /*1170*/  USEL UR15, URZ, 0x2000, UP1 ;  /* 0x00002000ff0f7887 */ /* 0x000fe20008800000 */
[----:B------:R-:W-:-:S03]  /*1180*/  IMAD.WIDE.U32 R26, R0, R10, R24 ;  /* 0x0000000a001a7225 */ /* 0x000fc600078e0018 */
[----:B------:R-:W-:Y:S01]  /*1190*/  IADD3 R21, PT, PT, R29, R20, RZ ;  /* 0x000000141d157210 */ /* 0x000fe20007ffe0ff */
[----:B------:R-:W-:Y:S01]  /*11a0*/  IMAD R31, R148, UR11, R31 ;  /* 0x0000000b941f7c24 */ /* 0x000fe2000f8e021f */
[----:B-----5:R-:W-:Y:S01]  /*11b0*/  LEA R168, P0, R26, UR8, 0x1 ;  /* 0x000000081aa87c11 */ /* 0x020fe2000f8008ff */
[----:B------:R-:W-:Y:S01]  /*11c0*/  IMAD R11, R0, R11, R27 ;  /* 0x0000000b000b7224 */ /* 0x000fe200078e021b */
[----:B------:R-:W3:Y:S01]  /*11d0*/  LDCU.64 UR10, c[0x0][0x380] ;  /* 0x00007000ff0a77ac */ /* 0x000ee20008000a00 */
[----:B------:R-:W-:Y:S01]  /*11e0*/  IMAD.SHL.U32 R25, R10, 0x40, RZ ;  /* 0x000000400a197824 */ /* 0x000fe200078e00ff */
[----:B------:R-:W-:Y:S01]  /*11f0*/  IADD3 R177, PT, PT, R150, UR15, RZ ;  /* 0x0000000f96b17c10 */ /* 0x000fe2000fffe0ff */
[----:B------:R-:W-:Y:S01]  /*1200*/  IMAD.WIDE.U32 R30, R147, UR12, R30 ;  /* 0x0000000c931e7c25 */ /* 0x000fe2000f8e001e */
[----:B------:R-:W-:Y:S01]  /*1210*/  LEA.HI.X R169, R26, UR9, R11, 0x1, P0 ;  /* 0x000000091aa97c11 */ /* 0x000fe200080f0c0b */
[----:B------:R-:W-:Y:S01]  /*1220*/  @P3 BAR.SYNC.DEFER_BLOCKING 0x0 ;  /* 0x0000000000003b1d */ /* 0x000fe20000010000 */
[----:B------:R-:W-:Y:S01]  /*1230*/  LEA R26, P0, R25, R168, 0x1 ;  /* 0x000000a8191a7211 */ /* 0x000fe200078008ff */
[----:B------:R-:W-:Y:S01]  /*1240*/  IMAD R31, R147, UR13, R31 ;  /* 0x0000000d931f7c24 */ /* 0x000fe2000f8e021f */
[----:B--2---:R-:W-:Y:S01]  /*1250*/  ISETP.NE.U32.AND P2, PT, R4, RZ, PT ;  /* 0x000000ff0400720c */ /* 0x004fe20003f45070 */
[----:B------:R-:W-:Y:S01]  /*1260*/  IMAD.MOV.U32 R20, RZ, RZ, R28 ;  /* 0x000000ffff147224 */ /* 0x000fe200078e001c */
[----:B------:R-:W-:-:S03]  /*1270*/  LEA.HI.X R27, R25, R169, R8, 0x1, P0 ;  /* 0x000000a9191b7211 */ /* 0x000fc600000f0c08 */
[----:B------:R-:W1:Y:S01]  /*1280*/  LDC.64 R10, c[0x0][0x5f8] ;  /* 0x00017e00ff0a7b82 */ /* 0x000e620000000a00 */
[----:B------:R-:W-:Y:S01]  /*1290*/  IMAD.WIDE.U32 R24, R0, R6, R30 ;  /* 0x0000000600187225 */ /* 0x000fe200078e001e */
[----:B------:R-:W-:Y:S01]  /*12a0*/  IADD3 R164, P0, PT, R23, UR19, RZ ;  /* 0x0000001317a47c10 */ /* 0x000fe2000ff1e0ff */
[----:B------:R-:W2:Y:S01]  /*12b0*/  LDCU.64 UR8, c[0x0][0x390] ;  /* 0x00007200ff0877ac */ /* 0x000ea20008000a00 */
[----:B------:R-:W-:Y:S01]  /*12c0*/  ISETP.NE.AND.EX P2, PT, R5, RZ, PT, P2 ;  /* 0x000000ff0500720c */ /* 0x000fe20003f45320 */
[----:B------:R-:W-:Y:S02]  /*12d0*/  IMAD.SHL.U32 R8, R6, 0x40, RZ ;  /* 0x0000004006087824 */ /* 0x000fe400078e00ff */
[----:B------:R-:W-:Y:S01]  /*12e0*/  IMAD R165, R0, R7, R25 ;  /* 0x0000000700a57224 */ /* 0x000fe200078e0219 */
[----:B------:R-:W4:Y:S01]  /*12f0*/  LDC.64 R4, c[0x0][0x3c0] ;  /* 0x0000f000ff047b82 */ /* 0x000f220000000a00 */
[C---:B---3--:R-:W-:Y:S01]  /*1300*/  LEA R166, P1, R24.reuse, UR10, 0x1 ;  /* 0x0000000a18a67c11 */ /* 0x048fe2000f8208ff */
[----:B------:R-:W-:Y:S01]  /*1310*/  IMAD.WIDE R28, R9, UR14, RZ ;  /* 0x0000000e091c7c25 */ /* 0x000fe2000f8e02ff */
[----:B------:R-:W-:Y:S01]  /*1320*/  SEL R19, R19, RZ, P2 ;  /* 0x000000ff13137207 */ /* 0x000fe20001000000 */
[----:B------:R-:W3:Y:S01]  /*1330*/  LDCU.64 UR12, c[0x0][0x570] ;  /* 0x0000ae00ff0c77ac */ /* 0x000ee20008000a00 */
[----:B------:R-:W-:Y:S01]  /*1340*/  LEA.HI.X R165, R24, UR11, R165, 0x1, P1 ;  /* 0x0000000b18a57c11 */ /* 0x000fe200088f0ca5 */
[----:B------:R-:W-:Y:S01]  /*1350*/  IMAD R171, R9, UR14, RZ ;  /* 0x0000000e09ab7c24 */ /* 0x000fe2000f8e02ff */
[C---:B------:R-:W-:Y:S01]  /*1360*/  LEA R22, P1, R8.reuse, R166, 0x1 ;  /* 0x000000a608167211 */ /* 0x040fe200078208ff */
[----:B------:R-:W5:Y:S01]  /*1370*/  LDC.64 R6, c[0x0][0x3b8] ;  /* 0x0000ee00ff067b82 */ /* 0x000f620000000a00 */
[----:B------:R-:W-:Y:S01]  /*1380*/  VOTEU.ANY UP0, P0 ;  /* 0x0000000000ff7886 */ /* 0x000fe20000000100 */
[----:B------:R-:W-:Y:S01]  /*1390*/  IADD3 R19, P0, PT, R19, UR28, RZ ;  /* 0x0000001c13137c10 */ /* 0x000fe2000ff1e0ff */
[----:B------:R-:W-:Y:S01]  /*13a0*/  @!PT LDS RZ, [RZ] ;  /* 0x00000000fffff984 */ /* 0x000fe20000000800 */
[----:B------:R-:W-:Y:S01]  /*13b0*/  @!PT LDS RZ, [RZ] ;  /* 0x00000000fffff984 */ /* 0x000fe20000000800 */
[----:B------:R-:W-:Y:S01]  /*13c0*/  @!PT LDS RZ, [RZ] ;  /* 0x00000000fffff984 */ /* 0x000fe20000000800 */
[----:B------:R-:W-:Y:S01]  /*13d0*/  LDGSTS.E.BYPASS.LTC128B.128 [R150+0x4000], desc[UR20][R168.64] ;  /* 0x04000000a8967fae */ /* 0x000fe2000b981a14 */
[----:B------:R-:W-:Y:S01]  /*13e0*/  LEA.HI.X R23, R8, R165, R18, 0x1, P1 ;  /* 0x000000a508177211 */ /* 0x000fe200008f0c12 */
[----:B------:R-:W-:Y:S01]  /*13f0*/  ULEA.HI.X.SX32 UR29, UR19, UR29, 0x1, UP0 ;  /* 0x0000001d131d7291 */ /* 0x000fe200080f0eff */
[----:B------:R-:W-:Y:S01]  /*1400*/  SHF.R.U32.HI R8, RZ, 0x5, R13 ;  /* 0x00000005ff087819 */ /* 0x000fe2000001160d */
[----:B------:R1:W-:Y:S01]  /*1410*/  LDGSTS.E.BYPASS.LTC128B.128 [R150+0x5000], desc[UR20][R26.64] ;  /* 0x050000001a967fae */ /* 0x0003e2000b981a14 */
[----:B------:R-:W-:Y:S01]  /*1420*/  IMAD.X R25, RZ, RZ, UR31, P0 ;  /* 0x0000001fff197e24 */ /* 0x000fe200080e06ff */
[----:B------:R-:W2:Y:S01]  /*1430*/  LDCU.64 UR10, c[0x0][0x388] ;  /* 0x00007100ff0a77ac */ /* 0x000ea20008000a00 */
[----:B------:R-:W-:-:S05]  /*1440*/  IMAD.MOV.U32 R167, RZ, RZ, R165 ;  /* 0x000000ffffa77224 */ /* 0x000fca00078e00a5 */
[----:B------:R1:W-:Y:S01]  /*1450*/  LDGSTS.E.BYPASS.LTC128B.128 [R177], desc[UR20][R166.64] ;  /* 0x00000000a6b17fae */ /* 0x0003e2000b981a14 */
[----:B----4-:R-:W-:-:S03]  /*1460*/  IMAD.WIDE.U32 R14, R164, R4, R14 ;  /* 0x00000004a40e7225 */ /* 0x010fc600078e000e */
[----:B------:R4:W-:Y:S01]  /*1470*/  LDGSTS.E.BYPASS.LTC128B.128 [R177+0x1000], desc[UR20][R22.64] ;  /* 0x0100000016b17fae */ /* 0x0009e2000b981a14 */
[----:B-----5:R-:W-:-:S04]  /*1480*/  IMAD R18, R6, UR29, RZ ;  /* 0x0000001d06127c24 */ /* 0x020fc8000f8e02ff */
[----:B------:R-:W-:Y:S02]  /*1490*/  IMAD R18, R164, R7, R18 ;  /* 0x00000007a4127224 */ /* 0x000fe400078e0212 */
[----:B-1----:R-:W-:-:S04]  /*14a0*/  IMAD.WIDE.U32 R26, R12, R10, RZ ;  /* 0x0000000a0c1a7225 */ /* 0x002fc800078e00ff */
[----:B------:R-:W-:Y:S02]  /*14b0*/  IMAD R10, R29, R19, RZ ;  /* 0x000000131d0a7224 */ /* 0x000fe400078e02ff */
[----:B------:R-:W-:Y:S02]  /*14c0*/  IMAD R11, R12, R11, R27 ;  /* 0x0000000b0c0b7224 */ /* 0x000fe400078e021b */
[C---:B------:R-:W-:Y:S02]  /*14d0*/  IMAD R10, R28.reuse, R25, R10 ;  /* 0x000000191c0a7224 */ /* 0x040fe400078e020a */
[----:B------:R-:W-:Y:S01]  /*14e0*/  IMAD.WIDE.U32 R24, R28, R19, R20 ;  /* 0x000000131c187225 */ /* 0x000fe200078e0014 */
[----:B------:R-:W-:Y:S02]  /*14f0*/  SEL R19, R26, RZ, P3 ;  /* 0x000000ff1a137207 */ /* 0x000fe40001800000 */
[----:B------:R-:W-:Y:S01]  /*1500*/  SEL R11, R11, RZ, P3 ;  /* 0x000000ff0b0b7207 */ /* 0x000fe20001800000 */
[----:B------:R-:W-:Y:S01]  /*1510*/  IMAD R20, R8, R171, R180 ;  /* 0x000000ab08147224 */ /* 0x000fe200078e02b4 */
[----:B------:R-:W-:Y:S01]  /*1520*/  IADD3 R10, PT, PT, R25, R10, RZ ;  /* 0x0000000a190a7210 */ /* 0x000fe20007ffe0ff */
[----:B------:R-:W-:-:S03]  /*1530*/  IMAD R12, R4, UR29, RZ ;  /* 0x0000001d040c7c24 */ /* 0x000fc6000f8e02ff */
[----:B------:R-:W-:Y:S01]  /*1540*/  IADD3 R19, P1, P0, R20, R24, R19 ;  /* 0x0000001814137210 */ /* 0x000fe2000783e013 */
[C---:B------:R-:W-:Y:S01]  /*1550*/  IMAD.WIDE.U32 R24, R164.reuse, R6, R16 ;  /* 0x00000006a4187225 */ /* 0x040fe200078e0010 */
[----:B------:R-:W-:Y:S02]  /*1560*/  SHF.R.S32.HI R17, RZ, 0x1f, R20 ;  /* 0x0000001fff117819 */ /* 0x000fe40000011414 */
[----:B------:R-:W-:Y:S01]  /*1570*/  MOV R16, R14 ;  /* 0x0000000e00107202 */ /* 0x000fe20000000f00 */
[----:B------:R-:W-:Y:S01]  /*1580*/  IMAD.IADD R25, R25, 0x1, R18 ;  /* 0x0000000119197824 */ /* 0x000fe200078e0212 */
[----:B------:R-:W-:Y:S01]  /*1590*/  IADD3.X R10, PT, PT, R17, R10, R11, P1, P0 ;  /* 0x0000000a110a7210 */ /* 0x000fe20000fe040b */
[----:B------:R-:W-:Y:S01]  /*15a0*/  IMAD R12, R164, R5, R12 ;  /* 0x00000005a40c7224 */ /* 0x000fe200078e020c */
[----:B------:R-:W-:Y:S01]  /*15b0*/  SHF.L.U32 R11, R171, 0x7, RZ ;  /* 0x00000007ab0b7819 */ /* 0x000fe200000006ff */
[----:B------:R-:W-:-:S03]  /*15c0*/  IMAD.WIDE.U32 R24, R0, R6, R24 ;  /* 0x0000000600187225 */ /* 0x000fc600078e0018 */
[----:B------:R-:W-:Y:S01]  /*15d0*/  IADD3 R19, P1, PT, R11, R19, RZ ;  /* 0x000000130b137210 */ /* 0x000fe20007f3e0ff */
[----:B------:R-:W-:Y:S01]  /*15e0*/  IMAD.IADD R17, R15, 0x1, R12 ;  /* 0x000000010f117824 */ /* 0x000fe200078e020c */
[----:B------:R-:W-:Y:S01]  /*15f0*/  LEA R15, P0, R6, R24, 0x6 ;  /* 0x00000018060f7211 */ /* 0x000fe200078030ff */
[C---:B------:R-:W-:Y:S01]  /*1600*/  IMAD R12, R0.reuse, R7, R25 ;  /* 0x00000007000c7224 */ /* 0x040fe200078e0219 */
[----:B------:R-:W-:Y:S01]  /*1610*/  LEA.HI.X.SX32 R10, R11, R10, 0x1, P1 ;  /* 0x0000000a0b0a7211 */ /* 0x000fe200008f0eff */
[----:B------:R-:W-:Y:S01]  /*1620*/  IMAD.WIDE.U32 R16, R0, R4, R16 ;  /* 0x0000000400107225 */ /* 0x000fe200078e0010 */
[----:B--2---:R-:W-:Y:S02]  /*1630*/  LEA R14, P1, R15, UR10, 0x1 ;  /* 0x0000000a0f0e7c11 */ /* 0x004fe4000f8208ff */
[----:B------:R-:W-:Y:S01]  /*1640*/  LEA.HI.X R6, R6, R12, R7, 0x6, P0 ;  /* 0x0000000c06067211 */ /* 0x000fe200000f3407 */
[----:B------:R-:W-:Y:S01]  /*1650*/  IMAD R7, R0, R5, R17 ;  /* 0x0000000500077224 */ /* 0x000fe200078e0211 */
[----:B------:R-:W-:-:S02]  /*1660*/  LEA R0, P0, R4, R16, 0x6 ;  /* 0x0000001004007211 */ /* 0x000fc400078030ff */
[----:B------:R-:W-:Y:S02]  /*1670*/  LEA.HI.X R15, R15, UR11, R6, 0x1, P1 ;  /* 0x0000000b0f0f7c11 */ /* 0x000fe400088f0c06 */
[----:B------:R-:W-:Y:S02]  /*1680*/  LEA.HI.X R5, R4, R7, R5, 0x6, P0 ;  /* 0x0000000704057211 */ /* 0x000fe400000f3405 */
[----:B------:R-:W-:Y:S02]  /*1690*/  LEA R6, P1, R16, UR8, 0x1 ;  /* 0x0000000810067c11 */ /* 0x000fe4000f8208ff */
[----:B------:R-:W-:Y:S01]  /*16a0*/  LEA R4, P0, R0, UR8, 0x1 ;  /* 0x0000000800047c11 */ /* 0x000fe2000f8008ff */
[----:B------:R-:W1:Y:S01]  /*16b0*/  LDCU UR8, c[0x0][0x508] ;  /* 0x0000a100ff0877ac */ /* 0x000e620008000800 */
[----:B------:R-:W-:Y:S02]  /*16c0*/  LEA.HI.X R7, R16, UR9, R7, 0x1, P1 ;  /* 0x0000000910077c11 */ /* 0x000fe400088f0c07 */
[----:B------:R-:W-:-:S02]  /*16d0*/  LEA.HI.X R5, R0, UR9, R5, 0x1, P0 ;  /* 0x0000000900057c11 */ /* 0x000fc400080f0c05 */
[C---:B---3--:R-:W-:Y:S02]  /*16e0*/  LEA R182, P3, R19.reuse, UR12, 0x2 ;  /* 0x0000000c13b67c11 */ /* 0x048fe4000f8610ff */
[C---:B------:R-:W-:Y:S02]  /*16f0*/  LEA R18, P2, R24.reuse, UR10, 0x1 ;  /* 0x0000000a18127c11 */ /* 0x040fe4000f8408ff */
[----:B------:R-:W-:Y:S02]  /*1700*/  LEA.HI.X R183, R19, UR13, R10, 0x2, P3 ;  /* 0x0000000d13b77c11 */ /* 0x000fe400098f140a */
[----:B------:R-:W-:Y:S01]  /*1710*/  LEA.HI.X R19, R24, UR11, R12, 0x1, P2 ;  /* 0x0000000b18137c11 */ /* 0x000fe200090f0c0c */
[----:B------:R-:W2:Y:S04]  /*1720*/  LDCU.64 UR10, c[0x0][0x420] ;  /* 0x00008400ff0a77ac */ /* 0x000ea80008000a00 */
[----:B------:R4:W-:Y:S01]  /*1730*/  LDGSTS.E.BYPASS.LTC128B.128 [R150+0x6000], desc[UR20][R18.64] ;  /* 0x0600000012967fae */ /* 0x0009e2000b981a14 */
[----:B-1----:R-:W-:-:S03]  /*1740*/  UIADD3 UR8, UPT, UPT, UR26, UR8, URZ ;  /* 0x000000081a087290 */ /* 0x002fc6000fffe0ff */
[----:B------:R4:W-:Y:S01]  /*1750*/  LDGSTS.E.BYPASS.LTC128B.128 [R150+0x7000], desc[UR20][R14.64] ;  /* 0x070000000e967fae */ /* 0x0009e2000b981a14 */
[----:B------:R-:W-:-:S03]  /*1760*/  UIADD3 UR9, UPT, UPT, -UR8, UR22, UR19 ;  /* 0x0000001608097290 */ /* 0x000fc6000fffe113 */
[----:B------:R4:W-:Y:S01]  /*1770*/  LDGSTS.E.BYPASS.LTC128B.128 [R150+0x8000], desc[UR20][R6.64] ;  /* 0x0800000006967fae */ /* 0x0009e2000b981a14 */
[----:B------:R-:W-:-:S03]  /*1780*/  USHF.R.S32.HI UR8, URZ, 0x1f, UR9 ;  /* 0x0000001fff087899 */ /* 0x000fc60008011409 */
[----:B------:R4:W-:Y:S01]  /*1790*/  LDGSTS.E.BYPASS.LTC128B.128 [R150+0x9000], desc[UR20][R4.64] ;  /* 0x0900000004967fae */ /* 0x0009e2000b981a14 */
[----:B------:R-:W-:-:S03]  /*17a0*/  ULEA.HI UR8, UR8, UR9, URZ, 0x7 ;  /* 0x0000000908087291 */ /* 0x000fc6000f8f38ff */
[----:B------:R-:W0:Y:S01]  /*17b0*/  LDGDEPBAR ;  /* 0x00000000000079af */ /* 0x000e220000000000 */
[----:B--2---:R-:W-:Y:S02]  /*17c0*/  UIMAD.WIDE UR30, UR24, 0x4, UR10 ;  /* 0x00000004181e78a5 */ /* 0x004fe4000f8e020a */
[----:B------:R-:W-:-:S04]  /*17d0*/  USHF.R.S32.HI UR8, URZ, 0x7, UR8 ;  /* 0x00000007ff087899 */ /* 0x000fc80008011408 */
[----:B------:R-:W-:-:S04]  /*17e0*/  UISETP.LT.AND UP0, UPT, URZ, UR8, UPT ;  /* 0x00000008ff00728c */ /* 0x000fc8000bf01270 */
[----:B------:R-:W-:-:S04]  /*17f0*/  USEL UR8, URZ, UR8, !UP0 ;  /* 0x00000008ff087287 */ /* 0x000fc8000c000000 */
[----:B------:R-:W-:-:S09]  /*1800*/  UISETP.GT.AND UP0, UPT, UR25, UR8, UPT ;  /* 0x000000081900728c */ /* 0x000fd2000bf04270 */
[----:B----4-:R-:W-:Y:S05]  /*1810*/  BRA.U !UP0, `(.L_x_609) ;  /* 0x0000005908a87547 */ /* 0x010fea000b800000 */
[----:B------:R-:W1:Y:S01]  /*1820*/  LDC.64 R14, c[0x0][0x528] ;  /* 0x00014a00ff0e7b82 */ /* 0x000e620000000a00 */
[----:B------:R-:W-:Y:S01]  /*1830*/  IMAD.MOV.U32 R19, RZ, RZ, 0x4 ;  /* 0x00000004ff137424 */ /* 0x000fe200078e00ff */
[----:B------:R-:W-:Y:S01]  /*1840*/  SHF.R.U32.HI R178, RZ, 0x1, R162 ;  /* 0x00000001ffb27819 */ /* 0x000fe200000116a2 */
[C---:B------:R-:W-:Y:S02]  /*1850*/  IMAD.SHL.U32 R17, R13.reuse, 0x20, RZ ;  /* 0x000000200d117824 */ /* 0x040fe400078e00ff */
[C---:B------:R-:W-:Y:S02]  /*1860*/  IMAD.SHL.U32 R7, R13.reuse, 0x10, RZ ;  /* 0x000000100d077824 */ /* 0x040fe400078e00ff */
[----:B------:R-:W-:Y:S01]  /*1870*/  IMAD.SHL.U32 R0, R13, 0x4, RZ ;  /* 0x000000040d007824 */ /* 0x000fe200078e00ff */
[----:B------:R-:W-:Y:S01]  /*1880*/  LOP3.LUT R8, R8, 0x3, RZ, 0xc0, !PT ;  /* 0x0000000308087812 */ /* 0x000fe200078ec0ff */
[----:B------:R-:W-:Y:S01]  /*1890*/  IMAD R9, R148, R9, R147 ;  /* 0x0000000994097224 */ /* 0x000fe200078e0293 */
[----:B------:R-:W2:Y:S01]  /*18a0*/  LDC R160, c[0x0][0x44c] ;  /* 0x00011300ffa07b82 */ /* 0x000ea20000000800 */
[----:B------:R-:W-:Y:S01]  /*18b0*/  IMAD.U32 R179, RZ, RZ, UR25 ;  /* 0x00000019ffb37e24 */ /* 0x000fe2000f8e00ff */
[----:B------:R-:W-:Y:S01]  /*18c0*/  USHF.L.U32 UR9, UR25, 0x7, URZ ;  /* 0x0000000719097899 */ /* 0x000fe200080006ff */
[----:B------:R-:W-:Y:S01]  /*18d0*/  IMAD.U32 R163, RZ, RZ, UR26 ;  /* 0x0000001affa37e24 */ /* 0x000fe2000f8e00ff */
[----:B------:R-:W3:Y:S01]  /*18e0*/  LDCU UR10, c[0x0][0x3e0] ;  /* 0x00007c00ff0a77ac */ /* 0x000ee20008000800 */
[----:B------:R-:W-:-:S02]  /*18f0*/  IMAD.U32 R173, RZ, RZ, UR22 ;  /* 0x00000016ffad7e24 */ /* 0x000fc4000f8e00ff */
[----:B------:R-:W-:Y:S01]  /*1900*/  IMAD.SHL.U32 R171, R171, 0x8, RZ ;  /* 0x00000008abab7824 */ /* 0x000fe200078e00ff */
[----:B------:R-:W4:Y:S01]  /*1910*/  LDCU UR12, c[0x0][0x45c] ;  /* 0x00008b80ff0c77ac */ /* 0x000f220008000800 */
[----:B------:R-:W1:Y:S02]  /*1920*/  LDCU.U8 UR11, c[0x0][0x4f8] ;  /* 0x00009f00ff0b77ac */ /* 0x000e640008000000 */
[----:B-1----:R-:W3:Y:S04]  /*1930*/  LDG.E.64 R4, desc[UR20][R14.64] ;  /* 0x000000140e047981 */ /* 0x002ee8000c1e1b00 */
[----:B------:R1:W4:Y:S01]  /*1940*/  LDG.E.64 R10, desc[UR20][R14.64+0x8] ;  /* 0x000008140e0a7981 */ /* 0x000322000c1e1b00 */
[----:B------:R-:W-:-:S05]  /*1950*/  IMAD.WIDE.U32 R18, R146, R19, UR30 ;  /* 0x0000001e92127e25 */ /* 0x000fca000f8e0013 */
[----:B------:R2:W5:Y:S04]  /*1960*/  LDG.E R176, desc[UR20][R18.64] ;  /* 0x0000001412b07981 */ /* 0x000568000c1e1900 */
[----:B------:R2:W5:Y:S04]  /*1970*/  LDG.E R175, desc[UR20][R18.64+0x20] ;  /* 0x0000201412af7981 */ /* 0x000568000c1e1900 */
[----:B------:R2:W5:Y:S04]  /*1980*/  LDG.E R174, desc[UR20][R18.64+0x100] ;  /* 0x0001001412ae7981 */ /* 0x000568000c1e1900 */
[----:B------:R2:W5:Y:S01]  /*1990*/  LDG.E R172, desc[UR20][R18.64+0x120] ;  /* 0x0001201412ac7981 */ /* 0x000562000c1e1900 */
[----:B-1----:R-:W-:-:S05]  /*19a0*/  IMAD.SHL.U32 R15, R162, 0x2, RZ ;  /* 0x00000002a20f7824 */ /* 0x002fca00078e00ff */
[----:B------:R-:W-:-:S04]  /*19b0*/  LOP3.LUT R15, R15, 0x6, RZ, 0xc0, !PT ;  /* 0x000000060f0f7812 */ /* 0x000fc800078ec0ff */
[----:B------:R-:W-:Y:S02]  /*19c0*/  LOP3.LUT R178, R15, 0x1c0, R178, 0xf8, !PT ;  /* 0x000001c00fb27812 */ /* 0x000fe400078ef8b2 */
[----:B------:R-:W-:Y:S02]  /*19d0*/  SHF.R.U32.HI R15, RZ, 0x6, R162 ;  /* 0x00000006ff0f7819 */ /* 0x000fe400000116a2 */
[----:B------:R-:W1:Y:S01]  /*19e0*/  S2R R162, SR_TID.X ;  /* 0x0000000000a27919 */ /* 0x000e620000002100 */
[----:B------:R-:W-:Y:S02]  /*19f0*/  LOP3.LUT R6, R17, 0x120, RZ, 0xc0, !PT ;  /* 0x0000012011067812 */ /* 0x000fe400078ec0ff */
[----:B------:R-:W-:Y:S02]  /*1a00*/  LOP3.LUT R15, R15, 0xe, RZ, 0xc0, !PT ;  /* 0x0000000e0f0f7812 */ /* 0x000fe400078ec0ff */
[----:B------:R-:W-:Y:S02]  /*1a10*/  LOP3.LUT R7, R6, 0x600, R7, 0xf8, !PT ;  /* 0x0000060006077812 */ /* 0x000fe400078ef807 */
[----:B------:R-:W-:-:S02]  /*1a20*/  MOV R6, UR7 ;  /* 0x0000000700067c02 */ /* 0x000fc40008000f00 */
[----:B------:R-:W-:Y:S01]  /*1a30*/  LOP3.LUT R0, R0, 0x18, RZ, 0xc0, !PT ;  /* 0x0000001800007812 */ /* 0x000fe200078ec0ff */
[----:B------:R-:W-:Y:S01]  /*1a40*/  IMAD.SHL.U32 R9, R9, 0x20, RZ ;  /* 0x0000002009097824 */ /* 0x000fe200078e00ff */
[----:B------:R-:W-:Y:S01]  /*1a50*/  SHF.R.U32.HI R13, RZ, 0x1, R13 ;  /* 0x00000001ff0d7819 */ /* 0x000fe2000001160d */
[----:B------:R-:W-:Y:S01]  /*1a60*/  IMAD R6, R6, 0x4, R15 ;  /* 0x0000000406067824 */ /* 0x000fe200078e020f */
[----:B------:R-:W-:Y:S01]  /*1a70*/  LOP3.LUT R0, R0, 0xc0, R17, 0xf8, !PT ;  /* 0x000000c000007812 */ /* 0x000fe200078ef811 */
[----:B------:R-:W-:Y:S02]  /*1a80*/  IMAD R179, R179, 0x8, R8 ;  /* 0x00000008b3b37824 */ /* 0x000fe400078e0208 */
[----:B------:R-:W-:Y:S01]  /*1a90*/  IMAD.U32 R8, RZ, RZ, UR7 ;  /* 0x00000007ff087e24 */ /* 0x000fe2000f8e00ff */
[----:B------:R-:W-:Y:S01]  /*1aa0*/  LOP3.LUT R0, R0, 0x8, R13, 0x78, !PT ;  /* 0x0000000800007812 */ /* 0x000fe200078e780d */
[----:B------:R-:W-:-:S03]  /*1ab0*/  IMAD.U32 R15, RZ, RZ, UR9 ;  /* 0x00000009ff0f7e24 */ /* 0x000fc6000f8e00ff */
[----:B------:R-:W-:Y:S02]  /*1ac0*/  LOP3.LUT R0, R7, R0, RZ, 0xfc, !PT ;  /* 0x0000000007007212 */ /* 0x000fe400078efcff */
[----:B------:R-:W-:Y:S02]  /*1ad0*/  LEA R8, R8, UR22, 0x7 ;  /* 0x0000001608087c11 */ /* 0x000fe4000f8e38ff */
[----:B------:R-:W-:Y:S02]  /*1ae0*/  SHF.R.S32.HI R170, RZ, 0x1f, R9 ;  /* 0x0000001fffaa7819 */ /* 0x000fe40000011409 */
[----:B------:R-:W-:Y:S02]  /*1af0*/  IADD3 R163, PT, PT, R8, 0x80, -R163 ;  /* 0x0000008008a37810 */ /* 0x000fe40007ffe8a3 */
[----:B------:R-:W-:Y:S02]  /*1b00*/  IADD3 R8, PT, PT, R15, UR26, R146 ;  /* 0x0000001a0f087c10 */ /* 0x000fe4000fffe092 */
[----:B------:R-:W-:Y:S01]  /*1b10*/  LEA R0, R0, UR4, 0x1 ;  /* 0x0000000400007c11 */ /* 0x000fe2000f8e08ff */
[----:B------:R-:W-:Y:S01]  /*1b20*/  IMAD.MOV.U32 R159, RZ, RZ, 0x40 ;  /* 0x00000040ff9f7424 */ /* 0x000fe200078e00ff */
[----:B------:R-:W-:Y:S01]  /*1b30*/  IADD3 R173, PT, PT, R8, -0x3f, -R173 ;  /* 0xffffffc108ad7810 */ /* 0x000fe20007ffe8ad */
[----:B------:R-:W-:Y:S01]  /*1b40*/  IMAD.MOV.U32 R158, RZ, RZ, 0x38 ;  /* 0x00000038ff9e7424 */ /* 0x000fe200078e00ff */
[----:B------:R-:W-:Y:S01]  /*1b50*/  MOV R95, RZ ;  /* 0x000000ff005f7202 */ /* 0x000fe20000000f00 */
[----:B------:R-:W-:-:S02]  /*1b60*/  IMAD.MOV.U32 R156, RZ, RZ, 0x8 ;  /* 0x00000008ff9c7424 */ /* 0x000fc400078e00ff */
[----:B------:R-:W-:Y:S02]  /*1b70*/  IMAD.MOV.U32 R161, RZ, RZ, 0x10 ;  /* 0x00000010ffa17424 */ /* 0x000fe400078e00ff */
[----:B------:R-:W-:Y:S02]  /*1b80*/  IMAD.MOV.U32 R157, RZ, RZ, 0x4 ;  /* 0x00000004ff9d7424 */ /* 0x000fe400078e00ff */
[----:B------:R-:W-:Y:S02]  /*1b90*/  VIADD R179, R179, 0xfffffff8 ;  /* 0xfffffff8b3b37836 */ /* 0x000fe40000000000 */
[----:B------:R-:W-:Y:S01]  /*1ba0*/  VIADD R178, R178, UR19 ;  /* 0x00000013b2b27c36 */ /* 0x000fe20008000000 */
[----:B------:R-:W-:Y:S01]  /*1bb0*/  IADD3 R136, PT, PT, R144, UR15, RZ ;  /* 0x0000000f90887c10 */ /* 0x000fe2000fffe0ff */
[----:B------:R-:W-:Y:S01]  /*1bc0*/  VIADD R137, R0, UR15 ;  /* 0x0000000f00897c36 */ /* 0x000fe20008000000 */
[----:B------:R-:W-:Y:S01]  /*1bd0*/  UMOV UR15, UR33 ;  /* 0x00000021000f7c82 */ /* 0x000fe20008000000 */
[----:B---3--:R-:W-:Y:S01]  /*1be0*/  R2UR UR13, R5 ;  /* 0x00000000050d72ca */ /* 0x008fe200000e0000 */
[----:B------:R-:W-:Y:S01]  /*1bf0*/  VIADD R5, R6, 0x1 ;  /* 0x0000000106057836 */ /* 0x000fe20000000000 */
[----:B----4-:R-:W-:-:S02]  /*1c00*/  IADD3 R180, P1, P0, R9, R10, R180 ;  /* 0x0000000a09b47210 */ /* 0x010fc4000783e0b4 */
[----:B------:R-:W-:-:S03]  /*1c10*/  R2UR UR28, R4 ;  /* 0x00000000041c72ca */ /* 0x000fc600000e0000 */
[----:B------:R-:W-:-:S06]  /*1c20*/  IMAD.WIDE.U32 R180, R180, -0x2daee0ad, RZ ;  /* 0xd2511f53b4b47825 */ /* 0x000fcc00078e00ff */
[----:B------:R-:W-:Y:S02]  /*1c30*/  LOP3.LUT R7, R6, UR13, RZ, 0x3c, !PT ;  /* 0x0000000d06077c12 */ /* 0x000fe4000f8e3cff */
[----:B------:R-:W-:Y:S02]  /*1c40*/  LOP3.LUT R5, R5, UR13, RZ, 0x3c, !PT ;  /* 0x0000000d05057c12 */ /* 0x000fe4000f8e3cff */
[C---:B------:R-:W-:Y:S02]  /*1c50*/  LOP3.LUT R186, R181.reuse, R7, RZ, 0x3c, !PT ;  /* 0x00000007b5ba7212 */ /* 0x040fe400078e3cff */
[----:B------:R-:W-:Y:S02]  /*1c60*/  LOP3.LUT R184, R181, R5, RZ, 0x3c, !PT ;  /* 0x00000005b5b87212 */ /* 0x000fe400078e3cff */
[----:B------:R-:W-:Y:S01]  /*1c70*/  IADD3.X R170, PT, PT, R170, R11, RZ, P1, P0 ;  /* 0x0000000baaaa7210 */ /* 0x000fe20000fe04ff */
[----:B------:R-:W-:Y:S01]  /*1c80*/  IMAD.WIDE.U32 R186, R186, -0x326172a9, RZ ;  /* 0xcd9e8d57baba7825 */ /* 0x000fe200078e00ff */
[----:B-1----:R-:W-:Y:S01]  /*1c90*/  LOP3.LUT P0, RZ, R162, 0x4, RZ, 0xc0, !PT ;  /* 0x00000004a2ff7812 */ /* 0x002fe2000780c0ff */
[----:B------:R-:W-:-:S02]  /*1ca0*/  UIADD3 UR27, UPT, UPT, UR13, -0x4498517b, URZ ;  /* 0xbb67ae850d1b7890 */ /* 0x000fc4000fffe0ff */
[----:B------:R-:W-:Y:S01]  /*1cb0*/  IMAD.WIDE.U32 R184, R184, -0x326172a9, RZ ;  /* 0xcd9e8d57b8b87825 */ /* 0x000fe200078e00ff */
[----:B------:R-:W-:Y:S02]  /*1cc0*/  UIADD3 UR24, UPT, UPT, UR13, 0x76cf5d0a, URZ ;  /* 0x76cf5d0a0d187890 */ /* 0x000fe4000fffe0ff */
[----:B------:R-:W-:Y:S02]  /*1cd0*/  UIADD3 UR23, UPT, UPT, UR13, 0x32370b8f, URZ ;  /* 0x32370b8f0d177890 */ /* 0x000fe4000fffe0ff */
[----:B------:R-:W-:Y:S02]  /*1ce0*/  UIADD3 UR22, UPT, UPT, UR13, -0x126145ec, URZ ;  /* 0xed9eba140d167890 */ /* 0x000fe4000fffe0ff */
[----:B------:R-:W-:Y:S02]  /*1cf0*/  UIADD3 UR14, UPT, UPT, UR13, -0x56f99767, URZ ;  /* 0xa90668990d0e7890 */ /* 0x000fe4000fffe0ff */
[----:B--2---:R-:W-:-:S12]  /*1d00*/  UIADD3 UR13, UPT, UPT, UR13, 0x646e171e, URZ ;  /* 0x646e171e0d0d7890 */ /* 0x004fd8000fffe0ff */
.L_x_612:
[C---:B-----5:R-:W-:Y:S01]  /*1d10*/  FSETP.NEU.FTZ.AND P3, PT, R175.reuse, -INF , PT ;  /* 0xff800000af00780b */ /* 0x060fe20003f7d000 */
[----:B------:R-:W0:Y:S01]  /*1d20*/  LDGDEPBAR ;  /* 0x00000000000079af */ /* 0x000e220000000000 */
[----:B------:R-:W-:Y:S01]  /*1d30*/  FSETP.NEU.FTZ.AND P4, PT, R176, -INF , PT ;  /* 0xff800000b000780b */ /* 0x000fe20003f9d000 */
[----:B------:R-:W-:Y:S01]  /*1d40*/  IMAD R145, R128, 0x2, R137 ;  /* 0x0000000280917824 */ /* 0x000fe200078e0289 */
[----:B------:R-:W-:Y:S01]  /*1d50*/  FSETP.NEU.FTZ.AND P2, PT, R174, -INF , PT ;  /* 0xff800000ae00780b */ /* 0x000fe20003f5d000 */
[----:B------:R-:W-:Y:S01]  /*1d60*/  UIADD3 UR9, UPT, UPT, UR9, -0x80, URZ ;  /* 0xffffff8009097890 */ /* 0x000fe2000fffe0ff */
[----:B------:R-:W-:Y:S01]  /*1d70*/  IMAD.U32 R188, RZ, RZ, UR32 ;  /* 0x00000020ffbc7e24 */ /* 0x000fe2000f8e00ff */
[----:B------:R-:W-:Y:S01]  /*1d80*/  UIADD3 UR19, UPT, UPT, UR28, -0x61c88647, URZ ;  /* 0x9e3779b91c137890 */ /* 0x000fe2000fffe0ff */
[----:B------:R-:W-:Y:S02]  /*1d90*/  IMAD.U32 R189, RZ, RZ, UR15 ;  /* 0x0000000fffbd7e24 */ /* 0x000fe4000f8e00ff */
[----:B------:R-:W-:Y:S01]  /*1da0*/  FMUL.FTZ R248, R176, 1.4426950216293334961 ;  /* 0x3fb8aa3bb0f87820 */ /* 0x000fe20000410000 */
[----:B------:R-:W-:Y:S01]  /*1db0*/  FMUL.FTZ R167, R172, 1.4426950216293334961 ;  /* 0x3fb8aa3baca77820 */ /* 0x000fe20000410000 */
[C---:B------:R-:W-:Y:S01]  /*1dc0*/  LEA R208, P1, R146.reuse, R188, 0x2 ;  /* 0x000000bc92d07211 */ /* 0x040fe200078210ff */
[----:B------:R-:W-:Y:S01]  /*1dd0*/  FMUL.FTZ R188, R175, 1.4426950216293334961 ;  /* 0x3fb8aa3bafbc7820 */ /* 0x000fe20000410000 */
[----:B------:R-:W-:Y:S01]  /*1de0*/  ISETP.LE.AND P6, PT, R163, UR9, PT ;  /* 0x00000009a3007c0c */ /* 0x000fe2000bfc3270 */
[----:B------:R-:W-:Y:S01]  /*1df0*/  VIADD R190, R179, 0x4 ;  /* 0x00000004b3be7836 */ /* 0x000fe20000000000 */
[----:B------:R-:W-:Y:S01]  /*1e00*/  LEA.HI.X R209, R146, R189, RZ, 0x2, P1 ;  /* 0x000000bd92d17211 */ /* 0x000fe200008f14ff */
[----:B------:R-:W-:Y:S01]  /*1e10*/  FMUL.FTZ R251, R174, 1.4426950216293334961 ;  /* 0x3fb8aa3baefb7820 */ /* 0x000fe20000410000 */
[----:B------:R-:W-:Y:S01]  /*1e20*/  FSEL R248, R248, RZ, P4 ;  /* 0x000000fff8f87208 */ /* 0x000fe20002000000 */
[----:B------:R-:W-:Y:S01]  /*1e30*/  IMAD.WIDE.U32 R190, R190, -0x326172a9, RZ ;  /* 0xcd9e8d57bebe7825 */ /* 0x000fe200078e00ff */
[----:B------:R-:W-:Y:S01]  /*1e40*/  FSETP.NEU.FTZ.AND P1, PT, R172, -INF , PT ;  /* 0xff800000ac00780b */ /* 0x000fe20003f3d000 */
[----:B------:R-:W-:Y:S01]  /*1e50*/  UIADD3 UR33, UPT, UPT, UR28, 0x3c6ef372, URZ ;  /* 0x3c6ef3721c217890 */ /* 0x000fe2000fffe0ff */
[----:B------:R-:W-:Y:S01]  /*1e60*/  FSEL R251, R251, RZ, P2 ;  /* 0x000000fffbfb7208 */ /* 0x000fe20001000000 */
[----:B------:R-:W-:Y:S01]  /*1e70*/  IMAD.WIDE.U32 R196, R179, -0x326172a9, RZ ;  /* 0xcd9e8d57b3c47825 */ /* 0x000fe200078e00ff */
[C---:B------:R-:W-:Y:S01]  /*1e80*/  LOP3.LUT R200, R190.reuse, UR19, R187, 0x96, !PT ;  /* 0x00000013bec87c12 */ /* 0x040fe2000f8e96bb */
[----:B------:R-:W-:Y:S01]  /*1e90*/  UIADD3 UR25, UPT, UPT, UR25, -0x1, URZ ;  /* 0xffffffff19197890 */ /* 0x000fe2000fffe0ff */
[----:B------:R-:W-:Y:S01]  /*1ea0*/  LOP3.LUT R199, R190, UR19, R185, 0x96, !PT ;  /* 0x00000013bec77c12 */ /* 0x000fe2000f8e96b9 */
[----:B------:R-:W-:Y:S04]  /*1eb0*/  DEPBAR.LE SB0, 0x0 ;  /* 0x000080000000791a */ /* 0x000fe80000000000 */
[C---:B------:R-:W-:Y:S01]  /*1ec0*/  @!P6 VIADDMNMX R205, R173.reuse, -R159, UR26, PT ;  /* 0x0000001aadcdee46 */ /* 0x040fe2000b80099f */
[----:B------:R-:W-:Y:S01]  /*1ed0*/  BAR.SYNC.DEFER_BLOCKING 0x0 ;  /* 0x0000000000007b1d */ /* 0x000fe20000010000 */
[C---:B------:R-:W-:Y:S01]  /*1ee0*/  @!P6 VIADDMNMX R203, R173.reuse, -R158, UR26, PT ;  /* 0x0000001aadcbee46 */ /* 0x040fe2000b80099e */
[----:B------:R-:W-:Y:S01]  /*1ef0*/  IMAD.WIDE.U32 R212, R200, -0x2daee0ad, RZ ;  /* 0xd2511f53c8d47825 */ /* 0x000fe200078e00ff */
[-C--:B------:R-:W-:Y:S01]  /*1f00*/  @!P6 ISETP.GE.AND P4, PT, R178, R205.reuse, PT ;  /* 0x000000cdb200e20c */ /* 0x080fe20003f86270 */
[----:B------:R-:W-:Y:S01]  /*1f10*/  UISETP.GT.AND UP0, UPT, UR25, UR8, UPT ;  /* 0x000000081900728c */ /* 0x000fe2000bf04270 */
[----:B------:R-:W-:Y:S01]  /*1f20*/  @!P6 VIMNMX R207, PT, PT, R173, UR26, PT ;  /* 0x0000001aadcfec48 */ /* 0x000fe2000bfe0100 */
[----:B------:R-:W-:Y:S01]  /*1f30*/  IMAD.WIDE.U32 R222, R199, -0x2daee0ad, RZ ;  /* 0xd2511f53c7de7825 */ /* 0x000fe200078e00ff */
[----:B------:R-:W-:Y:S02]  /*1f40*/  @!P6 VIADDMNMX R195, R173, R156, UR26, PT ;  /* 0x0000001aadc3ee46 */ /* 0x000fe4000b80019c */
[----:B------:R-:W-:Y:S01]  /*1f50*/  LOP3.LUT R198, R170, UR28, R197, 0x96, !PT ;  /* 0x0000001caac67c12 */ /* 0x000fe2000f8e96c5 */
[----:B------:R-:W-:Y:S01]  /*1f60*/  @!P6 VIADD R190, R178, 0x8 ;  /* 0x00000008b2bee836 */ /* 0x000fe20000000000 */
[----:B------:R-:W-:Y:S01]  /*1f70*/  LOP3.LUT R197, R196, UR19, R187, 0x96, !PT ;  /* 0x00000013c4c57c12 */ /* 0x000fe2000f8e96bb */
[----:B------:R-:W-:Y:S01]  /*1f80*/  @!P6 VIADD R202, R178, 0x39 ;  /* 0x00000039b2cae836 */ /* 0x000fe20000000000 */
[----:B------:R-:W-:Y:S01]  /*1f90*/  LOP3.LUT R201, R170, UR28, R191, 0x96, !PT ;  /* 0x0000001caac97c12 */ /* 0x000fe2000f8e96bf */
[----:B------:R-:W-:Y:S01]  /*1fa0*/  @!P6 VIADD R194, R178, 0x31 ;  /* 0x00000031b2c2e836 */ /* 0x000fe20000000000 */
[----:B------:R-:W-:Y:S01]  /*1fb0*/  LOP3.LUT R196, R196, UR19, R185, 0x96, !PT ;  /* 0x00000013c4c47c12 */ /* 0x000fe2000f8e96b9 */
[----:B------:R-:W-:Y:S01]  /*1fc0*/  IMAD.WIDE.U32 R224, R198, -0x2daee0ad, RZ ;  /* 0xd2511f53c6e07825 */ /* 0x000fe200078e00ff */
[----:B------:R-:W-:Y:S03]  /*1fd0*/  UIADD3 UR19, UPT, UPT, UR28, -0x255992d5, URZ ;  /* 0xdaa66d2b1c137890 */ /* 0x000fe6000fffe0ff */
[----:B------:R-:W-:Y:S01]  /*1fe0*/  IMAD.WIDE.U32 R246, R201, -0x2daee0ad, RZ ;  /* 0xd2511f53c9f67825 */ /* 0x000fe200078e00ff */
[----:B------:R-:W-:Y:S01]  /*1ff0*/  LOP3.LUT R198, R180, UR27, R225, 0x96, !PT ;  /* 0x0000001bb4c67c12 */ /* 0x000fe2000f8e96e1 */
[----:B------:R-:W-:Y:S01]  /*2000*/  LDSM.16.M88.4 R100, [R137] ;  /* 0x000000008964783b */ /* 0x000fe20000000200 */
[----:B------:R-:W-:Y:S03]  /*2010*/  LOP3.LUT R228, R246, UR24, R213, 0x96, !PT ;  /* 0x00000018f6e47c12 */ /* 0x000fe6000f8e96d5 */
[----:B------:R-:W-:Y:S01]  /*2020*/  IMAD.WIDE.U32 R214, R198, -0x326172a9, RZ ;  /* 0xcd9e8d57c6d67825 */ /* 0x000fe200078e00ff */
[----:B------:R-:W-:Y:S03]  /*2030*/  LOP3.LUT R246, R246, UR24, R223, 0x96, !PT ;  /* 0x00000018f6f67c12 */ /* 0x000fe6000f8e96df */
[C---:B------:R-:W-:Y:S01]  /*2040*/  @!P6 VIADD R204, R178.reuse, 0x38 ;  /* 0x00000038b2cce836 */ /* 0x040fe20000000000 */
[----:B------:R-:W1:Y:S01]  /*2050*/  LDSM.16.M88.4 R104, [R143] ;  /* 0x000000008f68783b */ /* 0x000e620000000200 */
[----:B------:R-:W-:Y:S04]  /*2060*/  IMAD.WIDE.U32 R218, R197, -0x2daee0ad, RZ ;  /* 0xd2511f53c5da7825 */ /* 0x000fe800078e00ff */
[----:B------:R-:W-:Y:S01]  /*2070*/  @!P6 VIADD R192, R178, 0x29 ;  /* 0x00000029b2c0e836 */ /* 0x000fe20000000000 */
[----:B------:R-:W-:Y:S01]  /*2080*/  LOP3.LUT R230, R224, UR24, R219, 0x96, !PT ;  /* 0x00000018e0e67c12 */ /* 0x000fe2000f8e96db */
[----:B------:R-:W-:Y:S01]  /*2090*/  IMAD.WIDE.U32 R210, R196, -0x2daee0ad, RZ ;  /* 0xd2511f53c4d27825 */ /* 0x000fe200078e00ff */
[----:B------:R-:W2:Y:S03]  /*20a0*/  LDSM.16.M88.4 R108, [R137+0x1000] ;  /* 0x00100000896c783b */ /* 0x000ea60000000200 */
        /* <DEDUP_REMOVED lines=8> */
[----:B------:R-:W-:Y:S01]  /*2130*/  LOP3.LUT R214, R214, UR19, R225, 0x96, !PT ;  /* 0x00000013d6d67c12 */ /* 0x000fe2000f8e96e1 */
[----:B------:R-:W4:Y:S02]  /*2140*/  LDSM.16.M88.4 R116, [R143+0x800] ;  /* 0x000800008f74783b */ /* 0x000f240000000200 */
[----:B------:R-:W-:Y:S04]  /*2150*/  IMAD.WIDE.U32 R240, R211, -0x326172a9, RZ ;  /* 0xcd9e8d57d3f07825 */ /* 0x000fe800078e00ff */
[----:B------:R-:W-:Y:S01]  /*2160*/  IMAD.WIDE.U32 R246, R246, -0x326172a9, RZ ;  /* 0xcd9e8d57f6f67825 */ /* 0x000fe200078e00ff */
[----:B------:R-:W-:Y:S01]  /*2170*/  LOP3.LUT R211, R186, UR33, R241, 0x96, !PT ;  /* 0x00000021bad37c12 */ /* 0x000fe2000f8e96f1 */
[----:B------:R-:W4:Y:S01]  /*2180*/  LDSM.16.M88.4 R120, [R143+0xc00] ;  /* 0x000c00008f78783b */ /* 0x000f220000000200 */
[C---:B------:R-:W-:Y:S02]  /*2190*/  LOP3.LUT R216, R240.reuse, UR19, R229, 0x96, !PT ;  /* 0x00000013f0d87c12 */ /* 0x040fe4000f8e96e5 */
[----:B------:R-:W-:Y:S01]  /*21a0*/  LOP3.LUT R240, R240, UR19, R247, 0x96, !PT ;  /* 0x00000013f0f07c12 */ /* 0x000fe2000f8e96f7 */
[----:B------:R-:W-:Y:S02]  /*21b0*/  UIADD3 UR19, UPT, UPT, UR28, 0x1715609d, URZ ;  /* 0x1715609d1c137890 */ /* 0x000fe4000fffe0ff */
[----:B------:R-:W-:Y:S01]  /*21c0*/  IMAD.WIDE.U32 R216, R216, -0x2daee0ad, RZ ;  /* 0xd2511f53d8d87825 */ /* 0x000fe200078e00ff */
[-C--:B-1----:R-:W-:Y:S01]  /*21d0*/  HMMA.16816.F32 R4, R100, R104.reuse, RZ ;  /* 0x000000686404723c */ /* 0x082fe200000018ff */
[----:B------:R-:W-:Y:S07]  /*21e0*/  LDSM.16.M88.4 R124, [R145] ;  /* 0x00000000917c783b */ /* 0x000fee0000000200 */
[C---:B--2---:R-:W-:Y:S01]  /*21f0*/  HMMA.16816.F32 R8, R108.reuse, R104, RZ ;  /* 0x000000686c08723c */ /* 0x044fe200000018ff */
[----:B------:R-:W1:Y:S07]  /*2200*/  LDSM.16.M88.4 R128, [R142] ;  /* 0x000000008e80783b */ /* 0x000e6e0000000200 */
[-C--:B------:R-:W-:Y:S01]  /*2210*/  HMMA.16816.F32 R12, R108, R106.reuse, RZ ;  /* 0x0000006a6c0c723c */ /* 0x080fe200000018ff */
[----:B------:R-:W2:Y:S07]  /*2220*/  LDSM.16.M88.4 R132, [R145+0x1000] ;  /* 0x001000009184783b */ /* 0x000eae0000000200 */
[C---:B------:R-:W-:Y:S01]  /*2230*/  HMMA.16816.F32 R16, R100.reuse, R106, RZ ;  /* 0x0000006a6410723c */ /* 0x040fe200000018ff */
[----:B------:R-:W-:Y:S07]  /*2240*/  LDSM.16.M88.4 R104, [R142+0x800] ;  /* 0x000800008e68783b */ /* 0x000fee0000000200 */
[-C--:B---3--:R-:W-:Y:S01]  /*2250*/  HMMA.16816.F32 R20, R100, R112.reuse, RZ ;  /* 0x000000706414723c */ /* 0x088fe200000018ff */
[----:B------:R-:W3:Y:S04]  /*2260*/  LDG.E R201, desc[UR20][R208.64+0x20] ;  /* 0x00002014d0c97981 */ /* 0x000ee8000c1e1900 */
[----:B------:R-:W5:Y:S03]  /*2270*/  LDG.E R200, desc[UR20][R208.64+0x100] ;  /* 0x00010014d0c87981 */ /* 0x000f66000c1e1900 */
[C---:B------:R-:W-:Y:S01]  /*2280*/  HMMA.16816.F32 R24, R108.reuse, R112, RZ ;  /* 0x000000706c18723c */ /* 0x040fe200000018ff */
[----:B------:R-:W5:Y:S07]  /*2290*/  LDG.E R199, desc[UR20][R208.64+0x120] ;  /* 0x00012014d0c77981 */ /* 0x000f6e000c1e1900 */
[-C--:B------:R-:W-:Y:S08]  /*22a0*/  HMMA.16816.F32 R28, R108, R114.reuse, RZ ;  /* 0x000000726c1c723c */ /* 0x080ff000000018ff */
[C---:B------:R-:W-:Y:S08]  /*22b0*/  HMMA.16816.F32 R32, R100.reuse, R114, RZ ;  /* 0x000000726420723c */ /* 0x040ff000000018ff */
[-C--:B----4-:R-:W-:Y:S08]  /*22c0*/  HMMA.16816.F32 R36, R100, R116.reuse, RZ ;  /* 0x000000746424723c */ /* 0x090ff000000018ff */
[C---:B------:R-:W-:Y:S08]  /*22d0*/  HMMA.16816.F32 R40, R108.reuse, R116, RZ ;  /* 0x000000746c28723c */ /* 0x040ff000000018ff */
[-C--:B------:R-:W-:Y:S08]  /*22e0*/  HMMA.16816.F32 R44, R108, R118.reuse, RZ ;  /* 0x000000766c2c723c */ /* 0x080ff000000018ff */
[C---:B------:R-:W-:Y:S02]  /*22f0*/  HMMA.16816.F32 R48, R100.reuse, R118, RZ ;  /* 0x000000766430723c */ /* 0x040fe400000018ff */
[----:B------:R-:W-:Y:S02]  /*2300*/  FSEL R118, R167, RZ, P1 ;  /* 0x000000ffa7767208 */ /* 0x000fe40000800000 */
[----:B------:R-:W-:Y:S01]  /*2310*/  FSEL R119, R188, RZ, P3 ;  /* 0x000000ffbc777208 */ /* 0x000fe20001800000 */
[----:B------:R-:W-:Y:S03]  /*2320*/  @!P6 VIADD R188, R178, 0x1 ;  /* 0x00000001b2bce836 */ /* 0x000fe60000000000 */
[-C--:B------:R-:W-:Y:S02]  /*2330*/  HMMA.16816.F32 R52, R100, R120.reuse, RZ ;  /* 0x000000786434723c */ /* 0x080fe400000018ff */
[C---:B------:R-:W-:Y:S02]  /*2340*/  @!P6 ISETP.GE.AND P3, PT, R188.reuse, R205, PT ;  /* 0x000000cdbc00e20c */ /* 0x040fe40003f66270 */
[C---:B------:R-:W-:Y:S02]  /*2350*/  @!P6 ISETP.GE.AND P5, PT, R188.reuse, R203, PT ;  /* 0x000000cbbc00e20c */ /* 0x040fe40003fa6270 */
[C---:B------:R-:W-:Y:S02]  /*2360*/  @!P6 ISETP.GE.AND P2, PT, R188.reuse, R207, PT ;  /* 0x000000cfbc00e20c */ /* 0x040fe40003f46270 */
[----:B------:R-:W-:Y:S01]  /*2370*/  @!P6 ISETP.GE.AND P1, PT, R188, R195, PT ;  /* 0x000000c3bc00e20c */ /* 0x000fe20003f26270 */
[C---:B------:R-:W-:Y:S02]  /*2380*/  HMMA.16816.F32 R56, R108.reuse, R120, RZ ;  /* 0x000000786c38723c */ /* 0x040fe400000018ff */
[C---:B------:R-:W-:Y:S06]  /*2390*/  @!P6 VIADD R188, R178.reuse, 0x9 ;  /* 0x00000009b2bce836 */ /* 0x040fec0000000000 */
[-C--:B------:R-:W-:Y:S08]  /*23a0*/  HMMA.16816.F32 R60, R108, R122.reuse, RZ ;  /* 0x0000007a6c3c723c */ /* 0x080ff000000018ff */
[----:B------:R-:W-:Y:S01]  /*23b0*/  HMMA.16816.F32 R64, R100, R122, RZ ;  /* 0x0000007a6440723c */ /* 0x000fe200000018ff */
[----:B------:R-:W4:Y:S07]  /*23c0*/  LDSM.16.M88.4 R100, [R142+0x400] ;  /* 0x000400008e64783b */ /* 0x000f2e0000000200 */
[-C--:B-1----:R-:W-:Y:S08]  /*23d0*/  HMMA.16816.F32 R4, R124, R128.reuse, R4 ;  /* 0x000000807c04723c */ /* 0x082ff00000001804 */
[C---:B--2---:R-:W-:Y:S04]  /*23e0*/  HMMA.16816.F32 R8, R132.reuse, R128, R8 ;  /* 0x000000808408723c */ /* 0x044fe80000001808 */
[----:B------:R-:W-:Y:S04]  /*23f0*/  SEL R128, R161, 0xfffffff0, !P0 ;  /* 0xfffffff0a1807807 */ /* 0x000fe80004000000 */
[-C--:B------:R-:W-:Y:S03]  /*2400*/  HMMA.16816.F32 R12, R132, R130.reuse, R12 ;  /* 0x00000082840c723c */ /* 0x080fe6000000180c */
[----:B------:R-:W-:Y:S02]  /*2410*/  @!P6 FSEL R5, R5, -INF , !P3 ;  /* 0xff8000000505e808 */ /* 0x000fe40005800000 */
[----:B------:R-:W-:Y:S02]  /*2420*/  @!P6 ISETP.GE.AND P3, PT, R178, R207, PT ;  /* 0x000000cfb200e20c */ /* 0x000fe40003f66270 */
[----:B------:R-:W-:Y:S01]  /*2430*/  @!P6 FSEL R4, R4, -INF , !P4 ;  /* 0xff8000000404e808 */ /* 0x000fe20006000000 */
[C---:B------:R-:W-:Y:S04]  /*2440*/  HMMA.16816.F32 R16, R124.reuse, R130, R16 ;  /* 0x000000827c10723c */ /* 0x040fe80000001810 */
[----:B------:R-:W-:Y:S01]  /*2450*/  @!P6 ISETP.GE.AND P4, PT, R178, R203, PT ;  /* 0x000000cbb200e20c */ /* 0x000fe20003f86270 */
[----:B------:R-:W-:Y:S01]  /*2460*/  IMAD.IADD R130, R128, 0x1, R155 ;  /* 0x0000000180827824 */ /* 0x000fe200078e029b */
[----:B------:R-:W-:Y:S01]  /*2470*/  @!P6 FSEL R7, R7, -INF , !P5 ;  /* 0xff8000000707e808 */ /* 0x000fe20006800000 */
[----:B------:R-:W-:Y:S01]  /*2480*/  FFMA.FTZ R167, R4, UR12, -R248 ;  /* 0x0000000c04a77c23 */ /* 0x000fe200080108f8 */
[----:B------:R-:W-:Y:S01]  /*2490*/  @!P6 FSEL R8, R8, -INF , !P3 ;  /* 0xff8000000808e808 */ /* 0x000fe20005800000 */
[-C--:B----4-:R-:W-:Y:S03]  /*24a0*/  HMMA.16816.F32 R20, R124, R100.reuse, R20 ;  /* 0x000000647c14723c */ /* 0x090fe60000001814 */
[----:B------:R-:W-:Y:S01]  /*24b0*/  @!P6 FSEL R11, R11, -INF , !P1 ;  /* 0xff8000000b0be808 */ /* 0x000fe20004800000 */
[----:B------:R-:W-:Y:S01]  /*24c0*/  FFMA.FTZ R189, R7, UR12, -R119 ;  /* 0x0000000c07bd7c23 */ /* 0x000fe20008010877 */
[----:B------:R-:W-:Y:S01]  /*24d0*/  @!P6 ISETP.GE.AND P5, PT, R190, R207, PT ;  /* 0x000000cfbe00e20c */ /* 0x000fe20003fa6270 */
[--C-:B------:R-:W-:Y:S01]  /*24e0*/  FFMA.FTZ R191, R8, UR12, -R251.reuse ;  /* 0x0000000c08bf7c23 */ /* 0x100fe200080108fb */
[----:B------:R-:W-:Y:S01]  /*24f0*/  @!P6 ISETP.GE.AND P3, PT, R190, R195, PT ;  /* 0x000000c3be00e20c */ /* 0x000fe20003f66270 */
[C---:B------:R-:W-:Y:S01]  /*2500*/  HMMA.16816.F32 R24, R132.reuse, R100, R24 ;  /* 0x000000648418723c */ /* 0x040fe20000001818 */
[----:B------:R-:W-:Y:S03]  /*2510*/  MUFU.EX2 R167, R167 ;  /* 0x000000a700a77308 */ /* 0x000fe60000000800 */
[----:B------:R-:W-:Y:S02]  /*2520*/  @!P6 ISETP.GE.AND P1, PT, R188, R207, PT ;  /* 0x000000cfbc00e20c */ /* 0x000fe40003f26270 */
[----:B------:R-:W-:Y:S02]  /*2530*/  @!P6 FSEL R6, R6, -INF , !P4 ;  /* 0xff8000000606e808 */ /* 0x000fe40006000000 */
[-C--:B------:R-:W-:Y:S01]  /*2540*/  @!P6 ISETP.GE.AND P4, PT, R178, R195.reuse, PT ;  /* 0x000000c3b200e20c */ /* 0x080fe20003f86270 */
[-C--:B------:R-:W-:Y:S02]  /*2550*/  HMMA.16816.F32 R28, R132, R102.reuse, R28 ;  /* 0x00000066841c723c */ /* 0x080fe4000000181c */
[----:B------:R-:W-:Y:S01]  /*2560*/  MUFU.EX2 R189, R189 ;  /* 0x000000bd00bd7308 */ /* 0x000fe20000000800 */
[----:B------:R-:W-:Y:S02]  /*2570*/  @!P6 FSEL R12, R12, -INF , !P5 ;  /* 0xff8000000c0ce808 */ /* 0x000fe40006800000 */
[----:B------:R-:W-:Y:S02]  /*2580*/  @!P6 ISETP.GE.AND P5, PT, R188, R195, PT ;  /* 0x000000c3bc00e20c */ /* 0x000fe40003fa6270 */
[----:B------:R-:W-:Y:S01]  /*2590*/  @!P6 FSEL R13, R13, -INF , !P1 ;  /* 0xff8000000d0de808 */ /* 0x000fe20004800000 */
[C---:B------:R-:W-:Y:S01]  /*25a0*/  HMMA.16816.F32 R32, R124.reuse, R102, R32 ;  /* 0x000000667c20723c */ /* 0x040fe20000001820 */
[----:B------:R-:W1:Y:S03]  /*25b0*/  LDSM.16.M88.4 R100, [R142+0xc00] ;  /* 0x000c00008e64783b */ /* 0x000e660000000200 */
[----:B------:R-:W-:Y:S01]  /*25c0*/  MUFU.EX2 R191, R191 ;  /* 0x000000bf00bf7308 */ /* 0x000fe20000000800 */
[----:B------:R-:W-:Y:S01]  /*25d0*/  @!P6 FSEL R15, R15, -INF , !P5 ;  /* 0xff8000000f0fe808 */ /* 0x000fe20006800000 */
[----:B------:R-:W-:Y:S01]  /*25e0*/  FFMA.FTZ R206, R12, UR12, -R251 ;  /* 0x0000000c0cce7c23 */ /* 0x000fe200080108fb */
[----:B------:R-:W-:Y:S02]  /*25f0*/  @!P6 FSEL R14, R14, -INF , !P3 ;  /* 0xff8000000e0ee808 */ /* 0x000fe40005800000 */
[C---:B------:R-:W-:Y:S01]  /*2600*/  @!P6 ISETP.GE.AND P1, PT, R188.reuse, R205, PT ;  /* 0x000000cdbc00e20c */ /* 0x040fe20003f26270 */
[-C--:B------:R-:W-:Y:S03]  /*2610*/  HMMA.16816.F32 R36, R124, R104.reuse, R36 ;  /* 0x000000687c24723c */ /* 0x080fe60000001824 */
[----:B------:R-:W-:Y:S01]  /*2620*/  @!P6 ISETP.GE.AND P3, PT, R188, R203, PT ;  /* 0x000000cbbc00e20c */ /* 0x000fe20003f66270 */
[----:B------:R-:W-:Y:S01]  /*2630*/  @!P6 VIADD R188, R178, 0x10 ;  /* 0x00000010b2bce836 */ /* 0x000fe20000000000 */
[----:B------:R-:W-:Y:S01]  /*2640*/  @!P6 FSEL R9, R9, -INF , !P2 ;  /* 0xff8000000909e808 */ /* 0x000fe20005000000 */
[--C-:B------:R-:W-:Y:S01]  /*2650*/  FFMA.FTZ R197, R14, UR12, -R118.reuse ;  /* 0x0000000c0ec57c23 */ /* 0x100fe20008010876 */
[----:B------:R-:W-:Y:S01]  /*2660*/  @!P6 FSEL R10, R10, -INF , !P4 ;  /* 0xff8000000a0ae808 */ /* 0x000fe20006000000 */
[C---:B------:R-:W-:Y:S04]  /*2670*/  HMMA.16816.F32 R40, R132.reuse, R104, R40 ;  /* 0x000000688428723c */ /* 0x040fe80000001828 */
[----:B------:R-:W-:Y:S01]  /*2680*/  @!P6 ISETP.GE.AND P2, PT, R190, R205, PT ;  /* 0x000000cdbe00e20c */ /* 0x000fe20003f46270 */
[--C-:B------:R-:W-:Y:S01]  /*2690*/  FFMA.FTZ R193, R10, UR12, -R118.reuse ;  /* 0x0000000c0ac17c23 */ /* 0x100fe20008010876 */
[----:B------:R-:W-:Y:S01]  /*26a0*/  @!P6 ISETP.GE.AND P4, PT, R190, R203, PT ;  /* 0x000000cbbe00e20c */ /* 0x000fe20003f86270 */
[----:B------:R-:W-:Y:S01]  /*26b0*/  @!P6 VIADD R190, R178, 0x11 ;  /* 0x00000011b2bee836 */ /* 0x000fe20000000000 */
[----:B------:R-:W-:Y:S01]  /*26c0*/  @!P6 ISETP.GE.AND P5, PT, R188, R205, PT ;  /* 0x000000cdbc00e20c */ /* 0x000fe20003fa6270 */
[-C--:B------:R-:W-:Y:S01]  /*26d0*/  HMMA.16816.F32 R44, R132, R106.reuse, R44 ;  /* 0x0000006a842c723c */ /* 0x080fe2000000182c */
[----:B------:R-:W-:Y:S02]  /*26e0*/  MUFU.EX2 R197, R197 ;  /* 0x000000c500c57308 */ /* 0x000fe40000000800 */
[----:B------:R-:W-:Y:S02]  /*26f0*/  @!P6 FSEL R16, R16, -INF , !P2 ;  /* 0xff8000001010e808 */ /* 0x000fe40005000000 */
[----:B------:R-:W-:Y:S02]  /*2700*/  @!P6 FSEL R19, R19, -INF , !P3 ;  /* 0xff8000001313e808 */ /* 0x000fe40005800000 */
[----:B------:R-:W-:Y:S01]  /*2710*/  @!P6 ISETP.GE.AND P2, PT, R188, R203, PT ;  /* 0x000000cbbc00e20c */ /* 0x000fe20003f46270 */
[C---:B------:R-:W-:Y:S03]  /*2720*/  HMMA.16816.F32 R48, R124.reuse, R106, R48 ;  /* 0x0000006a7c30723c */ /* 0x040fe60000001830 */
[----:B------:R-:W-:Y:S01]  /*2730*/  MUFU.EX2 R193, R193 ;  /* 0x000000c100c17308 */ /* 0x000fe20000000800 */
[----:B------:R-:W-:Y:S02]  /*2740*/  @!P6 FSEL R17, R17, -INF , !P1 ;  /* 0xff8000001111e808 */ /* 0x000fe40004800000 */
[----:B------:R-:W-:Y:S02]  /*2750*/  @!P6 FSEL R18, R18, -INF , !P4 ;  /* 0xff8000001212e808 */ /* 0x000fe40006000000 */
[----:B------:R-:W-:Y:S01]  /*2760*/  @!P6 ISETP.GE.AND P3, PT, R190, R205, PT ;  /* 0x000000cdbe00e20c */ /* 0x000fe20003f66270 */
[-C--:B-1----:R-:W-:Y:S03]  /*2770*/  HMMA.16816.F32 R52, R124, R100.reuse, R52 ;  /* 0x000000647c34723c */ /* 0x082fe60000001834 */
[----:B------:R-:W-:Y:S01]  /*2780*/  @!P6 ISETP.GE.AND P1, PT, R188, R207, PT ;  /* 0x000000cfbc00e20c */ /* 0x000fe20003f26270 */
[--C-:B------:R-:W-:Y:S01]  /*2790*/  FFMA.FTZ R213, R18, UR12, -R119.reuse ;  /* 0x0000000c12d57c23 */ /* 0x100fe20008010877 */
[----:B------:R-:W-:Y:S01]  /*27a0*/  @!P6 ISETP.GE.AND P4, PT, R188, R195, PT ;  /* 0x000000c3bc00e20c */ /* 0x000fe20003f86270 */
[----:B------:R-:W-:Y:S01]  /*27b0*/  @!P6 VIADD R188, R178, 0x18 ;  /* 0x00000018b2bce836 */ /* 0x000fe20000000000 */
[----:B------:R-:W-:Y:S01]  /*27c0*/  @!P6 FSEL R20, R20, -INF , !P5 ;  /* 0xff8000001414e808 */ /* 0x000fe20006800000 */
[C---:B------:R-:W-:Y:S04]  /*27d0*/  HMMA.16816.F32 R56, R132.reuse, R100, R56 ;  /* 0x000000648438723c */ /* 0x040fe80000001838 */
[----:B------:R-:W-:Y:S02]  /*27e0*/  @!P6 ISETP.GE.AND P5, PT, R190, R203, PT ;  /* 0x000000cbbe00e20c */ /* 0x000fe40003fa6270 */
[----:B------:R-:W-:Y:S02]  /*27f0*/  @!P6 FSEL R21, R21, -INF , !P3 ;  /* 0xff8000001515e808 */ /* 0x000fe40005800000 */
[----:B------:R-:W-:Y:S01]  /*2800*/  @!P6 FSEL R22, R22, -INF , !P2 ;  /* 0xff8000001616e808 */ /* 0x000fe20005000000 */
[-C--:B------:R-:W-:Y:S03]  /*2810*/  HMMA.16816.F32 R60, R132, R102.reuse, R60 ;  /* 0x00000066843c723c */ /* 0x080fe6000000183c */
[C---:B------:R-:W-:Y:S02]  /*2820*/  @!P6 ISETP.GE.AND P3, PT, R190.reuse, R207, PT ;  /* 0x000000cfbe00e20c */ /* 0x040fe40003f66270 */
[----:B------:R-:W-:Y:S01]  /*2830*/  @!P6 ISETP.GE.AND P2, PT, R190, R195, PT ;  /* 0x000000c3be00e20c */ /* 0x000fe20003f46270 */
[----:B------:R-:W-:Y:S01]  /*2840*/  @!P6 VIADD R190, R178, 0x19 ;  /* 0x00000019b2bee836 */ /* 0x000fe20000000000 */
[----:B------:R-:W-:Y:S01]  /*2850*/  @!P6 FSEL R23, R23, -INF , !P5 ;  /* 0xff8000001717e808 */ /* 0x000fe20006800000 */
[----:B------:R-:W-:Y:S04]  /*2860*/  HMMA.16816.F32 R64, R124, R102, R64 ;  /* 0x000000667c40723c */ /* 0x000fe80000001840 */
[----:B------:R-:W-:Y:S02]  /*2870*/  @!P6 ISETP.GE.AND P5, PT, R188, R207, PT ;  /* 0x000000cfbc00e20c */ /* 0x000fe40003fa6270 */
[----:B------:R-:W-:Y:S02]  /*2880*/  @!P6 FSEL R24, R24, -INF , !P1 ;  /* 0xff8000001818e808 */ /* 0x000fe40004800000 */
[----:B------:R-:W-:Y:S02]  /*2890*/  @!P6 FSEL R25, R25, -INF , !P3 ;  /* 0xff8000001919e808 */ /* 0x000fe40005800000 */
[----:B------:R-:W-:Y:S02]  /*28a0*/  @!P6 FSEL R26, R26, -INF , !P4 ;  /* 0xff8000001a1ae808 */ /* 0x000fe40006000000 */
[----:B------:R-:W-:Y:S02]  /*28b0*/  @!P6 FSEL R27, R27, -INF , !P2 ;  /* 0xff8000001b1be808 */ /* 0x000fe40005000000 */
[C---:B------:R-:W-:Y:S02]  /*28c0*/  @!P6 ISETP.GE.AND P1, PT, R188.reuse, R195, PT ;  /* 0x000000c3bc00e20c */ /* 0x040fe40003f26270 */
[C---:B------:R-:W-:Y:S02]  /*28d0*/  @!P6 ISETP.GE.AND P3, PT, R188.reuse, R205, PT ;  /* 0x000000cdbc00e20c */ /* 0x040fe40003f66270 */
[----:B------:R-:W-:Y:S01]  /*28e0*/  @!P6 ISETP.GE.AND P4, PT, R188, R203, PT ;  /* 0x000000cbbc00e20c */ /* 0x000fe20003f86270 */
[----:B------:R-:W-:Y:S01]  /*28f0*/  @!P6 VIADD R188, R178, 0x20 ;  /* 0x00000020b2bce836 */ /* 0x000fe20000000000 */
[----:B------:R-:W-:Y:S02]  /*2900*/  @!P6 ISETP.GE.AND P2, PT, R190, R207, PT ;  /* 0x000000cfbe00e20c */ /* 0x000fe40003f46270 */
[----:B------:R-:W-:Y:S02]  /*2910*/  @!P6 FSEL R28, R28, -INF , !P5 ;  /* 0xff8000001c1ce808 */ /* 0x000fe40006800000 */
[----:B------:R-:W-:Y:S02]  /*2920*/  @!P6 ISETP.GE.AND P5, PT, R190, R195, PT ;  /* 0x000000c3be00e20c */ /* 0x000fe40003fa6270 */
[----:B------:R-:W-:Y:S02]  /*2930*/  @!P6 FSEL R29, R29, -INF , !P2 ;  /* 0xff8000001d1de808 */ /* 0x000fe40005000000 */
[----:B------:R-:W-:Y:S02]  /*2940*/  @!P6 FSEL R30, R30, -INF , !P1 ;  /* 0xff8000001e1ee808 */ /* 0x000fe40004800000 */
[C---:B------:R-:W-:Y:S02]  /*2950*/  @!P6 ISETP.GE.AND P2, PT, R190.reuse, R205, PT ;  /* 0x000000cdbe00e20c */ /* 0x040fe40003f46270 */
[----:B------:R-:W-:Y:S01]  /*2960*/  @!P6 ISETP.GE.AND P1, PT, R190, R203, PT ;  /* 0x000000cbbe00e20c */ /* 0x000fe20003f26270 */
[----:B------:R-:W-:Y:S01]  /*2970*/  @!P6 VIADD R190, R178, 0x21 ;  /* 0x00000021b2bee836 */ /* 0x000fe20000000000 */
[----:B------:R-:W-:Y:S02]  /*2980*/  @!P6 FSEL R31, R31, -INF , !P5 ;  /* 0xff8000001f1fe808 */ /* 0x000fe40006800000 */
[----:B------:R-:W-:Y:S02]  /*2990*/  @!P6 FSEL R32, R32, -INF , !P3 ;  /* 0xff8000002020e808 */ /* 0x000fe40005800000 */
[C---:B------:R-:W-:Y:S02]  /*29a0*/  @!P6 ISETP.GE.AND P5, PT, R188.reuse, R205, PT ;  /* 0x000000cdbc00e20c */ /* 0x040fe40003fa6270 */
[----:B------:R-:W-:Y:S02]  /*29b0*/  @!P6 ISETP.GE.AND P3, PT, R188, R203, PT ;  /* 0x000000cbbc00e20c */ /* 0x000fe40003f66270 */
[----:B------:R-:W-:Y:S02]  /*29c0*/  @!P6 FSEL R33, R33, -INF , !P2 ;  /* 0xff8000002121e808 */ /* 0x000fe40005000000 */
[----:B------:R-:W-:Y:S02]  /*29d0*/  @!P6 FSEL R34, R34, -INF , !P4 ;  /* 0xff8000002222e808 */ /* 0x000fe40006000000 */
[C---:B------:R-:W-:Y:S02]  /*29e0*/  @!P6 ISETP.GE.AND P2, PT, R188.reuse, R207, PT ;  /* 0x000000cfbc00e20c */ /* 0x040fe40003f46270 */
[----:B------:R-:W-:Y:S01]  /*29f0*/  @!P6 ISETP.GE.AND P4, PT, R188, R195, PT ;  /* 0x000000c3bc00e20c */ /* 0x000fe20003f86270 */
[--C-:B------:R-:W-:Y:S01]  /*2a00*/  FFMA.FTZ R34, R34, UR12, -R119.reuse ;  /* 0x0000000c22227c23 */ /* 0x100fe20008010877 */
[----:B------:R-:W-:Y:S01]  /*2a10*/  @!P6 FSEL R36, R36, -INF , !P5 ;  /* 0xff8000002424e808 */ /* 0x000fe20006800000 */
[----:B------:R-:W-:Y:S01]  /*2a20*/  @!P6 VIADD R188, R178, 0x28 ;  /* 0x00000028b2bce836 */ /* 0x000fe20000000000 */
[----:B------:R-:W-:Y:S02]  /*2a30*/  @!P6 FSEL R38, R38, -INF , !P3 ;  /* 0xff8000002626e808 */ /* 0x000fe40005800000 */
[C---:B------:R-:W-:Y:S02]  /*2a40*/  @!P6 ISETP.GE.AND P5, PT, R190.reuse, R203, PT ;  /* 0x000000cbbe00e20c */ /* 0x040fe40003fa6270 */
[----:B------:R-:W-:Y:S02]  /*2a50*/  @!P6 ISETP.GE.AND P3, PT, R190, R195, PT ;  /* 0x000000c3be00e20c */ /* 0x000fe40003f66270 */
[----:B------:R-:W-:Y:S02]  /*2a60*/  @!P6 FSEL R39, R39, -INF , !P5 ;  /* 0xff8000002727e808 */ /* 0x000fe40006800000 */
[----:B------:R-:W-:Y:S02]  /*2a70*/  @!P6 FSEL R40, R40, -INF , !P2 ;  /* 0xff8000002828e808 */ /* 0x000fe40005000000 */
[----:B------:R-:W-:Y:S02]  /*2a80*/  @!P6 FSEL R43, R43, -INF , !P3 ;  /* 0xff8000002b2be808 */ /* 0x000fe40005800000 */
[C---:B------:R-:W-:Y:S02]  /*2a90*/  @!P6 ISETP.GE.AND P5, PT, R188.reuse, R207, PT ;  /* 0x000000cfbc00e20c */ /* 0x040fe40003fa6270 */
[----:B------:R-:W-:Y:S01]  /*2aa0*/  @!P6 ISETP.GE.AND P2, PT, R188, R195, PT ;  /* 0x000000c3bc00e20c */ /* 0x000fe20003f46270 */
[----:B------:R-:W-:Y:S01]  /*2ab0*/  FFMA.FTZ R43, R43, UR12, -R118 ;  /* 0x0000000c2b2b7c23 */ /* 0x000fe20008010876 */
[----:B------:R-:W-:Y:S02]  /*2ac0*/  @!P6 ISETP.GE.AND P3, PT, R192, R207, PT ;  /* 0x000000cfc000e20c */ /* 0x000fe40003f66270 */
[----:B------:R-:W-:Y:S02]  /*2ad0*/  @!P6 FSEL R35, R35, -INF , !P1 ;  /* 0xff8000002323e808 */ /* 0x000fe40004800000 */
[----:B------:R-:W-:Y:S02]  /*2ae0*/  @!P6 FSEL R44, R44, -INF , !P5 ;  /* 0xff8000002c2ce808 */ /* 0x000fe40006800000 */
[----:B------:R-:W-:Y:S01]  /*2af0*/  @!P6 FSEL R45, R45, -INF , !P3 ;  /* 0xff8000002d2de808 */ /* 0x000fe20005800000 */
[----:B------:R-:W-:Y:S01]  /*2b00*/  FFMA.FTZ R35, R35, UR12, -R119 ;  /* 0x0000000c23237c23 */ /* 0x000fe20008010877 */
[-C--:B------:R-:W-:Y:S01]  /*2b10*/  @!P6 ISETP.GE.AND P3, PT, R192, R205.reuse, PT ;  /* 0x000000cdc000e20c */ /* 0x080fe20003f66270 */
[--C-:B------:R-:W-:Y:S01]  /*2b20*/  FFMA.FTZ R44, R44, UR12, -R251.reuse ;  /* 0x0000000c2c2c7c23 */ /* 0x100fe200080108fb */
[----:B------:R-:W-:Y:S01]  /*2b30*/  @!P6 FSEL R46, R46, -INF , !P2 ;  /* 0xff8000002e2ee808 */ /* 0x000fe20005000000 */
[----:B------:R-:W-:Y:S01]  /*2b40*/  FFMA.FTZ R45, R45, UR12, -R251 ;  /* 0x0000000c2d2d7c23 */ /* 0x000fe200080108fb */
[----:B------:R-:W-:Y:S02]  /*2b50*/  @!P6 ISETP.GE.AND P1, PT, R190, R205, PT ;  /* 0x000000cdbe00e20c */ /* 0x000fe40003f26270 */
[C---:B------:R-:W-:Y:S02]  /*2b60*/  @!P6 ISETP.GE.AND P5, PT, R192.reuse, R195, PT ;  /* 0x000000c3c000e20c */ /* 0x040fe40003fa6270 */
[----:B------:R-:W-:Y:S01]  /*2b70*/  @!P6 ISETP.GE.AND P2, PT, R192, R203, PT ;  /* 0x000000cbc000e20c */ /* 0x000fe20003f46270 */
[----:B------:R-:W-:Y:S01]  /*2b80*/  @!P6 VIADD R192, R178, 0x30 ;  /* 0x00000030b2c0e836 */ /* 0x000fe20000000000 */
[----:B------:R-:W-:Y:S02]  /*2b90*/  @!P6 FSEL R37, R37, -INF , !P1 ;  /* 0xff8000002525e808 */ /* 0x000fe40004800000 */
[----:B------:R-:W-:Y:S01]  /*2ba0*/  @!P6 ISETP.GE.AND P1, PT, R190, R207, PT ;  /* 0x000000cfbe00e20c */ /* 0x000fe20003f26270 */
[--C-:B------:R-:W-:Y:S01]  /*2bb0*/  FFMA.FTZ R190, R5, UR12, -R248.reuse ;  /* 0x0000000c05be7c23 */ /* 0x100fe200080108f8 */
[----:B------:R-:W-:Y:S01]  /*2bc0*/  @!P6 FSEL R47, R47, -INF , !P5 ;  /* 0xff8000002f2fe808 */ /* 0x000fe20006800000 */
[----:B------:R-:W-:Y:S01]  /*2bd0*/  FFMA.FTZ R37, R37, UR12, -R248 ;  /* 0x0000000c25257c23 */ /* 0x000fe200080108f8 */
[----:B------:R-:W-:Y:S02]  /*2be0*/  @!P6 FSEL R51, R51, -INF , !P2 ;  /* 0xff8000003333e808 */ /* 0x000fe40005000000 */
[-C--:B------:R-:W-:Y:S01]  /*2bf0*/  @!P6 ISETP.GE.AND P5, PT, R192, R205.reuse, PT ;  /* 0x000000cdc000e20c */ /* 0x080fe20003fa6270 */
[----:B------:R-:W-:Y:S01]  /*2c00*/  MUFU.EX2 R190, R190 ;  /* 0x000000be00be7308 */ /* 0x000fe20000000800 */
[-C--:B------:R-:W-:Y:S01]  /*2c10*/  @!P6 ISETP.GE.AND P2, PT, R194, R205.reuse, PT ;  /* 0x000000cdc200e20c */ /* 0x080fe20003f46270 */
[--C-:B------:R-:W-:Y:S01]  /*2c20*/  FFMA.FTZ R51, R51, UR12, -R119.reuse ;  /* 0x0000000c33337c23 */ /* 0x100fe20008010877 */
[----:B------:R-:W-:Y:S02]  /*2c30*/  @!P6 FSEL R41, R41, -INF , !P1 ;  /* 0xff8000002929e808 */ /* 0x000fe40004800000 */
[----:B------:R-:W-:Y:S02]  /*2c40*/  @!P6 ISETP.GE.AND P1, PT, R188, R205, PT ;  /* 0x000000cdbc00e20c */ /* 0x000fe40003f26270 */
[----:B------:R-:W-:Y:S02]  /*2c50*/  @!P6 FSEL R42, R42, -INF , !P4 ;  /* 0xff8000002a2ae808 */ /* 0x000fe40006000000 */
[----:B------:R-:W-:Y:S02]  /*2c60*/  @!P6 FSEL R52, R52, -INF , !P5 ;  /* 0xff8000003434e808 */ /* 0x000fe40006800000 */
[----:B------:R-:W-:Y:S01]  /*2c70*/  @!P6 FSEL R53, R53, -INF , !P2 ;  /* 0xff8000003535e808 */ /* 0x000fe20005000000 */
[----:B------:R-:W-:Y:S01]  /*2c80*/  FFMA.FTZ R42, R42, UR12, -R118 ;  /* 0x0000000c2a2a7c23 */ /* 0x000fe20008010876 */
[-C--:B------:R-:W-:Y:S01]  /*2c90*/  @!P6 ISETP.GE.AND P4, PT, R188, R203.reuse, PT ;  /* 0x000000cbbc00e20c */ /* 0x080fe20003f86270 */
[----:B------:R-:W-:Y:S01]  /*2ca0*/  FFMA.FTZ R188, R6, UR12, -R119 ;  /* 0x0000000c06bc7c23 */ /* 0x000fe20008010877 */
[----:B------:R-:W-:Y:S01]  /*2cb0*/  @!P6 ISETP.GE.AND P5, PT, R194, R203, PT ;  /* 0x000000cbc200e20c */ /* 0x000fe20003fa6270 */
[--C-:B------:R-:W-:Y:S01]  /*2cc0*/  FFMA.FTZ R52, R52, UR12, -R248.reuse ;  /* 0x0000000c34347c23 */ /* 0x100fe200080108f8 */
[-C--:B------:R-:W-:Y:S01]  /*2cd0*/  @!P6 ISETP.GE.AND P2, PT, R194, R207.reuse, PT ;  /* 0x000000cfc200e20c */ /* 0x080fe20003f46270 */
[--C-:B------:R-:W-:Y:S01]  /*2ce0*/  FFMA.FTZ R53, R53, UR12, -R248.reuse ;  /* 0x0000000c35357c23 */ /* 0x100fe200080108f8 */
[----:B------:R-:W-:Y:S01]  /*2cf0*/  @!P6 FSEL R48, R48, -INF , !P1 ;  /* 0xff8000003030e808 */ /* 0x000fe20004800000 */
[----:B------:R-:W-:Y:S01]  /*2d00*/  MUFU.EX2 R188, R188 ;  /* 0x000000bc00bc7308 */ /* 0x000fe20000000800 */
[----:B------:R-:W-:Y:S02]  /*2d10*/  @!P6 FSEL R49, R49, -INF , !P3 ;  /* 0xff8000003131e808 */ /* 0x000fe40005800000 */
[C---:B------:R-:W-:Y:S02]  /*2d20*/  @!P6 ISETP.GE.AND P3, PT, R192.reuse, R207, PT ;  /* 0x000000cfc000e20c */ /* 0x040fe40003f66270 */
[----:B------:R-:W-:Y:S02]  /*2d30*/  @!P6 ISETP.GE.AND P1, PT, R192, R203, PT ;  /* 0x000000cbc000e20c */ /* 0x000fe40003f26270 */
[----:B------:R-:W-:Y:S02]  /*2d40*/  @!P6 FSEL R56, R56, -INF , !P3 ;  /* 0xff8000003838e808 */ /* 0x000fe40005800000 */
[----:B------:R-:W-:Y:S02]  /*2d50*/  @!P6 FSEL R50, R50, -INF , !P4 ;  /* 0xff8000003232e808 */ /* 0x000fe40006000000 */
[----:B------:R-:W-:Y:S01]  /*2d60*/  @!P6 ISETP.GE.AND P4, PT, R192, R195, PT ;  /* 0x000000c3c000e20c */ /* 0x000fe20003f86270 */
[----:B------:R-:W-:Y:S01]  /*2d70*/  FFMA.FTZ R192, R9, UR12, -R251 ;  /* 0x0000000c09c07c23 */ /* 0x000fe200080108fb */
[----:B------:R-:W-:Y:S01]  /*2d80*/  @!P6 FSEL R55, R55, -INF , !P5 ;  /* 0xff8000003737e808 */ /* 0x000fe20006800000 */
[----:B------:R-:W-:Y:S01]  /*2d90*/  FFMA.FTZ R50, R50, UR12, -R119 ;  /* 0x0000000c32327c23 */ /* 0x000fe20008010877 */
[----:B------:R-:W-:Y:S01]  /*2da0*/  @!P6 ISETP.GE.AND P5, PT, R204, R207, PT ;  /* 0x000000cfcc00e20c */ /* 0x000fe20003fa6270 */
[----:B------:R-:W-:Y:S01]  /*2db0*/  FFMA.FTZ R56, R56, UR12, -R251 ;  /* 0x0000000c38387c23 */ /* 0x000fe200080108fb */
[----:B------:R-:W-:Y:S01]  /*2dc0*/  @!P6 FSEL R57, R57, -INF , !P2 ;  /* 0xff8000003939e808 */ /* 0x000fe20005000000 */
[----:B------:R-:W-:Y:S01]  /*2dd0*/  FFMA.FTZ R55, R55, UR12, -R119 ;  /* 0x0000000c37377c23 */ /* 0x000fe20008010877 */
[----:B------:R-:W-:Y:S01]  /*2de0*/  @!P6 ISETP.GE.AND P2, PT, R204, R195, PT ;  /* 0x000000c3cc00e20c */ /* 0x000fe20003f46270 */
[----:B------:R-:W-:Y:S01]  /*2df0*/  MUFU.EX2 R192, R192 ;  /* 0x000000c000c07308 */ /* 0x000fe20000000800 */
[----:B------:R-:W-:Y:S01]  /*2e00*/  @!P6 FSEL R54, R54, -INF , !P1 ;  /* 0xff8000003636e808 */ /* 0x000fe20004800000 */
[----:B------:R-:W-:Y:S01]  /*2e10*/  FFMA.FTZ R57, R57, UR12, -R251 ;  /* 0x0000000c39397c23 */ /* 0x000fe200080108fb */
[----:B------:R-:W-:Y:S01]  /*2e20*/  @!P6 ISETP.GE.AND P3, PT, R202, R207, PT ;  /* 0x000000cfca00e20c */ /* 0x000fe20003f66270 */
[----:B------:R-:W-:Y:S01]  /*2e30*/  FFMA.FTZ R207, R17, UR12, -R248 ;  /* 0x0000000c11cf7c23 */ /* 0x000fe200080108f8 */
[-C--:B------:R-:W-:Y:S01]  /*2e40*/  @!P6 ISETP.GE.AND P1, PT, R194, R195.reuse, PT ;  /* 0x000000c3c200e20c */ /* 0x080fe20003f26270 */
[--C-:B------:R-:W-:Y:S01]  /*2e50*/  FFMA.FTZ R194, R11, UR12, -R118.reuse ;  /* 0x0000000c0bc27c23 */ /* 0x100fe20008010876 */
[----:B------:R-:W-:Y:S01]  /*2e60*/  @!P6 FSEL R58, R58, -INF , !P4 ;  /* 0xff8000003a3ae808 */ /* 0x000fe20006000000 */
[----:B------:R-:W-:Y:S01]  /*2e70*/  FFMA.FTZ R54, R54, UR12, -R119 ;  /* 0x0000000c36367c23 */ /* 0x000fe20008010877 */
[----:B------:R-:W-:Y:S01]  /*2e80*/  @!P6 FSEL R60, R60, -INF , !P5 ;  /* 0xff8000003c3ce808 */ /* 0x000fe20006800000 */
[----:B------:R-:W-:Y:S01]  /*2e90*/  MUFU.EX2 R207, R207 ;  /* 0x000000cf00cf7308 */ /* 0x000fe20000000800 */
[----:B------:R-:W-:Y:S01]  /*2ea0*/  @!P6 ISETP.GE.AND P4, PT, R202, R195, PT ;  /* 0x000000c3ca00e20c */ /* 0x000fe20003f86270 */
[--C-:B------:R-:W-:Y:S01]  /*2eb0*/  FFMA.FTZ R58, R58, UR12, -R118.reuse ;  /* 0x0000000c3a3a7c23 */ /* 0x100fe20008010876 */
[----:B------:R-:W-:Y:S01]  /*2ec0*/  @!P6 FSEL R62, R62, -INF , !P2 ;  /* 0xff8000003e3ee808 */ /* 0x000fe20005000000 */
[--C-:B------:R-:W-:Y:S01]  /*2ed0*/  FFMA.FTZ R60, R60, UR12, -R251.reuse ;  /* 0x0000000c3c3c7c23 */ /* 0x100fe200080108fb */
[----:B------:R-:W-:Y:S02]  /*2ee0*/  @!P6 ISETP.GE.AND P5, PT, R202, R205, PT ;  /* 0x000000cdca00e20c */ /* 0x000fe40003fa6270 */
[----:B------:R-:W-:Y:S01]  /*2ef0*/  @!P6 FSEL R59, R59, -INF , !P1 ;  /* 0xff8000003b3be808 */ /* 0x000fe20004800000 */
[--C-:B------:R-:W-:Y:S01]  /*2f00*/  FFMA.FTZ R62, R62, UR12, -R118.reuse ;  /* 0x0000000c3e3e7c23 */ /* 0x100fe20008010876 */
[----:B------:R-:W-:Y:S01]  /*2f10*/  @!P6 ISETP.GE.AND P2, PT, R202, R203, PT ;  /* 0x000000cbca00e20c */ /* 0x000fe20003f46270 */
[--C-:B------:R-:W-:Y:S01]  /*2f20*/  FFMA.FTZ R202, R15, UR12, -R118.reuse ;  /* 0x0000000c0fca7c23 */ /* 0x100fe20008010876 */
[----:B------:R-:W-:Y:S01]  /*2f30*/  @!P6 FSEL R61, R61, -INF , !P3 ;  /* 0xff8000003d3de808 */ /* 0x000fe20005800000 */
[----:B------:R-:W-:Y:S01]  /*2f40*/  FFMA.FTZ R59, R59, UR12, -R118 ;  /* 0x0000000c3b3b7c23 */ /* 0x000fe20008010876 */
[C---:B------:R-:W-:Y:S01]  /*2f50*/  @!P6 ISETP.GE.AND P1, PT, R204.reuse, R205, PT ;  /* 0x000000cdcc00e20c */ /* 0x040fe20003f26270 */
[----:B------:R1:W-:Y:S01]  /*2f60*/  MUFU.EX2 R198, R202 ;  /* 0x000000ca00c67308 */ /* 0x0003e20000000800 */
[----:B------:R-:W-:Y:S01]  /*2f70*/  @!P6 ISETP.GE.AND P3, PT, R204, R203, PT ;  /* 0x000000cbcc00e20c */ /* 0x000fe20003f66270 */
[----:B------:R-:W-:Y:S01]  /*2f80*/  FFMA.FTZ R204, R13, UR12, -R251 ;  /* 0x0000000c0dcc7c23 */ /* 0x000fe200080108fb */
[----:B------:R-:W-:Y:S01]  /*2f90*/  LOP3.LUT R205, R184, UR33, R215, 0x96, !PT ;  /* 0x00000021b8cd7c12 */ /* 0x000fe2000f8e96d7 */
[----:B------:R-:W-:Y:S01]  /*2fa0*/  FFMA.FTZ R203, R19, UR12, -R119 ;  /* 0x0000000c13cb7c23 */ /* 0x000fe20008010877 */
[----:B------:R-:W-:Y:S02]  /*2fb0*/  @!P6 FSEL R63, R63, -INF , !P4 ;  /* 0xff8000003f3fe808 */ /* 0x000fe40006000000 */
[----:B------:R-:W-:Y:S03]  /*2fc0*/  @!P6 FSEL R64, R64, -INF , !P1 ;  /* 0xff8000004040e808 */ /* 0x000fe60004800000 */
[----:B------:R2:W-:Y:S01]  /*2fd0*/  MUFU.EX2 R196, R204 ;  /* 0x000000cc00c47308 */ /* 0x0005e20000000800 */
[----:B------:R-:W-:Y:S01]  /*2fe0*/  @!P6 FSEL R66, R66, -INF , !P3 ;  /* 0xff8000004242e808 */ /* 0x000fe20005800000 */
[----:B------:R-:W-:Y:S01]  /*2ff0*/  IMAD.WIDE.U32 R234, R205, -0x2daee0ad, RZ ;  /* 0xd2511f53cdea7825 */ /* 0x000fe200078e00ff */
[----:B------:R-:W-:Y:S02]  /*3000*/  @!P6 FSEL R65, R65, -INF , !P5 ;  /* 0xff8000004141e808 */ /* 0x000fe40006800000 */
[----:B------:R-:W-:Y:S01]  /*3010*/  @!P6 FSEL R67, R67, -INF , !P2 ;  /* 0xff8000004343e808 */ /* 0x000fe20005000000 */
[--C-:B------:R-:W-:Y:S01]  /*3020*/  FFMA.FTZ R64, R64, UR12, -R248.reuse ;  /* 0x0000000c40407c23 */ /* 0x100fe200080108f8 */
[----:B------:R-:W-:Y:S01]  /*3030*/  LOP3.LUT R210, R210, UR23, R235, 0x96, !PT ;  /* 0x00000017d2d27c12 */ /* 0x000fe2000f8e96eb */
[----:B------:R-:W-:Y:S01]  /*3040*/  FFMA.FTZ R66, R66, UR12, -R119 ;  /* 0x0000000c42427c23 */ /* 0x000fe20008010877 */
[----:B-1----:R1:W4:Y:S01]  /*3050*/  LDG.E R202, desc[UR20][R208.64] ;  /* 0x00000014d0ca7981 */ /* 0x002322000c1e1900 */
[--C-:B------:R-:W-:Y:S01]  /*3060*/  FFMA.FTZ R205, R20, UR12, -R248.reuse ;  /* 0x0000000c14cd7c23 */ /* 0x100fe200080108f8 */
[----:B------:R3:W-:Y:S01]  /*3070*/  MUFU.EX2 R195, R206 ;  /* 0x000000ce00c37308 */ /* 0x0007e20000000800 */
[----:B--2---:R-:W-:Y:S01]  /*3080*/  LOP3.LUT R204, R186, UR33, R215, 0x96, !PT ;  /* 0x00000021bacc7c12 */ /* 0x004fe2000f8e96d7 */
[----:B------:R-:W-:Y:S08]  /*3090*/  IMAD.WIDE.U32 R214, R214, -0x2daee0ad, RZ ;  /* 0xd2511f53d6d67825 */ /* 0x000ff000078e00ff */
[----:B------:R-:W-:Y:S01]  /*30a0*/  MUFU.EX2 R129, R66 ;  /* 0x0000004200817308 */ /* 0x000fe20000000800 */
[----:B------:R-:W-:Y:S01]  /*30b0*/  IMAD.WIDE.U32 R220, R204, -0x2daee0ad, RZ ;  /* 0xd2511f53ccdc7825 */ /* 0x000fe200078e00ff */
[----:B------:R-:W-:Y:S02]  /*30c0*/  LOP3.LUT R234, R234, UR22, R215, 0x96, !PT ;  /* 0x00000016eaea7c12 */ /* 0x000fe4000f8e96d7 */
[----:B------:R-:W-:Y:S06]  /*30d0*/  LOP3.LUT R220, R220, UR22, R227, 0x96, !PT ;  /* 0x00000016dcdc7c12 */ /* 0x000fec000f8e96e3 */
[----:B------:R2:W-:Y:S01]  /*30e0*/  MUFU.EX2 R204, R213 ;  /* 0x000000d500cc7308 */ /* 0x0005e20000000800 */
[--C-:B---3--:R-:W-:Y:S01]  /*30f0*/  FFMA.FTZ R206, R16, UR12, -R248.reuse ;  /* 0x0000000c10ce7c23 */ /* 0x108fe200080108f8 */
[----:B------:R-:W-:Y:S01]  /*3100*/  IMAD.WIDE.U32 R234, R234, -0x326172a9, RZ ;  /* 0xcd9e8d57eaea7825 */ /* 0x000fe200078e00ff */
[----:B-1----:R-:W-:Y:S01]  /*3110*/  LOP3.LUT R208, R184, UR33, R241, 0x96, !PT ;  /* 0x00000021b8d07c12 */ /* 0x002fe2000f8e96f1 */
[----:B------:R-:W-:Y:S01]  /*3120*/  UIADD3 UR33, UPT, UPT, UR28, 0x78dde6e4, URZ ;  /* 0x78dde6e41c217890 */ /* 0x000fe2000fffe0ff */
[----:B------:R-:W-:Y:S01]  /*3130*/  LOP3.LUT R209, R218, UR23, R221, 0x96, !PT ;  /* 0x00000017dad17c12 */ /* 0x000fe2000f8e96dd */
[----:B------:R-:W-:Y:S04]  /*3140*/  IMAD.WIDE.U32 R218, R211, -0x2daee0ad, RZ ;  /* 0xd2511f53d3da7825 */ /* 0x000fe800078e00ff */
[----:B------:R-:W-:Y:S01]  /*3150*/  MUFU.EX2 R206, R206 ;  /* 0x000000ce00ce7308 */ /* 0x000fe20000000800 */
[----:B------:R-:W-:Y:S01]  /*3160*/  IMAD.WIDE.U32 R242, R208, -0x2daee0ad, RZ ;  /* 0xd2511f53d0f27825 */ /* 0x000fe200078e00ff */
[----:B------:R-:W-:Y:S02]  /*3170*/  LOP3.LUT R212, R212, UR23, R219, 0x96, !PT ;  /* 0x00000017d4d47c12 */ /* 0x000fe4000f8e96db */
[----:B------:R-:W-:Y:S01]  /*3180*/  LOP3.LUT R218, R218, UR22, R217, 0x96, !PT ;  /* 0x00000016dada7c12 */ /* 0x000fe2000f8e96d9 */
[----:B--2---:R-:W-:Y:S01]  /*3190*/  FFMA.FTZ R213, R21, UR12, -R248 ;  /* 0x0000000c15d57c23 */ /* 0x004fe200080108f8 */
[----:B------:R-:W-:Y:S01]  /*31a0*/  LOP3.LUT R222, R222, UR23, R243, 0x96, !PT ;  /* 0x00000017dede7c12 */ /* 0x000fe2000f8e96f3 */
[----:B------:R-:W-:Y:S04]  /*31b0*/  IMAD.WIDE.U32 R232, R209, -0x326172a9, RZ ;  /* 0xcd9e8d57d1e87825 */ /* 0x000fe800078e00ff */
[----:B------:R-:W-:Y:S01]  /*31c0*/  FFMA.FTZ R209, R22, UR12, -R119 ;  /* 0x0000000c16d17c23 */ /* 0x000fe20008010877 */
[----:B------:R1:W-:Y:S01]  /*31d0*/  MUFU.EX2 R208, R213 ;  /* 0x000000d500d07308 */ /* 0x0003e20000000800 */
[----:B------:R-:W-:Y:S01]  /*31e0*/  IMAD.WIDE.U32 R220, R220, -0x326172a9, RZ ;  /* 0xcd9e8d57dcdc7825 */ /* 0x000fe200078e00ff */
[----:B------:R-:W-:Y:S03]  /*31f0*/  LOP3.LUT R217, R230, UR33, R233, 0x96, !PT ;  /* 0x00000021e6d97c12 */ /* 0x000fe6000f8e96e9 */
[----:B------:R-:W-:Y:S01]  /*3200*/  IMAD.WIDE.U32 R240, R240, -0x2daee0ad, RZ ;  /* 0xd2511f53f0f07825 */ /* 0x000fe200078e00ff */
[----:B------:R-:W-:Y:S04]  /*3210*/  LOP3.LUT R211, R232, UR19, R221, 0x96, !PT ;  /* 0x00000013e8d37c12 */ /* 0x000fe8000f8e96dd */
[----:B------:R-:W2:Y:S01]  /*3220*/  MUFU.EX2 R205, R205 ;  /* 0x000000cd00cd7308 */ /* 0x000ea20000000800 */
[----:B------:R-:W-:Y:S01]  /*3230*/  IMAD.WIDE.U32 R232, R210, -0x326172a9, RZ ;  /* 0xcd9e8d57d2e87825 */ /* 0x000fe200078e00ff */
[----:B------:R-:W-:Y:S03]  /*3240*/  LOP3.LUT R242, R242, UR22, R241, 0x96, !PT ;  /* 0x00000016f2f27c12 */ /* 0x000fe6000f8e96f1 */
[----:B------:R-:W-:Y:S01]  /*3250*/  FFMA.FTZ R210, R23, UR12, -R119 ;  /* 0x0000000c17d27c23 */ /* 0x000fe20008010877 */
[----:B------:R-:W-:Y:S01]  /*3260*/  IMAD.WIDE.U32 R230, R212, -0x326172a9, RZ ;  /* 0xcd9e8d57d4e67825 */ /* 0x000fe200078e00ff */
[----:B------:R-:W-:Y:S03]  /*3270*/  LOP3.LUT R212, R232, UR19, R235, 0x96, !PT ;  /* 0x00000013e8d47c12 */ /* 0x000fe6000f8e96eb */
[----:B------:R-:W3:Y:S01]  /*3280*/  MUFU.EX2 R194, R194 ;  /* 0x000000c200c27308 */ /* 0x000ee20000000800 */
[----:B-1----:R-:W-:Y:S01]  /*3290*/  LOP3.LUT R213, R224, UR33, R233, 0x96, !PT ;  /* 0x00000021e0d57c12 */ /* 0x002fe2000f8e96e9 */
[----:B------:R-:W-:Y:S01]  /*32a0*/  IMAD.WIDE.U32 R218, R218, -0x326172a9, RZ ;  /* 0xcd9e8d57dada7825 */ /* 0x000fe200078e00ff */
[----:B------:R-:W-:Y:S03]  /*32b0*/  LOP3.LUT R215, R228, UR33, R231, 0x96, !PT ;  /* 0x00000021e4d77c12 */ /* 0x000fe6000f8e96e7 */
[----:B------:R-:W-:Y:S01]  /*32c0*/  IMAD.WIDE.U32 R242, R242, -0x326172a9, RZ ;  /* 0xcd9e8d57f2f27825 */ /* 0x000fe200078e00ff */
[----:B------:R-:W-:Y:S03]  /*32d0*/  LOP3.LUT R224, R230, UR19, R219, 0x96, !PT ;  /* 0x00000013e6e07c12 */ /* 0x000fe6000f8e96db */
[----:B------:R-:W1:Y:S01]  /*32e0*/  MUFU.EX2 R209, R209 ;  /* 0x000000d100d17308 */ /* 0x000e620000000800 */
[----:B------:R-:W-:Y:S01]  /*32f0*/  FFMA.FTZ R219, R24, UR12, -R251 ;  /* 0x0000000c18db7c23 */ /* 0x000fe200080108fb */
[----:B------:R-:W-:Y:S04]  /*3300*/  IMAD.WIDE.U32 R222, R222, -0x326172a9, RZ ;  /* 0xcd9e8d57dede7825 */ /* 0x000fe800078e00ff */
[----:B------:R-:W-:Y:S01]  /*3310*/  IMAD.WIDE.U32 R228, R217, -0x2daee0ad, RZ ;  /* 0xd2511f53d9e47825 */ /* 0x000fe200078e00ff */
[----:B------:R-:W-:Y:S03]  /*3320*/  LOP3.LUT R232, R222, UR19, R243, 0x96, !PT ;  /* 0x00000013dee87c12 */ /* 0x000fe6000f8e96f3 */
[----:B------:R-:W-:Y:S01]  /*3330*/  MUFU.EX2 R210, R210 ;  /* 0x000000d200d27308 */ /* 0x000fe20000000800 */
[----:B------:R-:W-:Y:S01]  /*3340*/  LOP3.LUT R246, R246, UR33, R223, 0x96, !PT ;  /* 0x00000021f6f67c12 */ /* 0x000fe2000f8e96df */
[----:B------:R-:W-:Y:S01]  /*3350*/  IMAD.WIDE.U32 R230, R211, -0x2daee0ad, RZ ;  /* 0xd2511f53d3e67825 */ /* 0x000fe200078e00ff */
[----:B------:R-:W-:Y:S01]  /*3360*/  LOP3.LUT R222, R226, UR14, R229, 0x96, !PT ;  /* 0x0000000ee2de7c12 */ /* 0x000fe2000f8e96e5 */
[----:B------:R-:W-:Y:S02]  /*3370*/  UIADD3 UR19, UPT, UPT, UR28, -0x4ab325aa, URZ ;  /* 0xb54cda561c137890 */ /* 0x000fe4000fffe0ff */
[----:B------:R-:W-:Y:S01]  /*3380*/  FFMA.FTZ R217, R25, UR12, -R251 ;  /* 0x0000000c19d97c23 */ /* 0x000fe200080108fb */
[----:B------:R-:W-:Y:S01]  /*3390*/  IMAD.WIDE.U32 R6, R215, -0x2daee0ad, RZ ;  /* 0xd2511f53d7067825 */ /* 0x000fe200078e00ff */
[----:B------:R-:W-:Y:S02]  /*33a0*/  LOP3.LUT R226, R228, UR13, R231, 0x96, !PT ;  /* 0x0000000de4e27c12 */ /* 0x000fe4000f8e96e7 */
[----:B------:R2:W1:Y:S01]  /*33b0*/  MUFU.EX2 R211, R219 ;  /* 0x000000db00d37308 */ /* 0x0004620000000800 */
[----:B------:R-:W-:Y:S01]  /*33c0*/  PRMT R239, R230, 0x7770, RZ ;  /* 0x00007770e6ef7816 */ /* 0x000fe200000000ff */
[----:B------:R-:W-:Y:S01]  /*33d0*/  IMAD.WIDE.U32 R228, R212, -0x2daee0ad, RZ ;  /* 0xd2511f53d4e47825 */ /* 0x000fe200078e00ff */
[C---:B------:R-:W-:Y:S02]  /*33e0*/  PRMT R231, R230.reuse, 0x7771, RZ ;  /* 0x00007771e6e77816 */ /* 0x040fe400000000ff */
[----:B------:R-:W-:Y:S01]  /*33f0*/  PRMT R236, R230, 0x7772, RZ ;  /* 0x00007772e6ec7816 */ /* 0x000fe200000000ff */
[----:B------:R-:W-:Y:S01]  /*3400*/  IMAD.WIDE.U32 R222, R222, -0x326172a9, RZ ;  /* 0xcd9e8d57dede7825 */ /* 0x000fe200078e00ff */
[----:B------:R-:W-:Y:S03]  /*3410*/  PRMT R235, R230, 0x7773, RZ ;  /* 0x00007773e6eb7816 */ /* 0x000fe600000000ff */
[----:B------:R3:W-:Y:S01]  /*3420*/  MUFU.EX2 R212, R217 ;  /* 0x000000d900d47308 */ /* 0x0007e20000000800 */
[----:B------:R-:W-:Y:S01]  /*3430*/  PRMT R238, R228, 0x7770, RZ ;  /* 0x00007770e4ee7816 */ /* 0x000fe200000000ff */
[----:B------:R-:W-:Y:S01]  /*3440*/  IMAD.WIDE.U32 R224, R224, -0x2daee0ad, RZ ;  /* 0xd2511f53e0e07825 */ /* 0x000fe200078e00ff */
[----:B------:R-:W-:Y:S02]  /*3450*/  LOP3.LUT R220, R220, UR19, R223, 0x96, !PT ;  /* 0x00000013dcdc7c12 */ /* 0x000fe4000f8e96df */
[----:B------:R-:W-:Y:S01]  /*3460*/  PRMT R5, R228, 0x7771, RZ ;  /* 0x00007771e4057816 */ /* 0x000fe200000000ff */
[----:B------:R-:W-:Y:S01]  /*3470*/  FFMA.FTZ R215, R28, UR12, -R251 ;  /* 0x0000000c1cd77c23 */ /* 0x000fe200080108fb */
[----:B------:R-:W-:Y:S01]  /*3480*/  LOP3.LUT R230, R6, UR13, R225, 0x96, !PT ;  /* 0x0000000d06e67c12 */ /* 0x000fe2000f8e96e1 */
[----:B------:R-:W-:Y:S01]  /*3490*/  IMAD.WIDE.U32 R244, R213, -0x2daee0ad, RZ ;  /* 0xd2511f53d5f47825 */ /* 0x000fe200078e00ff */
[----:B--2---:R-:W-:Y:S01]  /*34a0*/  LOP3.LUT R219, R226, 0xff, RZ, 0xc0, !PT ;  /* 0x000000ffe2db7812 */ /* 0x004fe200078ec0ff */
[----:B------:R-:W-:Y:S01]  /*34b0*/  MUFU.EX2 R203, R203 ;  /* 0x000000cb00cb7308 */ /* 0x000fe20000000800 */
[----:B------:R-:W-:Y:S01]  /*34c0*/  PRMT R243, R224, 0x7771, RZ ;  /* 0x00007771e0f37816 */ /* 0x000fe200000000ff */
[--C-:B------:R-:W-:Y:S01]  /*34d0*/  FFMA.FTZ R213, R26, UR12, -R118.reuse ;  /* 0x0000000c1ad57c23 */ /* 0x100fe20008010876 */
[----:B------:R-:W-:Y:S01]  /*34e0*/  ISETP.LE.U32.AND P4, PT, R219, UR11, PT ;  /* 0x0000000bdb007c0c */ /* 0x000fe2000bf83070 */
[----:B------:R-:W-:Y:S01]  /*34f0*/  IMAD.WIDE.U32 R246, R246, -0x2daee0ad, RZ ;  /* 0xd2511f53f6f67825 */ /* 0x000fe200078e00ff */
[----:B------:R-:W-:Y:S02]  /*3500*/  LOP3.LUT R219, R220, 0xffff, RZ, 0xc0, !PT ;  /* 0x0000ffffdcdb7812 */ /* 0x000fe400078ec0ff */
[----:B---3--:R-:W-:Y:S01]  /*3510*/  LOP3.LUT R217, R216, UR14, R7, 0x96, !PT ;  /* 0x0000000ed8d97c12 */ /* 0x008fe2000f8e9607 */
[----:B------:R-:W-:Y:S01]  /*3520*/  FFMA.FTZ R216, R29, UR12, -R251 ;  /* 0x0000000c1dd87c23 */ /* 0x000fe200080108fb */
[----:B------:R-:W-:Y:S01]  /*3530*/  LOP3.LUT R233, R214, UR14, R245, 0x96, !PT ;  /* 0x0000000ed6e97c12 */ /* 0x000fe2000f8e96f5 */
[--C-:B------:R-:W-:Y:S01]  /*3540*/  FFMA.FTZ R214, R27, UR12, -R118.reuse ;  /* 0x0000000c1bd67c23 */ /* 0x100fe20008010876 */
[C---:B------:R-:W-:Y:S01]  /*3550*/  PRMT R245, R224.reuse, 0x7770, RZ ;  /* 0x00007770e0f57816 */ /* 0x040fe200000000ff */
[----:B------:R-:W-:Y:S01]  /*3560*/  IMAD.WIDE.U32 R6, R217, -0x326172a9, RZ ;  /* 0xcd9e8d57d9067825 */ /* 0x000fe200078e00ff */
[C---:B------:R-:W-:Y:S01]  /*3570*/  PRMT R241, R224.reuse, 0x7772, RZ ;  /* 0x00007772e0f17816 */ /* 0x040fe200000000ff */
[----:B------:R-:W2:Y:S01]  /*3580*/  MUFU.EX2 R213, R213 ;  /* 0x000000d500d57308 */ /* 0x000ea20000000800 */
[----:B------:R-:W-:Y:S01]  /*3590*/  PRMT R237, R224, 0x7773, RZ ;  /* 0x00007773e0ed7816 */ /* 0x000fe200000000ff */
[----:B------:R-:W-:Y:S01]  /*35a0*/  @!P4 FADD.FTZ R205, -R205, -RZ ;  /* 0x800000ffcdcdc221 */ /* 0x000fe20000010100 */
[----:B------:R-:W-:Y:S01]  /*35b0*/  LOP3.LUT R240, R240, UR14, R247, 0x96, !PT ;  /* 0x0000000ef0f07c12 */ /* 0x000fe2000f8e96f7 */
[----:B------:R-:W-:Y:S01]  /*35c0*/  FFMA.FTZ R217, R30, UR12, -R118 ;  /* 0x0000000c1ed97c23 */ /* 0x000fe20008010876 */
[C---:B------:R-:W-:Y:S02]  /*35d0*/  PRMT R223, R6.reuse, 0x7770, RZ ;  /* 0x0000777006df7816 */ /* 0x040fe400000000ff */
[C---:B------:R-:W-:Y:S03]  /*35e0*/  PRMT R249, R6.reuse, 0x7771, RZ ;  /* 0x0000777106f97816 */ /* 0x040fe600000000ff */
[----:B------:R-:W-:Y:S01]  /*35f0*/  MUFU.EX2 R214, R214 ;  /* 0x000000d600d67308 */ /* 0x000fe20000000800 */
[C---:B------:R-:W-:Y:S02]  /*3600*/  PRMT R224, R6.reuse, 0x7772, RZ ;  /* 0x0000777206e07816 */ /* 0x040fe400000000ff */
[----:B------:R-:W-:Y:S02]  /*3610*/  PRMT R247, R6, 0x7773, RZ ;  /* 0x0000777306f77816 */ /* 0x000fe400000000ff */
[----:B------:R-:W-:Y:S02]  /*3620*/  SHF.R.U32.HI R6, RZ, 0x8, R219 ;  /* 0x00000008ff067819 */ /* 0x000fe400000116db */
[----:B------:R-:W-:Y:S03]  /*3630*/  LOP3.LUT R244, R244, UR13, R229, 0x96, !PT ;  /* 0x0000000df4f47c12 */ /* 0x000fe6000f8e96e5 */
[----:B------:R-:W3:Y:S01]  /*3640*/  MUFU.EX2 R217, R217 ;  /* 0x000000d900d97308 */ /* 0x000ee20000000800 */
[C---:B------:R-:W-:Y:S02]  /*3650*/  PRMT R252, R228.reuse, 0x7772, RZ ;  /* 0x00007772e4fc7816 */ /* 0x040fe400000000ff */
[----:B------:R-:W-:Y:S02]  /*3660*/  PRMT R250, R228, 0x7773, RZ ;  /* 0x00007773e4fa7816 */ /* 0x000fe400000000ff */
[----:B------:R-:W-:Y:S02]  /*3670*/  LOP3.LUT R221, R220, 0xff, RZ, 0xc0, !PT ;  /* 0x000000ffdcdd7812 */ /* 0x000fe400078ec0ff */
[C---:B------:R-:W-:Y:S03]  /*3680*/  PRMT R225, R222.reuse, 0x7770, RZ ;  /* 0x00007770dee17816 */ /* 0x040fe600000000ff */
[----:B------:R-:W-:Y:S01]  /*3690*/  MUFU.EX2 R215, R215 ;  /* 0x000000d700d77308 */ /* 0x000fe20000000800 */
[C---:B------:R-:W-:Y:S02]  /*36a0*/  PRMT R229, R222.reuse, 0x7771, RZ ;  /* 0x00007771dee57816 */ /* 0x040fe400000000ff */
[C---:B------:R-:W-:Y:S02]  /*36b0*/  PRMT R228, R222.reuse, 0x7772, RZ ;  /* 0x00007772dee47816 */ /* 0x040fe400000000ff */
[----:B------:R-:W-:Y:S02]  /*36c0*/  PRMT R227, R222, 0x7773, RZ ;  /* 0x00007773dee37816 */ /* 0x000fe400000000ff */
[----:B------:R-:W-:Y:S03]  /*36d0*/  LOP3.LUT R6, R6, 0xffff, RZ, 0xc0, !PT ;  /* 0x0000ffff06067812 */ /* 0x000fe600078ec0ff */
[----:B------:R-:W-:Y:S01]  /*36e0*/  MUFU.EX2 R216, R216 ;  /* 0x000000d800d87308 */ /* 0x000fe20000000800 */
[----:B------:R-:W-:Y:S01]  /*36f0*/  LOP3.LUT R222, R218, UR19, R7, 0x96, !PT ;  /* 0x00000013dade7c12 */ /* 0x000fe2000f8e9607 */
[----:B------:R-:W-:Y:S01]  /*3700*/  FFMA.FTZ R7, R32, UR12, -R248 ;  /* 0x0000000c20077c23 */ /* 0x000fe200080108f8 */
[----:B------:R-:W-:Y:S01]  /*3710*/  ISETP.LE.U32.AND P1, PT, R221, UR11, PT ;  /* 0x0000000bdd007c0c */ /* 0x000fe2000bf23070 */
[----:B------:R-:W-:Y:S01]  /*3720*/  FFMA.FTZ R218, R31, UR12, -R118 ;  /* 0x0000000c1fda7c23 */ /* 0x000fe20008010876 */
[----:B------:R-:W-:Y:S02]  /*3730*/  ISETP.LE.U32.AND P3, PT, R6, UR11, PT ;  /* 0x0000000b06007c0c */ /* 0x000fe4000bf63070 */
[----:B------:R-:W-:Y:S03]  /*3740*/  LOP3.LUT R6, R222, 0xffff, RZ, 0xc0, !PT ;  /* 0x0000ffffde067812 */ /* 0x000fe600078ec0ff */
[----:B------:R1:W3:Y:S01]  /*3750*/  MUFU.EX2 R219, R7 ;  /* 0x0000000700db7308 */ /* 0x0002e20000000800 */
[----:B------:R-:W-:Y:S02]  /*3760*/  SHF.R.U32.HI R221, RZ, 0x18, R220 ;  /* 0x00000018ffdd7819 */ /* 0x000fe400000116dc */
[----:B------:R-:W-:Y:S02]  /*3770*/  SHF.R.U32.HI R6, RZ, 0x8, R6 ;  /* 0x00000008ff067819 */ /* 0x000fe40000011606 */
[----:B------:R-:W-:Y:S02]  /*3780*/  ISETP.LE.U32.AND P5, PT, R221, UR11, PT ;  /* 0x0000000bdd007c0c */ /* 0x000fe4000bfa3070 */
[----:B------:R-:W-:Y:S01]  /*3790*/  LOP3.LUT R6, R6, 0xffff, RZ, 0xc0, !PT ;  /* 0x0000ffff06067812 */ /* 0x000fe200078ec0ff */
[----:B------:R-:W-:Y:S01]  /*37a0*/  @!P1 FADD.FTZ R167, -R167, -RZ ;  /* 0x800000ffa7a79221 */ /* 0x000fe20000010100 */
[----:B------:R-:W-:Y:S01]  /*37b0*/  PRMT R221, R220, 0x7632, R221 ;  /* 0x00007632dcdd7816 */ /* 0x000fe200000000dd */
[----:B------:R-:W-:Y:S01]  /*37c0*/  @!P3 FADD.FTZ R190, -R190, -RZ ;  /* 0x800000ffbebeb221 */ /* 0x000fe20000010100 */
[----:B------:R-:W-:Y:S01]  /*37d0*/  ISETP.LE.U32.AND P1, PT, R6, UR11, PT ;  /* 0x0000000b06007c0c */ /* 0x000fe2000bf23070 */
[--C-:B------:R-:W-:Y:S01]  /*37e0*/  FFMA.FTZ R220, R33, UR12, -R248.reuse ;  /* 0x0000000c21dc7c23 */ /* 0x100fe200080108f8 */
[----:B------:R-:W-:Y:S01]  /*37f0*/  LOP3.LUT R9, R221, 0xff, RZ, 0xc0, !PT ;  /* 0x000000ffdd097812 */ /* 0x000fe200078ec0ff */
[----:B------:R-:W3:Y:S01]  /*3800*/  MUFU.EX2 R218, R218 ;  /* 0x000000da00da7308 */ /* 0x000ee20000000800 */
[C---:B------:R-:W-:Y:S02]  /*3810*/  LOP3.LUT R221, R222.reuse, 0xff, RZ, 0xc0, !PT ;  /* 0x000000ffdedd7812 */ /* 0x040fe400078ec0ff */
[----:B-1----:R-:W-:Y:S01]  /*3820*/  PRMT R7, R222, 0x7632, R7 ;  /* 0x00007632de077816 */ /* 0x002fe20000000007 */
[----:B------:R-:W-:Y:S01]  /*3830*/  @!P5 FADD.FTZ R189, -R189, -RZ ;  /* 0x800000ffbdbdd221 */ /* 0x000fe20000010100 */
[----:B------:R-:W-:Y:S02]  /*3840*/  ISETP.LE.U32.AND P5, PT, R223, UR11, PT ;  /* 0x0000000bdf007c0c */ /* 0x000fe4000bfa3070 */
[----:B------:R-:W-:Y:S03]  /*3850*/  ISETP.LE.U32.AND P6, PT, R221, UR11, PT ;  /* 0x0000000bdd007c0c */ /* 0x000fe6000bfc3070 */
[----:B------:R-:W1:Y:S01]  /*3860*/  MUFU.EX2 R220, R220 ;  /* 0x000000dc00dc7308 */ /* 0x000e620000000800 */
[----:B------:R-:W-:Y:S01]  /*3870*/  LOP3.LUT R7, R7, 0xff, RZ, 0xc0, !PT ;  /* 0x000000ff07077812 */ /* 0x000fe200078ec0ff */
[----:B------:R-:W-:Y:S01]  /*3880*/  @!P1 FADD.FTZ R192, -R192, -RZ ;  /* 0x800000ffc0c09221 */ /* 0x000fe20000010100 */
[----:B------:R-:W-:Y:S02]  /*3890*/  ISETP.GT.U32.AND P1, PT, R224, UR11, PT ;  /* 0x0000000be0007c0c */ /* 0x000fe4000bf24070 */
[----:B------:R-:W-:Y:S01]  /*38a0*/  ISETP.LE.U32.AND P2, PT, R9, UR11, PT ;  /* 0x0000000b09007c0c */ /* 0x000fe2000bf43070 */
[----:B------:R-:W-:Y:S01]  /*38b0*/  FFMA.FTZ R9, R36, UR12, -R248 ;  /* 0x0000000c24097c23 */ /* 0x000fe200080108f8 */
[----:B------:R-:W-:Y:S03]  /*38c0*/  ISETP.LE.U32.AND P3, PT, R7, UR11, PT ;  /* 0x0000000b07007c0c */ /* 0x000fe6000bf63070 */
[----:B------:R-:W1:Y:S01]  /*38d0*/  MUFU.EX2 R221, R34 ;  /* 0x0000002200dd7308 */ /* 0x000e620000000800 */
[----:B------:R-:W-:Y:S01]  /*38e0*/  SHF.R.U32.HI R6, RZ, 0x18, R222 ;  /* 0x00000018ff067819 */ /* 0x000fe200000116de */
[----:B------:R-:W-:Y:S01]  /*38f0*/  @!P5 FADD.FTZ R195, -R195, -RZ ;  /* 0x800000ffc3c3d221 */ /* 0x000fe20000010100 */
[----:B------:R-:W-:Y:S01]  /*3900*/  ISETP.LE.U32.AND P5, PT, R225, UR11, PT ;  /* 0x0000000be1007c0c */ /* 0x000fe2000bfa3070 */
[----:B------:R-:W-:Y:S01]  /*3910*/  @!P6 FADD.FTZ R191, -R191, -RZ ;  /* 0x800000ffbfbfe221 */ /* 0x000fe20000010100 */
[----:B------:R-:W-:Y:S02]  /*3920*/  ISETP.GT.U32.AND P6, PT, R249, UR11, PT ;  /* 0x0000000bf9007c0c */ /* 0x000fe4000bfc4070 */
[----:B------:R-:W-:Y:S01]  /*3930*/  SHF.R.U32.HI R249, RZ, 0x18, R226 ;  /* 0x00000018fff97819 */ /* 0x000fe200000116e2 */
[----:B------:R-:W-:Y:S01]  /*3940*/  @P1 FADD.FTZ R197, -R197, -RZ ;  /* 0x800000ffc5c51221 */ /* 0x000fe20000010100 */
[----:B------:R-:W-:Y:S01]  /*3950*/  ISETP.GT.U32.AND P1, PT, R228, UR11, PT ;  /* 0x0000000be4007c0c */ /* 0x000fe2000bf24070 */
[----:B------:R-:W-:Y:S01]  /*3960*/  @!P2 FADD.FTZ R188, -R188, -RZ ;  /* 0x800000ffbcbca221 */ /* 0x000fe20000010100 */
[----:B------:R-:W-:Y:S01]  /*3970*/  PRMT R228, R226, 0x7632, R228 ;  /* 0x00007632e2e47816 */ /* 0x000fe200000000e4 */
[----:B------:R-:W-:Y:S01]  /*3980*/  @!P3 FADD.FTZ R193, -R193, -RZ ;  /* 0x800000ffc1c1b221 */ /* 0x000fe20000010100 */
[----:B------:R-:W-:Y:S01]  /*3990*/  ISETP.LE.U32.AND P2, PT, R6, UR11, PT ;  /* 0x0000000b06007c0c */ /* 0x000fe2000bf43070 */
[----:B------:R-:W-:Y:S01]  /*39a0*/  IMAD.WIDE.U32 R6, R233, -0x326172a9, RZ ;  /* 0xcd9e8d57e9067825 */ /* 0x000fe200078e00ff */
[----:B------:R-:W-:Y:S01]  /*39b0*/  LOP3.LUT R228, R228, 0xff, RZ, 0xc0, !PT ;  /* 0x000000ffe4e47812 */ /* 0x000fe200078ec0ff */
[----:B------:R-:W1:Y:S01]  /*39c0*/  MUFU.EX2 R222, R35 ;  /* 0x0000002300de7308 */ /* 0x000e620000000800 */
[----:B------:R-:W-:Y:S01]  /*39d0*/  ISETP.GT.U32.AND P3, PT, R247, UR11, PT ;  /* 0x0000000bf7007c0c */ /* 0x000fe2000bf64070 */
[----:B------:R-:W-:Y:S01]  /*39e0*/  @!P5 FADD.FTZ R206, -R206, -RZ ;  /* 0x800000ffceced221 */ /* 0x000fe20000010100 */
[----:B------:R-:W-:Y:S01]  /*39f0*/  ISETP.LE.U32.AND P5, PT, R228, UR11, PT ;  /* 0x0000000be4007c0c */ /* 0x000fe2000bfa3070 */
[----:B------:R-:W-:Y:S01]  /*3a00*/  FFMA.FTZ R228, R41, UR12, -R251 ;  /* 0x0000000c29e47c23 */ /* 0x000fe200080108fb */
[----:B------:R-:W-:Y:S01]  /*3a10*/  LOP3.LUT R41, R230, 0xff, RZ, 0xc0, !PT ;  /* 0x000000ffe6297812 */ /* 0x000fe200078ec0ff */
[----:B------:R-:W-:Y:S01]  /*3a20*/  @P1 FADD.FTZ R204, -R204, -RZ ;  /* 0x800000ffcccc1221 */ /* 0x000fe20000010100 */
[----:B------:R-:W-:Y:S01]  /*3a30*/  @P6 FADD.FTZ R196, -R196, -RZ ;  /* 0x800000ffc4c46221 */ /* 0x000fe20000010100 */
[----:B------:R-:W-:Y:S01]  /*3a40*/  ISETP.GT.U32.AND P6, PT, R229, UR11, PT ;  /* 0x0000000be5007c0c */ /* 0x000fe2000bfc4070 */
[----:B------:R-:W-:Y:S01]  /*3a50*/  FFMA.FTZ R233, R46, UR12, -R118 ;  /* 0x0000000c2ee97c23 */ /* 0x000fe20008010876 */
[----:B------:R-:W-:Y:S01]  /*3a60*/  ISETP.LE.U32.AND P1, PT, R41, UR11, PT ;  /* 0x0000000b29007c0c */ /* 0x000fe2000bf23070 */
[----:B------:R-:W-:Y:S01]  /*3a70*/  @!P2 FADD.FTZ R194, -R194, -RZ ;  /* 0x800000ffc2c2a221 */ /* 0x000fe20000010100 */
[----:B------:R-:W-:Y:S01]  /*3a80*/  PRMT R41, R230, 0x7632, R41 ;  /* 0x00007632e6297816 */ /* 0x000fe20000000029 */
[----:B------:R-:W-:Y:S01]  /*3a90*/  FFMA.FTZ R247, R38, UR12, -R119 ;  /* 0x0000000c26f77c23 */ /* 0x000fe20008010877 */
[----:B------:R-:W-:Y:S01]  /*3aa0*/  LOP3.LUT R229, R226, 0xffff, RZ, 0xc0, !PT ;  /* 0x0000ffffe2e57812 */ /* 0x000fe200078ec0ff */
[----:B------:R-:W-:Y:S01]  /*3ab0*/  @P3 FADD.FTZ R198, -R198, -RZ ;  /* 0x800000ffc6c63221 */ /* 0x000fe20000010100 */
[----:B------:R-:W-:Y:S01]  /*3ac0*/  LOP3.LUT R41, R41, 0xff, RZ, 0xc0, !PT ;  /* 0x000000ff29297812 */ /* 0x000fe200078ec0ff */
[----:B------:R-:W-:Y:S01]  /*3ad0*/  @!P5 FADD.FTZ R209, -R209, -RZ ;  /* 0x800000ffd1d1d221 */ /* 0x000fe20000010100 */
[----:B------:R-:W-:Y:S01]  /*3ae0*/  SHF.R.U32.HI R229, RZ, 0x8, R229 ;  /* 0x00000008ffe57819 */ /* 0x000fe200000116e5 */
[----:B------:R-:W-:Y:S01]  /*3af0*/  MUFU.EX2 R225, R247 ;  /* 0x000000f700e17308 */ /* 0x000fe20000000800 */
[----:B------:R-:W-:Y:S01]  /*3b00*/  ISETP.LE.U32.AND P4, PT, R41, UR11, PT ;  /* 0x0000000b29007c0c */ /* 0x000fe2000bf83070 */
[----:B------:R-:W-:Y:S01]  /*3b10*/  @P6 FADD.FTZ R207, -R207, -RZ ;  /* 0x800000ffcfcf6221 */ /* 0x000fe20000010100 */
[----:B------:R-:W-:Y:S01]  /*3b20*/  LOP3.LUT R229, R229, 0xffff, RZ, 0xc0, !PT ;  /* 0x0000ffffe5e57812 */ /* 0x000fe200078ec0ff */
[----:B------:R-:W-:Y:S01]  /*3b30*/  @!P1 FADD.FTZ R211, -R211, -RZ ;  /* 0x800000ffd3d39221 */ /* 0x000fe20000010100 */
[----:B------:R-:W-:Y:S01]  /*3b40*/  ISETP.LE.U32.AND P2, PT, R249, UR11, PT ;  /* 0x0000000bf9007c0c */ /* 0x000fe2000bf43070 */
[----:B------:R-:W-:Y:S01]  /*3b50*/  FFMA.FTZ R249, R39, UR12, -R119 ;  /* 0x0000000c27f97c23 */ /* 0x000fe20008010877 */
[----:B------:R-:W-:Y:S03]  /*3b60*/  ISETP.LE.U32.AND P6, PT, R229, UR11, PT ;  /* 0x0000000be5007c0c */ /* 0x000fe6000bfc3070 */
[----:B------:R-:W-:Y:S01]  /*3b70*/  MUFU.EX2 R247, R64 ;  /* 0x0000004000f77308 */ /* 0x000fe20000000800 */
[----:B------:R-:W-:Y:S01]  /*3b80*/  ISETP.GT.U32.AND P3, PT, R227, UR11, PT ;  /* 0x0000000be3007c0c */ /* 0x000fe2000bf64070 */
[----:B------:R-:W-:Y:S01]  /*3b90*/  FFMA.FTZ R227, R40, UR12, -R251 ;  /* 0x0000000c28e37c23 */ /* 0x000fe200080108fb */
[----:B------:R-:W-:Y:S01]  /*3ba0*/  LOP3.LUT R40, R230, 0xffff, RZ, 0xc0, !PT ;  /* 0x0000ffffe6287812 */ /* 0x000fe200078ec0ff */
[----:B------:R-:W-:Y:S01]  /*3bb0*/  FFMA.FTZ R119, R67, UR12, -R119 ;  /* 0x0000000c43777c23 */ /* 0x000fe20008010877 */
[----:B------:R-:W-:Y:S01]  /*3bc0*/  SHF.R.U32.HI R230, RZ, 0x18, R230 ;  /* 0x00000018ffe67819 */ /* 0x000fe200000116e6 */
[----:B--2---:R-:W-:Y:S01]  /*3bd0*/  @!P4 FADD.FTZ R213, -R213, -RZ ;  /* 0x800000ffd5d5c221 */ /* 0x004fe20000010100 */
[----:B------:R-:W-:Y:S03]  /*3be0*/  ISETP.GT.U32.AND P4, PT, R241, UR11, PT ;  /* 0x0000000bf1007c0c */ /* 0x000fe6000bf84070 */
[----:B------:R-:W-:Y:S01]  /*3bf0*/  MUFU.EX2 R134, R119 ;  /* 0x0000007700867308 */ /* 0x000fe20000000800 */
[----:B------:R-:W-:Y:S01]  /*3c00*/  SHF.R.U32.HI R40, RZ, 0x8, R40 ;  /* 0x00000008ff287819 */ /* 0x000fe20000011628 */
[----:B------:R-:W-:Y:S01]  /*3c10*/  FFMA.FTZ R251, R61, UR12, -R251 ;  /* 0x0000000c3dfb7c23 */ /* 0x000fe200080108fb */
[----:B------:R-:W-:Y:S01]  /*3c20*/  ISETP.LE.U32.AND P5, PT, R239, UR11, PT ;  /* 0x0000000bef007c0c */ /* 0x000fe2000bfa3070 */
[----:B------:R-:W-:Y:S01]  /*3c30*/  @!P6 FADD.FTZ R208, -R208, -RZ ;  /* 0x800000ffd0d0e221 */ /* 0x000fe20000010100 */
[----:B------:R-:W-:Y:S01]  /*3c40*/  ISETP.LE.U32.AND P6, PT, R230, UR11, PT ;  /* 0x0000000be6007c0c */ /* 0x000fe2000bfc3070 */
[----:B------:R-:W-:Y:S01]  /*3c50*/  @!P2 FADD.FTZ R210, -R210, -RZ ;  /* 0x800000ffd2d2a221 */ /* 0x000fe20000010100 */
[----:B------:R-:W-:Y:S01]  /*3c60*/  LOP3.LUT R40, R40, 0xffff, RZ, 0xc0, !PT ;  /* 0x0000ffff28287812 */ /* 0x000fe200078ec0ff */
[----:B------:R-:W-:Y:S01]  /*3c70*/  @P3 FADD.FTZ R203, -R203, -RZ ;  /* 0x800000ffcbcb3221 */ /* 0x000fe20000010100 */
[----:B------:R-:W-:Y:S01]  /*3c80*/  ISETP.LE.U32.AND P2, PT, R245, UR11, PT ;  /* 0x0000000bf5007c0c */ /* 0x000fe2000bf43070 */
[----:B------:R-:W-:Y:S01]  /*3c90*/  MUFU.EX2 R239, R52 ;  /* 0x0000003400ef7308 */ /* 0x000fe20000000800 */
[----:B------:R-:W-:Y:S01]  /*3ca0*/  ISETP.LE.U32.AND P3, PT, R40, UR11, PT ;  /* 0x0000000b28007c0c */ /* 0x000fe2000bf63070 */
[----:B---3--:R-:W-:Y:S01]  /*3cb0*/  @P4 FADD.FTZ R217, -R217, -RZ ;  /* 0x800000ffd9d94221 */ /* 0x008fe20000010100 */
[----:B------:R-:W-:Y:S01]  /*3cc0*/  ISETP.GT.U32.AND P4, PT, R237, UR11, PT ;  /* 0x0000000bed007c0c */ /* 0x000fe2000bf84070 */
[----:B------:R-:W-:Y:S01]  /*3cd0*/  IMAD.WIDE.U32 R240, R240, -0x326172a9, RZ ;  /* 0xcd9e8d57f0f07825 */ /* 0x000fe200078e00ff */
[----:B------:R-:W-:Y:S02]  /*3ce0*/  LOP3.LUT R46, R234, UR19, R7, 0x96, !PT ;  /* 0x00000013ea2e7c12 */ /* 0x000fe4000f8e9607 */
[----:B------:R-:W-:Y:S01]  /*3cf0*/  ISETP.GT.U32.AND P1, PT, R231, UR11, PT ;  /* 0x0000000be7007c0c */ /* 0x000fe2000bf24070 */
[----:B------:R-:W-:Y:S01]  /*3d00*/  @!P6 FADD.FTZ R214, -R214, -RZ ;  /* 0x800000ffd6d6e221 */ /* 0x000fe20000010100 */
[----:B------:R-:W-:Y:S01]  /*3d10*/  LOP3.LUT R237, R46, 0xff, RZ, 0xc0, !PT ;  /* 0x000000ff2eed7812 */ /* 0x000fe200078ec0ff */
[----:B------:R-:W-:Y:S01]  /*3d20*/  @!P5 FADD.FTZ R219, -R219, -RZ ;  /* 0x800000ffdbdbd221 */ /* 0x000fe20000010100 */
[----:B------:R-:W-:Y:S01]  /*3d30*/  ISETP.GT.U32.AND P6, PT, R236, UR11, PT ;  /* 0x0000000bec007c0c */ /* 0x000fe2000bfc4070 */
[----:B------:R-:W-:Y:S01]  /*3d40*/  FFMA.FTZ R236, R49, UR12, -R248 ;  /* 0x0000000c31ec7c23 */ /* 0x000fe200080108f8 */
[----:B------:R-:W-:Y:S01]  /*3d50*/  SHF.R.U32.HI R49, RZ, 0x18, R46 ;  /* 0x00000018ff317819 */ /* 0x000fe2000001162e */
[----:B------:R-:W-:Y:S01]  /*3d60*/  @!P2 FADD.FTZ R215, -R215, -RZ ;  /* 0x800000ffd7d7a221 */ /* 0x000fe20000010100 */
[----:B------:R-:W-:Y:S01]  /*3d70*/  ISETP.GT.U32.AND P2, PT, R235, UR11, PT ;  /* 0x0000000beb007c0c */ /* 0x000fe2000bf44070 */
[----:B------:R-:W-:Y:S01]  /*3d80*/  @P4 FADD.FTZ R218, -R218, -RZ ;  /* 0x800000ffdada4221 */ /* 0x000fe20000010100 */
[----:B------:R-:W-:Y:S01]  /*3d90*/  ISETP.LE.U32.AND P4, PT, R237, UR11, PT ;  /* 0x0000000bed007c0c */ /* 0x000fe2000bf83070 */
[----:B------:R-:W-:Y:S01]  /*3da0*/  @!P3 FADD.FTZ R212, -R212, -RZ ;  /* 0x800000ffd4d4b221 */ /* 0x000fe20000010100 */
[----:B------:R-:W-:Y:S01]  /*3db0*/  PRMT R237, R46, 0x7632, R237 ;  /* 0x000076322eed7816 */ /* 0x000fe200000000ed */
[----:B-1----:R-:W-:Y:S01]  /*3dc0*/  @P1 FADD.FTZ R220, -R220, -RZ ;  /* 0x800000ffdcdc1221 */ /* 0x002fe20000010100 */
[----:B------:R-:W-:Y:S01]  /*3dd0*/  LOP3.LUT R46, R46, 0xffff, RZ, 0xc0, !PT ;  /* 0x0000ffff2e2e7812 */ /* 0x000fe200078ec0ff */
[--C-:B------:R-:W-:Y:S01]  /*3de0*/  FFMA.FTZ R234, R47, UR12, -R118.reuse ;  /* 0x0000000c2fea7c23 */ /* 0x100fe20008010876 */
[----:B------:R-:W-:Y:S01]  /*3df0*/  ISETP.LE.U32.AND P5, PT, R49, UR11, PT ;  /* 0x0000000b31007c0c */ /* 0x000fe2000bfa3070 */
[----:B------:R-:W-:Y:S01]  /*3e00*/  FFMA.FTZ R118, R63, UR12, -R118 ;  /* 0x0000000c3f767c23 */ /* 0x000fe20008010876 */
[----:B------:R-:W-:Y:S01]  /*3e10*/  LOP3.LUT R49, R237, 0xff, RZ, 0xc0, !PT ;  /* 0x000000ffed317812 */ /* 0x000fe200078ec0ff */
[----:B------:R-:W1:Y:S01]  /*3e20*/  MUFU.EX2 R223, R9 ;  /* 0x0000000900df7308 */ /* 0x000e620000000800 */
[----:B------:R-:W-:Y:S01]  /*3e30*/  ISETP.GT.U32.AND P3, PT, R243, UR11, PT ;  /* 0x0000000bf3007c0c */ /* 0x000fe2000bf64070 */
[----:B------:R-:W-:Y:S01]  /*3e40*/  @P6 FADD.FTZ R221, -R221, -RZ ;  /* 0x800000ffdddd6221 */ /* 0x000fe20000010100 */
[----:B------:R-:W-:Y:S01]  /*3e50*/  SHF.R.U32.HI R46, RZ, 0x8, R46 ;  /* 0x00000008ff2e7819 */ /* 0x000fe2000001162e */
[----:B------:R-:W-:Y:S01]  /*3e60*/  @P2 FADD.FTZ R222, -R222, -RZ ;  /* 0x800000ffdede2221 */ /* 0x000fe20000010100 */
[----:B------:R-:W-:Y:S01]  /*3e70*/  LOP3.LUT R243, R242, UR19, R241, 0x96, !PT ;  /* 0x00000013f2f37c12 */ /* 0x000fe2000f8e96f1 */
[--C-:B------:R-:W-:Y:S01]  /*3e80*/  FFMA.FTZ R235, R48, UR12, -R248.reuse ;  /* 0x0000000c30eb7c23 */ /* 0x100fe200080108f8 */
[----:B------:R-:W-:Y:S03]  /*3e90*/  ISETP.LE.U32.AND P1, PT, R49, UR11, PT ;  /* 0x0000000b31007c0c */ /* 0x000fe6000bf23070 */
[----:B------:R-:W-:Y:S01]  /*3ea0*/  MUFU.EX2 R237, R50 ;  /* 0x0000003200ed7308 */ /* 0x000fe20000000800 */
[----:B------:R-:W-:Y:S01]  /*3eb0*/  LOP3.LUT R49, R46, 0xffff, RZ, 0xc0, !PT ;  /* 0x0000ffff2e317812 */ /* 0x000fe200078ec0ff */
[----:B------:R-:W-:Y:S01]  /*3ec0*/  FFMA.FTZ R248, R65, UR12, -R248 ;  /* 0x0000000c41f87c23 */ /* 0x000fe200080108f8 */
[----:B------:R-:W-:Y:S02]  /*3ed0*/  LOP3.LUT R46, R243, 0xffff, RZ, 0xc0, !PT ;  /* 0x0000fffff32e7812 */ /* 0x000fe400078ec0ff */
[----:B------:R-:W-:Y:S01]  /*3ee0*/  ISETP.LE.U32.AND P6, PT, R49, UR11, PT ;  /* 0x0000000b31007c0c */ /* 0x000fe2000bfc3070 */
[----:B------:R-:W-:Y:S01]  /*3ef0*/  @P3 FADD.FTZ R216, -R216, -RZ ;  /* 0x800000ffd8d83221 */ /* 0x000fe20000010100 */
[----:B------:R-:W-:Y:S03]  /*3f00*/  LOP3.LUT R49, R243, 0xff, RZ, 0xc0, !PT ;  /* 0x000000fff3317812 */ /* 0x000fe600078ec0ff */
[----:B------:R-:W2:Y:S01]  /*3f10*/  MUFU.EX2 R224, R37 ;  /* 0x0000002500e07308 */ /* 0x000ea20000000800 */
[----:B------:R-:W-:Y:S01]  /*3f20*/  SHF.R.U32.HI R46, RZ, 0x8, R46 ;  /* 0x00000008ff2e7819 */ /* 0x000fe2000001162e */
[----:B-1----:R-:W-:Y:S01]  /*3f30*/  @!P4 FADD.FTZ R223, -R223, -RZ ;  /* 0x800000ffdfdfc221 */ /* 0x002fe20000010100 */
[----:B------:R-:W-:Y:S01]  /*3f40*/  ISETP.LE.U32.AND P2, PT, R49, UR11, PT ;  /* 0x0000000b31007c0c */ /* 0x000fe2000bf43070 */
[----:B------:R-:W-:Y:S01]  /*3f50*/  @!P1 FADD.FTZ R225, -R225, -RZ ;  /* 0x800000ffe1e19221 */ /* 0x000fe20000010100 */
[----:B------:R-:W-:Y:S02]  /*3f60*/  LOP3.LUT R46, R46, 0xffff, RZ, 0xc0, !PT ;  /* 0x0000ffff2e2e7812 */ /* 0x000fe400078ec0ff */
[----:B------:R-:W-:Y:S03]  /*3f70*/  PRMT R49, R243, 0x7632, R49 ;  /* 0x00007632f3317816 */ /* 0x000fe60000000031 */
[----:B------:R-:W1:Y:S01]  /*3f80*/  MUFU.EX2 R229, R42 ;  /* 0x0000002a00e57308 */ /* 0x000e620000000800 */
[----:B------:R-:W-:Y:S02]  /*3f90*/  ISETP.LE.U32.AND P4, PT, R46, UR11, PT ;  /* 0x0000000b2e007c0c */ /* 0x000fe4000bf83070 */
[----:B------:R-:W-:Y:S02]  /*3fa0*/  LOP3.LUT R49, R49, 0xff, RZ, 0xc0, !PT ;  /* 0x000000ff31317812 */ /* 0x000fe400078ec0ff */
[C---:B------:R-:W-:Y:S02]  /*3fb0*/  PRMT R48, R240.reuse, 0x7772, RZ ;  /* 0x00007772f0307816 */ /* 0x040fe400000000ff */
[----:B------:R-:W-:Y:S03]  /*3fc0*/  PRMT R241, R240, 0x7771, RZ ;  /* 0x00007771f0f17816 */ /* 0x000fe600000000ff */
[----:B------:R3:W-:Y:S01]  /*3fd0*/  MUFU.EX2 R230, R43 ;  /* 0x0000002b00e67308 */ /* 0x0007e20000000800 */
[----:B--2---:R-:W-:Y:S01]  /*3fe0*/  @!P6 FADD.FTZ R224, -R224, -RZ ;  /* 0x800000ffe0e0e221 */ /* 0x004fe20000010100 */
[----:B------:R-:W-:Y:S02]  /*3ff0*/  ISETP.LE.U32.AND P6, PT, R49, UR11, PT ;  /* 0x0000000b31007c0c */ /* 0x000fe4000bfc3070 */
[C---:B------:R-:W-:Y:S02]  /*4000*/  PRMT R242, R240.reuse, 0x7770, RZ ;  /* 0x00007770f0f27816 */ /* 0x040fe400000000ff */
[----:B------:R-:W-:Y:S04]  /*4010*/  PRMT R47, R240, 0x7773, RZ ;  /* 0x00007773f02f7816 */ /* 0x000fe800000000ff */
[----:B------:R-:W2:Y:S01]  /*4020*/  MUFU.EX2 R227, R227 ;  /* 0x000000e300e37308 */ /* 0x000ea20000000800 */
[----:B------:R-:W-:Y:S02]  /*4030*/  SHF.R.U32.HI R243, RZ, 0x18, R243 ;  /* 0x00000018fff37819 */ /* 0x000fe400000116f3 */
[----:B------:R-:W-:Y:S02]  /*4040*/  LOP3.LUT R46, R244, 0xff, RZ, 0xc0, !PT ;  /* 0x000000fff42e7812 */ /* 0x000fe400078ec0ff */
[----:B------:R-:W-:Y:S01]  /*4050*/  ISETP.LE.U32.AND P1, PT, R243, UR11, PT ;  /* 0x0000000bf3007c0c */ /* 0x000fe2000bf23070 */
[----:B-1----:R-:W-:Y:S04]  /*4060*/  @!P6 FADD.FTZ R229, -R229, -RZ ;  /* 0x800000ffe5e5e221 */ /* 0x002fe80000010100 */
[----:B------:R-:W1:Y:S01]  /*4070*/  MUFU.EX2 R228, R228 ;  /* 0x000000e400e47308 */ /* 0x000e620000000800 */
[----:B---3--:R-:W-:Y:S01]  /*4080*/  IMAD.WIDE.U32 R42, R232, -0x2daee0ad, RZ ;  /* 0xd2511f53e82a7825 */ /* 0x008fe200078e00ff */
[----:B------:R-:W-:Y:S02]  /*4090*/  ISETP.GT.U32.AND P6, PT, R47, UR11, PT ;  /* 0x0000000b2f007c0c */ /* 0x000fe4000bfc4070 */
[----:B------:R-:W-:Y:S02]  /*40a0*/  PRMT R41, R6, 0x7773, RZ ;  /* 0x0000777306297816 */ /* 0x000fe400000000ff */
[----:B------:R-:W-:Y:S04]  /*40b0*/  LOP3.LUT R40, R246, UR13, R43, 0x96, !PT ;  /* 0x0000000df6287c12 */ /* 0x000fe8000f8e962b */
[----:B------:R-:W3:Y:S01]  /*40c0*/  MUFU.EX2 R226, R249 ;  /* 0x000000f900e27308 */ /* 0x000ee20000000800 */
[----:B--2---:R-:W-:Y:S01]  /*40d0*/  @!P2 FADD.FTZ R227, -R227, -RZ ;  /* 0x800000ffe3e3a221 */ /* 0x004fe20000010100 */
[----:B------:R-:W-:Y:S01]  /*40e0*/  ISETP.GT.U32.AND P2, PT, R241, UR11, PT ;  /* 0x0000000bf1007c0c */ /* 0x000fe2000bf44070 */
[----:B------:R-:W-:Y:S01]  /*40f0*/  @!P1 FADD.FTZ R230, -R230, -RZ ;  /* 0x800000ffe6e69221 */ /* 0x000fe20000010100 */
[----:B------:R-:W-:Y:S02]  /*4100*/  PRMT R43, R6, 0x7772, RZ ;  /* 0x00007772062b7816 */ /* 0x000fe400000000ff */
[----:B------:R-:W-:Y:S04]  /*4110*/  ISETP.LE.U32.AND P1, PT, R46, UR11, PT ;  /* 0x0000000b2e007c0c */ /* 0x000fe8000bf23070 */
[----:B------:R2:W4:Y:S01]  /*4120*/  MUFU.EX2 R231, R44 ;  /* 0x0000002c00e77308 */ /* 0x0005220000000800 */
[----:B-1----:R-:W-:Y:S01]  /*4130*/  @!P4 FADD.FTZ R228, -R228, -RZ ;  /* 0x800000ffe4e4c221 */ /* 0x002fe20000010100 */
[----:B------:R-:W-:Y:S02]  /*4140*/  ISETP.GT.U32.AND P4, PT, R48, UR11, PT ;  /* 0x0000000b30007c0c */ /* 0x000fe4000bf84070 */
[----:B------:R-:W-:Y:S02]  /*4150*/  ISETP.LE.U32.AND P3, PT, R238, UR11, PT ;  /* 0x0000000bee007c0c */ /* 0x000fe4000bf63070 */
[----:B------:R-:W-:Y:S04]  /*4160*/  F2FP.RELU.F16.F32.PACK_AB R46, R194, R193 ;  /* 0x000000c1c22e723e */ /* 0x000fe800000008ff */
[----:B------:R1:W1:Y:S01]  /*4170*/  MUFU.EX2 R232, R45 ;  /* 0x0000002d00e87308 */ /* 0x0002620000000800 */
[----:B---3--:R-:W-:Y:S01]  /*4180*/  @!P5 FADD.FTZ R226, -R226, -RZ ;  /* 0x800000ffe2e2d221 */ /* 0x008fe20000010100 */
[----:B------:R-:W-:Y:S01]  /*4190*/  ISETP.LE.U32.AND P5, PT, R242, UR11, PT ;  /* 0x0000000bf2007c0c */ /* 0x000fe2000bfa3070 */
[----:B------:R-:W-:Y:S01]  /*41a0*/  @!P1 FADD.FTZ R239, -R239, -RZ ;  /* 0x800000ffefef9221 */ /* 0x000fe20000010100 */
[----:B------:R-:W-:Y:S02]  /*41b0*/  F2FP.RELU.F16.F32.PACK_AB R47, R196, R195 ;  /* 0x000000c3c42f723e */ /* 0x000fe400000008ff */
[----:B------:R-:W-:Y:S04]  /*41c0*/  F2FP.RELU.F16.F32.PACK_AB R48, R226, R225 ;  /* 0x000000e1e230723e */ /* 0x000fe800000008ff */
[----:B------:R-:W3:Y:S01]  /*41d0*/  MUFU.EX2 R233, R233 ;  /* 0x000000e900e97308 */ /* 0x000ee20000000800 */
[C---:B--2---:R-:W-:Y:S01]  /*41e0*/  PRMT R44, R6.reuse, 0x7771, RZ ;  /* 0x00007771062c7816 */ /* 0x044fe200000000ff */
[----:B------:R-:W-:Y:S03]  /*41f0*/  @!P3 FADD.FTZ R247, -R247, -RZ ;  /* 0x800000fff7f7b221 */ /* 0x000fe60000010100 */
[----:B----4-:R-:W-:Y:S05]  /*4200*/  @!P5 FADD.FTZ R231, -R231, -RZ ;  /* 0x800000ffe7e7d221 */ /* 0x010fea0000010100 */
[----:B------:R-:W2:Y:S01]  /*4210*/  MUFU.EX2 R234, R234 ;  /* 0x000000ea00ea7308 */ /* 0x000ea20000000800 */
[----:B-1----:R-:W-:Y:S01]  /*4220*/  PRMT R45, R6, 0x7770, RZ ;  /* 0x00007770062d7816 */ /* 0x002fe200000000ff */
[----:B------:R-:W-:Y:S01]  /*4230*/  @P2 FADD.FTZ R232, -R232, -RZ ;  /* 0x800000ffe8e82221 */ /* 0x000fe20000010100 */
[----:B------:R-:W-:Y:S02]  /*4240*/  ISETP.GT.U32.AND P2, PT, R44, UR11, PT ;  /* 0x0000000b2c007c0c */ /* 0x000fe4000bf44070 */
[----:B------:R-:W-:Y:S02]  /*4250*/  ISETP.LE.U32.AND P5, PT, R45, UR11, PT ;  /* 0x0000000b2d007c0c */ /* 0x000fe4000bfa3070 */
[----:B------:R-:W-:Y:S03]  /*4260*/  SHF.R.U32.HI R44, RZ, 0x18, R244 ;  /* 0x00000018ff2c7819 */ /* 0x000fe600000116f4 */
[----:B------:R-:W1:Y:S01]  /*4270*/  MUFU.EX2 R236, R236 ;  /* 0x000000ec00ec7308 */ /* 0x000e620000000800 */
[----:B---3--:R-:W-:Y:S01]  /*4280*/  @P4 FADD.FTZ R233, -R233, -RZ ;  /* 0x800000ffe9e94221 */ /* 0x008fe20000010100 */
[----:B------:R-:W-:Y:S02]  /*4290*/  ISETP.GT.U32.AND P4, PT, R43, UR11, PT ;  /* 0x0000000b2b007c0c */ /* 0x000fe4000bf84070 */
[----:B------:R-:W-:Y:S02]  /*42a0*/  LOP3.LUT R43, R244, 0xffff, RZ, 0xc0, !PT ;  /* 0x0000fffff42b7812 */ /* 0x000fe400078ec0ff */
[----:B------:R-:W-:Y:S04]  /*42b0*/  F2FP.RELU.F16.F32.PACK_AB R45, R198, R197 ;  /* 0x000000c5c62d723e */ /* 0x000fe800000008ff */
[----:B------:R-:W3:Y:S01]  /*42c0*/  MUFU.EX2 R235, R235 ;  /* 0x000000eb00eb7308 */ /* 0x000ee20000000800 */
[----:B--2---:R-:W-:Y:S01]  /*42d0*/  @P6 FADD.FTZ R234, -R234, -RZ ;  /* 0x800000ffeaea6221 */ /* 0x004fe20000010100 */
[----:B------:R-:W-:Y:S02]  /*42e0*/  ISETP.LE.U32.AND P6, PT, R44, UR11, PT ;  /* 0x0000000b2c007c0c */ /* 0x000fe4000bfc3070 */
[----:B------:R-:W-:Y:S02]  /*42f0*/  PRMT R44, R244, 0x7632, R44 ;  /* 0x00007632f42c7816 */ /* 0x000fe4000000002c */
[----:B------:R-:W-:Y:S01]  /*4300*/  SHF.R.U32.HI R43, RZ, 0x8, R43 ;  /* 0x00000008ff2b7819 */ /* 0x000fe2000001162b */
[----:B------:R-:W-:Y:S03]  /*4310*/  @P4 FADD.FTZ R237, -R237, -RZ ;  /* 0x800000ffeded4221 */ /* 0x000fe60000010100 */
[----:B------:R-:W2:Y:S01]  /*4320*/  MUFU.EX2 R242, R55 ;  /* 0x0000003700f27308 */ /* 0x000ea20000000800 */
[----:B------:R-:W-:Y:S01]  /*4330*/  LOP3.LUT R44, R44, 0xff, RZ, 0xc0, !PT ;  /* 0x000000ff2c2c7812 */ /* 0x000fe200078ec0ff */
[----:B-1----:R-:W-:Y:S01]  /*4340*/  @P2 FADD.FTZ R236, -R236, -RZ ;  /* 0x800000ffecec2221 */ /* 0x002fe20000010100 */
[----:B------:R-:W-:Y:S02]  /*4350*/  LOP3.LUT R43, R43, 0xffff, RZ, 0xc0, !PT ;  /* 0x0000ffff2b2b7812 */ /* 0x000fe400078ec0ff */
[----:B------:R-:W-:Y:S02]  /*4360*/  ISETP.LE.U32.AND P2, PT, R44, UR11, PT ;  /* 0x0000000b2c007c0c */ /* 0x000fe4000bf43070 */
[----:B------:R-:W-:Y:S03]  /*4370*/  ISETP.LE.U32.AND P4, PT, R43, UR11, PT ;  /* 0x0000000b2b007c0c */ /* 0x000fe6000bf83070 */
[----:B------:R-:W1:Y:S01]  /*4380*/  MUFU.EX2 R240, R53 ;  /* 0x0000003500f07308 */ /* 0x000e620000000800 */
[----:B---3--:R-:W-:Y:S01]  /*4390*/  @!P5 FADD.FTZ R235, -R235, -RZ ;  /* 0x800000ffebebd221 */ /* 0x008fe20000010100 */
[----:B------:R-:W-:Y:S02]  /*43a0*/  ISETP.GT.U32.AND P5, PT, R41, UR11, PT ;  /* 0x0000000b29007c0c */ /* 0x000fe4000bfa4070 */
[C---:B------:R-:W-:Y:S02]  /*43b0*/  LOP3.LUT R41, R40.reuse, 0xffff, RZ, 0xc0, !PT ;  /* 0x0000ffff28297812 */ /* 0x040fe400078ec0ff */
[----:B------:R-:W-:Y:S04]  /*43c0*/  PRMT R43, R40, 0x7632, R43 ;  /* 0x00007632282b7816 */ /* 0x000fe8000000002b */
[----:B------:R-:W3:Y:S01]  /*43d0*/  MUFU.EX2 R241, R54 ;  /* 0x0000003600f17308 */ /* 0x000ee20000000800 */
[----:B--2---:R-:W-:Y:S01]  /*43e0*/  @!P6 FADD.FTZ R242, -R242, -RZ ;  /* 0x800000fff2f2e221 */ /* 0x004fe20000010100 */
[----:B------:R-:W-:Y:S02]  /*43f0*/  ISETP.GT.U32.AND P6, PT, R5, UR11, PT ;  /* 0x0000000b05007c0c */ /* 0x000fe4000bfc4070 */
[----:B------:R-:W-:Y:S02]  /*4400*/  SHF.R.U32.HI R41, RZ, 0x8, R41 ;  /* 0x00000008ff297819 */ /* 0x000fe40000011629 */
[----:B------:R-:W-:Y:S04]  /*4410*/  LOP3.LUT R44, R40, 0xff, RZ, 0xc0, !PT ;  /* 0x000000ff282c7812 */ /* 0x000fe800078ec0ff */
[----:B------:R-:W2:Y:S01]  /*4420*/  MUFU.EX2 R249, R248 ;  /* 0x000000f800f97308 */ /* 0x000ea20000000800 */
[----:B------:R-:W-:Y:S01]  /*4430*/  LOP3.LUT R43, R43, 0xff, RZ, 0xc0, !PT ;  /* 0x000000ff2b2b7812 */ /* 0x000fe200078ec0ff */
[----:B-1----:R-:W-:Y:S01]  /*4440*/  @!P4 FADD.FTZ R240, -R240, -RZ ;  /* 0x800000fff0f0c221 */ /* 0x002fe20000010100 */
[----:B------:R-:W-:Y:S02]  /*4450*/  LOP3.LUT R41, R41, 0xffff, RZ, 0xc0, !PT ;  /* 0x0000ffff29297812 */ /* 0x000fe400078ec0ff */
[----:B------:R-:W-:Y:S02]  /*4460*/  SHF.R.U32.HI R40, RZ, 0x18, R40 ;  /* 0x00000018ff287819 */ /* 0x000fe40000011628 */
[----:B------:R-:W-:Y:S03]  /*4470*/  ISETP.LE.U32.AND P1, PT, R43, UR11, PT ;  /* 0x0000000b2b007c0c */ /* 0x000fe6000bf23070 */
[----:B------:R-:W1:Y:S01]  /*4480*/  MUFU.EX2 R238, R51 ;  /* 0x0000003300ee7308 */ /* 0x000e620000000800 */
[----:B---3--:R-:W-:Y:S01]  /*4490*/  @!P2 FADD.FTZ R241, -R241, -RZ ;  /* 0x800000fff1f1a221 */ /* 0x008fe20000010100 */
[----:B------:R-:W-:Y:S02]  /*44a0*/  ISETP.LE.U32.AND P4, PT, R41, UR11, PT ;  /* 0x0000000b29007c0c */ /* 0x000fe4000bf83070 */
[----:B------:R-:W-:Y:S02]  /*44b0*/  ISETP.LE.U32.AND P2, PT, R40, UR11, PT ;  /* 0x0000000b28007c0c */ /* 0x000fe4000bf43070 */
[C---:B------:R-:W-:Y:S02]  /*44c0*/  PRMT R43, R42.reuse, 0x7770, RZ ;  /* 0x000077702a2b7816 */ /* 0x040fe400000000ff */
[C---:B------:R-:W-:Y:S01]  /*44d0*/  PRMT R41, R42.reuse, 0x7771, RZ ;  /* 0x000077712a297816 */ /* 0x040fe200000000ff */
[----:B--2---:R-:W-:Y:S01]  /*44e0*/  @P6 FADD.FTZ R249, -R249, -RZ ;  /* 0x800000fff9f96221 */ /* 0x004fe20000010100 */
[C---:B------:R-:W-:Y:S01]  /*44f0*/  PRMT R40, R42.reuse, 0x7772, RZ ;  /* 0x000077722a287816 */ /* 0x040fe200000000ff */
[----:B------:R-:W2:Y:S01]  /*4500*/  MUFU.EX2 R245, R58 ;  /* 0x0000003a00f57308 */ /* 0x000ea20000000800 */
[----:B------:R-:W-:Y:S01]  /*4510*/  PRMT R42, R42, 0x7773, RZ ;  /* 0x000077732a2a7816 */ /* 0x000fe200000000ff */
[----:B------:R-:W-:Y:S01]  /*4520*/  IMAD.IADD R248, R128, 0x1, R149 ;  /* 0x0000000180f87824 */ /* 0x000fe200078e0295 */
[----:B------:R-:W-:Y:S02]  /*4530*/  ISETP.GT.U32.AND P3, PT, R40, UR11, PT ;  /* 0x0000000b28007c0c */ /* 0x000fe4000bf64070 */
[----:B------:R-:W-:Y:S01]  /*4540*/  ISETP.GT.U32.AND P6, PT, R42, UR11, PT ;  /* 0x0000000b2a007c0c */ /* 0x000fe2000bfc4070 */
[----:B-1----:R-:W-:Y:S01]  /*4550*/  @P5 FADD.FTZ R238, -R238, -RZ ;  /* 0x800000ffeeee5221 */ /* 0x002fe20000010100 */
[----:B------:R-:W-:Y:S03]  /*4560*/  F2FP.RELU.F16.F32.PACK_AB R42, R189, R188 ;  /* 0x000000bcbd2a723e */ /* 0x000fe600000008ff */
[----:B------:R-:W1:Y:S01]  /*4570*/  MUFU.EX2 R246, R59 ;  /* 0x0000003b00f67308 */ /* 0x000e620000000800 */
[----:B------:R-:W-:Y:S02]  /*4580*/  ISETP.LE.U32.AND P5, PT, R44, UR11, PT ;  /* 0x0000000b2c007c0c */ /* 0x000fe4000bfa3070 */
[----:B------:R-:W-:Y:S01]  /*4590*/  F2FP.RELU.F16.F32.PACK_AB R44, R190, R167 ;  /* 0x000000a7be2c723e */ /* 0x000fe200000008ff */
[----:B------:R3:W-:Y:S01]  /*45a0*/  STS [R149+0x400], R42 ;  /* 0x0004002a95007388 */ /* 0x0007e20000000800 */
[----:B------:R-:W-:Y:S02]  /*45b0*/  F2FP.RELU.F16.F32.PACK_AB R40, R192, R191 ;  /* 0x000000bfc028723e */ /* 0x000fe400000008ff */
[----:B------:R-:W-:Y:S01]  /*45c0*/  F2FP.RELU.F16.F32.PACK_AB R51, R236, R235 ;  /* 0x000000ebec33723e */ /* 0x000fe200000008ff */
[----:B------:R4:W-:Y:S01]  /*45d0*/  STS [R149], R44 ;  /* 0x0000002c95007388 */ /* 0x0009e20000000800 */
[----:B--2---:R-:W-:Y:S01]  /*45e0*/  @!P1 FADD.FTZ R245, -R245, -RZ ;  /* 0x800000fff5f59221 */ /* 0x004fe20000010100 */
[----:B------:R-:W-:Y:S01]  /*45f0*/  ISETP.LE.U32.AND P1, PT, R43, UR11, PT ;  /* 0x0000000b2b007c0c */ /* 0x000fe2000bf23070 */
[----:B------:R-:W2:Y:S01]  /*4600*/  MUFU.EX2 R244, R57 ;  /* 0x0000003900f47308 */ /* 0x000ea20000000800 */
[----:B------:R-:W-:Y:S02]  /*4610*/  F2FP.RELU.F16.F32.PACK_AB R43, R207, R206 ;  /* 0x000000cecf2b723e */ /* 0x000fe400000008ff */
[----:B------:R-:W-:Y:S01]  /*4620*/  F2FP.RELU.F16.F32.PACK_AB R49, R238, R237 ;  /* 0x000000edee31723e */ /* 0x000fe200000008ff */
[----:B-1----:R-:W-:Y:S01]  /*4630*/  @!P2 FADD.FTZ R246, -R246, -RZ ;  /* 0x800000fff6f6a221 */ /* 0x002fe20000010100 */
[----:B------:R-:W-:Y:S01]  /*4640*/  ISETP.GT.U32.AND P2, PT, R41, UR11, PT ;  /* 0x0000000b29007c0c */ /* 0x000fe2000bf44070 */
[----:B------:R1:W-:Y:S01]  /*4650*/  STS [R248], R43 ;  /* 0x0000002bf8007388 */ /* 0x0003e20000000800 */
[----:B------:R-:W-:Y:S03]  /*4660*/  F2FP.RELU.F16.F32.PACK_AB R41, R203, R204 ;  /* 0x000000cccb29723e */ /* 0x000fe600000008ff */
[----:B------:R-:W1:Y:S01]  /*4670*/  MUFU.EX2 R243, R56 ;  /* 0x0000003800f37308 */ /* 0x000e620000000800 */
[----:B------:R-:W-:Y:S01]  /*4680*/  F2FP.RELU.F16.F32.PACK_AB R52, R246, R245 ;  /* 0x000000f5f634723e */ /* 0x000fe200000008ff */
[----:B------:R1:W-:Y:S01]  /*4690*/  STS [R248+0x400], R41 ;  /* 0x00040029f8007388 */ /* 0x0003e20000000800 */
[----:B--2---:R-:W-:Y:S03]  /*46a0*/  @!P4 FADD.FTZ R244, -R244, -RZ ;  /* 0x800000fff4f4c221 */ /* 0x004fe60000010100 */
[----:B------:R2:W-:Y:S01]  /*46b0*/  STS [R149+0x2000], R40 ;  /* 0x0020002895007388 */ /* 0x0005e20000000800 */
[----:B---3--:R-:W-:Y:S03]  /*46c0*/  F2FP.RELU.F16.F32.PACK_AB R42, R210, R209 ;  /* 0x000000d1d22a723e */ /* 0x008fe600000008ff */
[----:B------:R-:W3:Y:S01]  /*46d0*/  MUFU.EX2 R131, R118 ;  /* 0x0000007600837308 */ /* 0x000ee20000000800 */
[----:B------:R-:W-:Y:S01]  /*46e0*/  ISETP.GT.U32.AND P4, PT, R250, UR11, PT ;  /* 0x0000000bfa007c0c */ /* 0x000fe2000bf84070 */
[----:B------:R2:W-:Y:S01]  /*46f0*/  STS [R149+0x2400], R46 ;  /* 0x0024002e95007388 */ /* 0x0005e20000000800 */
[----:B----4-:R-:W-:Y:S03]  /*4700*/  F2FP.RELU.F16.F32.PACK_AB R44, R208, R205 ;  /* 0x000000cdd02c723e */ /* 0x010fe600000008ff */
[----:B------:R4:W-:Y:S01]  /*4710*/  STS [R248+0x2000], R47 ;  /* 0x0020002ff8007388 */ /* 0x0009e20000000800 */
[----:B-1----:R-:W-:Y:S01]  /*4720*/  @!P5 FADD.FTZ R243, -R243, -RZ ;  /* 0x800000fff3f3d221 */ /* 0x002fe20000010100 */
[----:B------:R-:W-:Y:S02]  /*4730*/  ISETP.GT.U32.AND P5, PT, R252, UR11, PT ;  /* 0x0000000bfc007c0c */ /* 0x000fe4000bfa4070 */
[----:B------:R-:W1:Y:S01]  /*4740*/  MUFU.EX2 R250, R60 ;  /* 0x0000003c00fa7308 */ /* 0x000e620000000800 */
[----:B------:R4:W-:Y:S01]  /*4750*/  STS [R248+0x2400], R45 ;  /* 0x0024002df8007388 */ /* 0x0009e20000000800 */
[----:B------:R-:W-:Y:S03]  /*4760*/  F2FP.RELU.F16.F32.PACK_AB R54, R244, R243 ;  /* 0x000000f3f436723e */ /* 0x000fe600000008ff */
[----:B------:R4:W-:Y:S01]  /*4770*/  STS [R153+0x400], R42 ;  /* 0x0004002a99007388 */ /* 0x0009e20000000800 */
[----:B------:R-:W-:Y:S01]  /*4780*/  F2FP.RELU.F16.F32.PACK_AB R43, R220, R219 ;  /* 0x000000dbdc2b723e */ /* 0x000fe200000008ff */
[----:B------:R-:W-:Y:S03]  /*4790*/  @P4 FADD.FTZ R134, -R134, -RZ ;  /* 0x800000ff86864221 */ /* 0x000fe60000010100 */
[----:B------:R-:W4:Y:S01]  /*47a0*/  MUFU.EX2 R252, R62 ;  /* 0x0000003e00fc7308 */ /* 0x000f220000000800 */
[----:B------:R4:W-:Y:S01]  /*47b0*/  STS [R153], R44 ;  /* 0x0000002c99007388 */ /* 0x0009e20000000800 */
[----:B------:R-:W-:Y:S01]  /*47c0*/  F2FP.RELU.F16.F32.PACK_AB R41, R222, R221 ;  /* 0x000000ddde29723e */ /* 0x000fe200000008ff */
[----:B---3--:R-:W-:Y:S01]  /*47d0*/  @P6 FADD.FTZ R131, -R131, -RZ ;  /* 0x800000ff83836221 */ /* 0x008fe20000010100 */
[----:B------:R-:W-:Y:S01]  /*47e0*/  @P5 FADD.FTZ R129, -R129, -RZ ;  /* 0x800000ff81815221 */ /* 0x000fe20000010100 */
[----:B------:R3:W-:Y:S01]  /*47f0*/  STS [R154], R43 ;  /* 0x0000002b9a007388 */ /* 0x0007e20000000800 */
[----:B--2---:R-:W-:Y:S04]  /*4800*/  F2FP.RELU.F16.F32.PACK_AB R40, R212, R211 ;  /* 0x000000d3d428723e */ /* 0x004fe800000008ff */
[----:B------:R-:W2:Y:S01]  /*4810*/  MUFU.EX2 R251, R251 ;  /* 0x000000fb00fb7308 */ /* 0x000ea20000000800 */
[----:B------:R3:W-:Y:S01]  /*4820*/  STS [R154+0x400], R41 ;  /* 0x000400299a007388 */ /* 0x0007e20000000800 */
[----:B------:R-:W-:Y:S01]  /*4830*/  F2FP.RELU.F16.F32.PACK_AB R46, R214, R213 ;  /* 0x000000d5d62e723e */ /* 0x000fe200000008ff */
[----:B-1----:R-:W-:Y:S01]  /*4840*/  @!P1 FADD.FTZ R250, -R250, -RZ ;  /* 0x800000fffafa9221 */ /* 0x002fe20000010100 */
[----:B------:R-:W-:Y:S01]  /*4850*/  F2FP.RELU.F16.F32.PACK_AB R57, R134, R129 ;  /* 0x000000818639723e */ /* 0x000fe200000008ff */
[----:B------:R1:W-:Y:S01]  /*4860*/  STS [R153+0x2000], R40 ;  /* 0x0020002899007388 */ /* 0x0003e20000000800 */
[----:B----4-:R-:W-:Y:S02]  /*4870*/  F2FP.RELU.F16.F32.PACK_AB R47, R216, R215 ;  /* 0x000000d7d82f723e */ /* 0x010fe400000008ff */
[----:B------:R-:W-:Y:S01]  /*4880*/  FSETP.GE.FTZ.AND P1, PT, R167, RZ, PT ;  /* 0x000000ffa700720b */ /* 0x000fe20003f36000 */
[----:B------:R4:W-:Y:S01]  /*4890*/  STS [R153+0x2400], R46 ;  /* 0x0024002e99007388 */ /* 0x0009e20000000800 */
[----:B------:R-:W-:Y:S01]  /*48a0*/  F2FP.RELU.F16.F32.PACK_AB R45, R218, R217 ;  /* 0x000000d9da2d723e */ /* 0x000fe200000008ff */
[----:B------:R-:W-:Y:S01]  /*48b0*/  @P3 FADD.FTZ R252, -R252, -RZ ;  /* 0x800000fffcfc3221 */ /* 0x000fe20000010100 */
[----:B------:R-:W-:Y:S01]  /*48c0*/  FSETP.GE.FTZ.AND P5, PT, R190, RZ, PT ;  /* 0x000000ffbe00720b */ /* 0x000fe20003fb6000 */
[----:B------:R-:W-:Y:S01]  /*48d0*/  STS [R154+0x2000], R47 ;  /* 0x0020002f9a007388 */ /* 0x000fe20000000800 */
[----:B------:R-:W-:Y:S02]  /*48e0*/  F2FP.RELU.F16.F32.PACK_AB R42, R224, R223 ;  /* 0x000000dfe02a723e */ /* 0x000fe400000008ff */
[----:B------:R-:W-:Y:S01]  /*48f0*/  F2FP.RELU.F16.F32.PACK_AB R53, R131, R252 ;  /* 0x000000fc8335723e */ /* 0x000fe200000008ff */
[----:B------:R4:W-:Y:S01]  /*4900*/  STS [R154+0x2400], R45 ;  /* 0x0024002d9a007388 */ /* 0x0009e20000000800 */
[----:B------:R-:W-:Y:S01]  /*4910*/  F2FP.RELU.F16.F32.PACK_AB R44, R230, R229 ;  /* 0x000000e5e62c723e */ /* 0x000fe200000008ff */
[----:B--2---:R-:W-:Y:S01]  /*4920*/  @P2 FADD.FTZ R251, -R251, -RZ ;  /* 0x800000fffbfb2221 */ /* 0x004fe20000010100 */
[----:B------:R-:W-:Y:S01]  /*4930*/  FSETP.GE.FTZ.AND P4, PT, R206, RZ, PT ;  /* 0x000000ffce00720b */ /* 0x000fe20003f96000 */
[----:B------:R2:W-:Y:S01]  /*4940*/  STS [R151], R42 ;  /* 0x0000002a97007388 */ /* 0x0005e20000000800 */
[----:B---3--:R-:W-:Y:S02]  /*4950*/  F2FP.RELU.F16.F32.PACK_AB R43, R234, R233 ;  /* 0x000000e9ea2b723e */ /* 0x008fe400000008ff */
[----:B------:R-:W-:Y:S01]  /*4960*/  F2FP.RELU.F16.F32.PACK_AB R55, R251, R250 ;  /* 0x000000fafb37723e */ /* 0x000fe200000008ff */
[----:B------:R-:W-:Y:S01]  /*4970*/  STS [R151+0x400], R48 ;  /* 0x0004003097007388 */ /* 0x000fe20000000800 */
[----:B------:R-:W-:Y:S02]  /*4980*/  F2FP.RELU.F16.F32.PACK_AB R41, R249, R247 ;  /* 0x000000f7f929723e */ /* 0x000fe400000008ff */
[----:B------:R-:W-:Y:S01]  /*4990*/  FSETP.GE.FTZ.AND P3, PT, R207, RZ, PT ;  /* 0x000000ffcf00720b */ /* 0x000fe20003f76000 */
[----:B------:R-:W-:Y:S01]  /*49a0*/  STS [R152], R51 ;  /* 0x0000003398007388 */ /* 0x000fe20000000800 */
[----:B-1----:R-:W-:Y:S02]  /*49b0*/  F2FP.RELU.F16.F32.PACK_AB R40, R242, R241 ;  /* 0x000000f1f228723e */ /* 0x002fe400000008ff */
[----:B------:R-:W-:Y:S01]  /*49c0*/  FSETP.GE.FTZ.AND P2, PT, R205, RZ, PT ;  /* 0x000000ffcd00720b */ /* 0x000fe20003f56000 */
[----:B------:R-:W-:Y:S01]  /*49d0*/  STS [R152+0x400], R49 ;  /* 0x0004003198007388 */ /* 0x000fe20000000800 */
[----:B----4-:R-:W-:Y:S03]  /*49e0*/  F2FP.RELU.F16.F32.PACK_AB R46, R228, R227 ;  /* 0x000000e3e42e723e */ /* 0x010fe600000008ff */
[----:B------:R-:W-:Y:S04]  /*49f0*/  STS [R151+0x2400], R44 ;  /* 0x0024002c97007388 */ /* 0x000fe80000000800 */
[----:B------:R-:W-:Y:S01]  /*4a00*/  STS [R151+0x2000], R46 ;  /* 0x0020002e97007388 */ /* 0x000fe20000000800 */
[----:B------:R-:W-:Y:S03]  /*4a10*/  F2FP.RELU.F16.F32.PACK_AB R45, R232, R231 ;  /* 0x000000e7e82d723e */ /* 0x000fe600000008ff */
[----:B------:R-:W-:Y:S01]  /*4a20*/  STS [R152+0x2400], R43 ;  /* 0x0024002b98007388 */ /* 0x000fe20000000800 */
[----:B--2---:R-:W-:Y:S03]  /*4a30*/  F2FP.RELU.F16.F32.PACK_AB R42, R240, R239 ;  /* 0x000000eff02a723e */ /* 0x004fe600000008ff */
        /* <DEDUP_REMOVED lines=22> */
[----:B------:R-:W2:Y:S01]  /*4ba0*/  LDSM.16.M88.4 R116, [R142+0x2400] ;  /* 0x002400008e74783b */ /* 0x000ea20000000200 */
[-C--:B---3--:R-:W-:Y:S07]  /*4bb0*/  HMMA.16816.F32 R20, R64, R44.reuse, RZ ;  /* 0x0000002c4014723c */ /* 0x088fee00000018ff */
[----:B------:R-:W3:Y:S01]  /*4bc0*/  LDSM.16.M88.4 R120, [R142+0x2800] ;  /* 0x002800008e78783b */ /* 0x000ee20000000200 */
[C---:B------:R-:W-:Y:S07]  /*4bd0*/  HMMA.16816.F32 R24, R60.reuse, R44, RZ ;  /* 0x0000002c3c18723c */ /* 0x040fee00000018ff */
[----:B------:R-:W3:Y:S01]  /*4be0*/  LDSM.16.M88.4 R124, [R142+0x2c00] ;  /* 0x002c00008e7c783b */ /* 0x000ee20000000200 */
        /* <DEDUP_REMOVED lines=13> */
[C---:B------:R-:W-:Y:S05]  /*4cc0*/  FADD.FTZ R5, -R202.reuse, R5 ;  /* 0x00000005ca057221 */ /* 0x040fea0000010100 */
[C---:B------:R-:W-:Y:S08]  /*4cd0*/  HMMA.16816.F32 R16, R104.reuse, R110, R16 ;  /* 0x0000006e6810723c */ /* 0x040ff00000001810 */
[-C--:B------:R-:W-:Y:S08]  /*4ce0*/  HMMA.16816.F32 R20, R104, R116.reuse, R20 ;  /* 0x000000746814723c */ /* 0x080ff00000001814 */
[C---:B------:R-:W-:Y:S08]  /*4cf0*/  HMMA.16816.F32 R24, R112.reuse, R116, R24 ;  /* 0x000000747018723c */ /* 0x040ff00000001818 */
[-C--:B------:R-:W-:Y:S08]  /*4d00*/  HMMA.16816.F32 R28, R112, R118.reuse, R28 ;  /* 0x00000076701c723c */ /* 0x080ff0000000181c */
[C---:B------:R-:W-:Y:S04]  /*4d10*/  HMMA.16816.F32 R32, R104.reuse, R118, R32 ;  /* 0x000000766820723c */ /* 0x040fe80000001820 */
[C---:B------:R-:W-:Y:S04]  /*4d20*/  FADD.FTZ R119, -R202.reuse, R4 ;  /* 0x00000004ca777221 */ /* 0x040fe80000010100 */
[-C--:B---3--:R-:W-:Y:S03]  /*4d30*/  HMMA.16816.F32 R36, R104, R120.reuse, R36 ;  /* 0x000000786824723c */ /* 0x088fe60000001824 */
[-C--:B------:R-:W-:Y:S01]  /*4d40*/  FSEL R118, R119, R202.reuse, P1 ;  /* 0x000000ca77767208 */ /* 0x080fe20000800000 */
[----:B------:R-:W-:Y:S01]  /*4d50*/  FADD.FTZ R119, -R202, R16 ;  /* 0x00000010ca777221 */ /* 0x000fe20000010100 */
[----:B------:R-:W-:Y:S03]  /*4d60*/  FSETP.GE.FTZ.AND P1, PT, R208, RZ, PT ;  /* 0x000000ffd000720b */ /* 0x000fe60003f36000 */
[C---:B------:R-:W-:Y:S04]  /*4d70*/  HMMA.16816.F32 R40, R112.reuse, R120, R40 ;  /* 0x000000787028723c */ /* 0x040fe80000001828 */
[-C--:B------:R-:W-:Y:S01]  /*4d80*/  FSEL R121, R5, R202.reuse, P5 ;  /* 0x000000ca05797208 */ /* 0x080fe20002800000 */
[----:B------:R-:W-:Y:S01]  /*4d90*/  FADD.FTZ R5, -R202, R21 ;  /* 0x00000015ca057221 */ /* 0x000fe20000010100 */
[----:B------:R-:W-:Y:S01]  /*4da0*/  FSEL R119, R119, R202, P4 ;  /* 0x000000ca77777208 */ /* 0x000fe20002000000 */
[----:B------:R-:W-:Y:S01]  /*4db0*/  FMUL.FTZ R167, R167, R118 ;  /* 0x00000076a7a77220 */ /* 0x000fe20000410000 */
[----:B------:R-:W-:Y:S01]  /*4dc0*/  FSETP.GE.FTZ.AND P4, PT, R219, RZ, PT ;  /* 0x000000ffdb00720b */ /* 0x000fe20003f96000 */
[-C--:B------:R-:W-:Y:S03]  /*4dd0*/  HMMA.16816.F32 R44, R112, R122.reuse, R44 ;  /* 0x0000007a702c723c */ /* 0x080fe6000000182c */
[-C--:B------:R-:W-:Y:S01]  /*4de0*/  FSEL R5, R5, R202.reuse, P1 ;  /* 0x000000ca05057208 */ /* 0x080fe20000800000 */
[----:B------:R-:W-:Y:S01]  /*4df0*/  FMUL.FTZ R190, R190, R121 ;  /* 0x00000079bebe7220 */ /* 0x000fe20000410000 */
[----:B------:R-:W-:Y:S01]  /*4e00*/  FSETP.GE.FTZ.AND P1, PT, R224, RZ, PT ;  /* 0x000000ffe000720b */ /* 0x000fe20003f36000 */
[----:B------:R-:W-:Y:S01]  /*4e10*/  FMUL.FTZ R206, R206, R119 ;  /* 0x00000077cece7220 */ /* 0x000fe20000410000 */
[----:B------:R-:W-:Y:S01]  /*4e20*/  FSETP.GE.FTZ.AND P5, PT, R235, RZ, PT ;  /* 0x000000ffeb00720b */ /* 0x000fe20003fb6000 */
[C---:B------:R-:W-:Y:S04]  /*4e30*/  HMMA.16816.F32 R48, R104.reuse, R122, R48 ;  /* 0x0000007a6830723c */ /* 0x040fe80000001830 */
[----:B------:R-:W-:Y:S01]  /*4e40*/  F2FP.F16.F32.PACK_AB R190, R190, R167 ;  /* 0x000000a7bebe723e */ /* 0x000fe200000000ff */
[C---:B------:R-:W-:Y:S01]  /*4e50*/  FADD.FTZ R123, -R202.reuse, R17 ;  /* 0x00000011ca7b7221 */ /* 0x040fe20000010100 */
[----:B------:R-:W-:Y:S01]  /*4e60*/  FADD.FTZ R17, -R202, R20 ;  /* 0x00000014ca117221 */ /* 0x000fe20000010100 */
[----:B------:R-:W-:Y:S01]  /*4e70*/  FMUL.FTZ R208, R208, R5 ;  /* 0x00000005d0d07220 */ /* 0x000fe20000410000 */
[-C--:B------:R-:W-:Y:S03]  /*4e80*/  HMMA.16816.F32 R52, R104, R124.reuse, R52 ;  /* 0x0000007c6834723c */ /* 0x080fe60000001834 */
[-C--:B------:R-:W-:Y:S01]  /*4e90*/  FSEL R122, R123, R202.reuse, P3 ;  /* 0x000000ca7b7a7208 */ /* 0x080fe20001800000 */
[C---:B------:R-:W-:Y:S01]  /*4ea0*/  FADD.FTZ R167, -R202.reuse, R32 ;  /* 0x00000020caa77221 */ /* 0x040fe20000010100 */
[-C--:B------:R-:W-:Y:S01]  /*4eb0*/  FSEL R118, R17, R202.reuse, P2 ;  /* 0x000000ca11767208 */ /* 0x080fe20001000000 */
[----:B------:R-:W-:Y:S01]  /*4ec0*/  FADD.FTZ R37, -R202, R37 ;  /* 0x00000025ca257221 */ /* 0x000fe20000010100 */
[----:B------:R-:W-:Y:S01]  /*4ed0*/  FSETP.GE.FTZ.AND P3, PT, R220, RZ, PT ;  /* 0x000000ffdc00720b */ /* 0x000fe20003f76000 */
[C---:B------:R-:W-:Y:S04]  /*4ee0*/  HMMA.16816.F32 R56, R112.reuse, R124, R56 ;  /* 0x0000007c7038723c */ /* 0x040fe80000001838 */
[----:B------:R-:W-:Y:S01]  /*4ef0*/  FSEL R167, R167, R202, P4 ;  /* 0x000000caa7a77208 */ /* 0x000fe20002000000 */
[----:B------:R-:W-:Y:S01]  /*4f00*/  FMUL.FTZ R207, R207, R122 ;  /* 0x0000007acfcf7220 */ /* 0x000fe20000410000 */
[----:B------:R-:W-:Y:S01]  /*4f10*/  FSETP.GE.FTZ.AND P4, PT, R236, RZ, PT ;  /* 0x000000ffec00720b */ /* 0x000fe20003f96000 */
[----:B------:R-:W-:Y:S01]  /*4f20*/  FMUL.FTZ R205, R205, R118 ;  /* 0x00000076cdcd7220 */ /* 0x000fe20000410000 */
[----:B------:R-:W-:Y:S01]  /*4f30*/  FSETP.GE.FTZ.AND P2, PT, R223, RZ, PT ;  /* 0x000000ffdf00720b */ /* 0x000fe20003f56000 */
[-C--:B------:R-:W-:Y:S03]  /*4f40*/  HMMA.16816.F32 R60, R112, R126.reuse, R60 ;  /* 0x0000007e703c723c */ /* 0x080fe6000000183c */
[----:B------:R-:W-:Y:S01]  /*4f50*/  F2FP.F16.F32.PACK_AB R207, R207, R206 ;  /* 0x000000cecfcf723e */ /* 0x000fe200000000ff */
[----:B------:R-:W-:Y:S01]  /*4f60*/  FADD.FTZ R206, -R202, R33 ;  /* 0x00000021cace7221 */ /* 0x000fe20000010100 */
[----:B------:R-:W-:Y:S01]  /*4f70*/  F2FP.F16.F32.PACK_AB R208, R208, R205 ;  /* 0x000000cdd0d0723e */ /* 0x000fe200000000ff */
[----:B------:R-:W-:Y:S01]  /*4f80*/  FADD.FTZ R205, -R202, R48 ;  /* 0x00000030cacd7221 */ /* 0x000fe20000010100 */
[-C--:B------:R-:W-:Y:S01]  /*4f90*/  FSEL R37, R37, R202.reuse, P1 ;  /* 0x000000ca25257208 */ /* 0x080fe20000800000 */
[----:B------:R-:W-:Y:S04]  /*4fa0*/  HMMA.16816.F32 R64, R104, R126, R64 ;  /* 0x0000007e6840723c */ /* 0x000fe80000001840 */
[-C--:B------:R-:W-:Y:S01]  /*4fb0*/  FSEL R206, R206, R202.reuse, P3 ;  /* 0x000000cacece7208 */ /* 0x080fe20001800000 */
[C---:B------:R-:W-:Y:S01]  /*4fc0*/  FADD.FTZ R49, -R202.reuse, R49 ;  /* 0x00000031ca317221 */ /* 0x040fe20000010100 */
[----:B------:R-:W-:Y:S01]  /*4fd0*/  FSETP.GE.FTZ.AND P1, PT, R249, RZ, PT ;  /* 0x000000fff900720b */ /* 0x000fe20003f36000 */
[----:B------:R-:W-:Y:S01]  /*4fe0*/  FADD.FTZ R5, -R202, R36 ;  /* 0x00000024ca057221 */ /* 0x000fe20000010100 */
[-C--:B------:R-:W-:Y:S01]  /*4ff0*/  FSEL R48, R205, R202.reuse, P5 ;  /* 0x000000cacd307208 */ /* 0x080fe20002800000 */
[----:B------:R-:W-:Y:S01]  /*5000*/  FMUL.FTZ R167, R219, R167 ;  /* 0x000000a7dba77220 */ /* 0x000fe20000410000 */
[----:B------:R-:W-:Y:S01]  /*5010*/  FSEL R49, R49, R202, P4 ;  /* 0x000000ca31317208 */ /* 0x000fe20002000000 */
[----:B------:R-:W-:Y:S01]  /*5020*/  FMUL.FTZ R206, R220, R206 ;  /* 0x000000cedcce7220 */ /* 0x000fe20000410000 */
[----:B------:R-:W-:Y:S01]  /*5030*/  FSEL R118, R5, R202, P2 ;  /* 0x000000ca05767208 */ /* 0x000fe20001000000 */
[C---:B------:R-:W-:Y:S01]  /*5040*/  FADD.FTZ R219, -R202.reuse, R52 ;  /* 0x00000034cadb7221 */ /* 0x040fe20000010100 */
        /* <DEDUP_REMOVED lines=12> */
[----:B------:R-:W-:Y:S01]  /*5110*/  F2FP.F16.F32.PACK_AB R49, R49, R48 ;  /* 0x000000303131723e */ /* 0x000fe200000000ff */
[----:B------:R-:W-:Y:S01]  /*5120*/  FMUL.FTZ R53, R240, R53 ;  /* 0x00000035f0357220 */ /* 0x000fe20000410000 */
[----:B------:R-:W-:Y:S01]  /*5130*/  FSEL R48, R167, R202, P2 ;  /* 0x000000caa7307208 */ /* 0x000fe20001000000 */
[----:B------:R-:W-:Y:S01]  /*5140*/  FMUL.FTZ R224, R224, R37 ;  /* 0x00000025e0e07220 */ /* 0x000fe20000410000 */
[----:B------:R-:W-:Y:S01]  /*5150*/  FSETP.GE.FTZ.AND P2, PT, R188, RZ, PT ;  /* 0x000000ffbc00720b */ /* 0x000fe20003f56000 */
[----:B------:R-:W-:Y:S01]  /*5160*/  @P1 FADD.FTZ R202, -R202, R65 ;  /* 0x00000041caca1221 */ /* 0x000fe20000010100 */
[----:B------:R-:W-:Y:S01]  /*5170*/  FSETP.GE.FTZ.AND P1, PT, R189, RZ, PT ;  /* 0x000000ffbd00720b */ /* 0x000fe20003f36000 */
[----:B------:R-:W-:Y:S01]  /*5180*/  FADD.FTZ R206, -R201, R6 ;  /* 0x00000006c9ce7221 */ /* 0x000fe20000010100 */
[----:B------:R-:W-:Y:S01]  /*5190*/  F2FP.F16.F32.PACK_AB R52, R53, R52 ;  /* 0x000000343534723e */ /* 0x000fe200000000ff */
[----:B------:R-:W-:Y:S01]  /*51a0*/  FADD.FTZ R64, -R201, R7 ;  /* 0x00000007c9407221 */ /* 0x000fe20000010100 */
[----:B------:R-:W-:Y:S01]  /*51b0*/  F2FP.F16.F32.PACK_AB R224, R224, R223 ;  /* 0x000000dfe0e0723e */ /* 0x000fe200000000ff */
[----:B------:R-:W-:Y:S01]  /*51c0*/  FMUL.FTZ R247, R247, R48 ;  /* 0x00000030f7f77220 */ /* 0x000fe20000410000 */
        /* <DEDUP_REMOVED lines=25> */
.L_x_610:
[----:B------:R-:W-:Y:S01]  /*5360*/  FADD.FTZ R22, -R201, R22 ;  /* 0x00000016c9167221 */ /* 0x000fe20000010100 */
[----:B------:R-:W-:Y:S01]  /*5370*/  FSETP.GE.FTZ.AND P1, PT, R209, RZ, PT ;  /* 0x000000ffd100720b */ /* 0x000fe20003f36000 */
[C---:B------:R-:W-:Y:S01]  /*5380*/  FADD.FTZ R18, -R201.reuse, R18 ;  /* 0x00000012c9127221 */ /* 0x040fe20000010100 */
[----:B------:R-:W-:Y:S01]  /*5390*/  FSETP.GE.FTZ.AND P3, PT, R204, RZ, PT ;  /* 0x000000ffcc00720b */ /* 0x000fe20003f76000 */
[C---:B------:R-:W-:Y:S01]  /*53a0*/  FADD.FTZ R34, -R201.reuse, R34 ;  /* 0x00000022c9227221 */ /* 0x040fe20000010100 */
[----:B------:R-:W-:Y:S01]  /*53b0*/  FSEL R22, R22, R201, P1 ;  /* 0x000000c916167208 */ /* 0x000fe20000800000 */
[----:B------:R-:W-:Y:S01]  /*53c0*/  FADD.FTZ R4, -R201, R19 ;  /* 0x00000013c9047221 */ /* 0x000fe20000010100 */
[----:B------:R-:W-:Y:S01]  /*53d0*/  FSETP.GE.FTZ.AND P1, PT, R221, RZ, PT ;  /* 0x000000ffdd00720b */ /* 0x000fe20003f36000 */
[----:B------:R-:W-:Y:S01]  /*53e0*/  FADD.FTZ R6, -R201, R23 ;  /* 0x00000017c9067221 */ /* 0x000fe20000010100 */
[----:B------:R-:W-:Y:S01]  /*53f0*/  FSETP.GE.FTZ.AND P2, PT, R203, RZ, PT ;  /* 0x000000ffcb00720b */ /* 0x000fe20003f56000 */
[----:B------:R-:W-:Y:S01]  /*5400*/  FMUL.FTZ R53, R188, R53 ;  /* 0x00000035bc357220 */ /* 0x000fe20000410000 */
[-C--:B------:R-:W-:Y:S01]  /*5410*/  FSEL R5, R18, R201.reuse, P3 ;  /* 0x000000c912057208 */ /* 0x080fe20001800000 */
[----:B------:R-:W-:Y:S01]  /*5420*/  FADD.FTZ R18, -R201, R39 ;  /* 0x00000027c9127221 */ /* 0x000fe20000010100 */
[-C--:B------:R-:W-:Y:S01]  /*5430*/  FSEL R34, R34, R201.reuse, P1 ;  /* 0x000000c922227208 */ /* 0x080fe20000800000 */
[----:B------:R-:W-:Y:S01]  /*5440*/  FMUL.FTZ R48, R189, R48 ;  /* 0x00000030bd307220 */ /* 0x000fe20000410000 */
[----:B------:R-:W-:Y:S01]  /*5450*/  FSETP.GE.FTZ.AND P1, PT, R226, RZ, PT ;  /* 0x000000ffe200720b */ /* 0x000fe20003f36000 */
[C---:B------:R-:W-:Y:S01]  /*5460*/  FADD.FTZ R50, -R201.reuse, R50 ;  /* 0x00000032c9327221 */ /* 0x040fe20000010100 */
[----:B------:R-:W-:Y:S01]  /*5470*/  FSEL R4, R4, R201, P2 ;  /* 0x000000c904047208 */ /* 0x000fe20001000000 */
[----:B------:R-:W-:Y:S01]  /*5480*/  FMUL.FTZ R5, R204, R5 ;  /* 0x00000005cc057220 */ /* 0x000fe20000410000 */
[----:B------:R-:W-:Y:S01]  /*5490*/  FSETP.GE.FTZ.AND P2, PT, R210, RZ, PT ;  /* 0x000000ffd200720b */ /* 0x000fe20003f56000 */
[----:B------:R-:W-:Y:S01]  /*54a0*/  FADD.FTZ R38, -R201, R38 ;  /* 0x00000026c9267221 */ /* 0x000fe20000010100 */
[----:B------:R-:W-:Y:S01]  /*54b0*/  FSEL R19, R18, R201, P1 ;  /* 0x000000c912137208 */ /* 0x000fe20000800000 */
[----:B------:R-:W-:Y:S01]  /*54c0*/  FMUL.FTZ R4, R203, R4 ;  /* 0x00000004cb047220 */ /* 0x000fe20000410000 */
[----:B------:R-:W-:Y:S01]  /*54d0*/  FSETP.GE.FTZ.AND P1, PT, R237, RZ, PT ;  /* 0x000000ffed00720b */ /* 0x000fe20003f36000 */
[----:B------:R-:W-:Y:S01]  /*54e0*/  STS [R149+-0x8000], R190 ;  /* 0xff8000be95007388 */ /* 0x000fe20000000800 */
[----:B------:R-:W-:Y:S01]  /*54f0*/  F2FP.F16.F32.PACK_AB R48, R48, R53 ;  /* 0x000000353030723e */ /* 0x000fe200000000ff */
[C---:B-1----:R-:W-:Y:S01]  /*5500*/  FADD.FTZ R16, -R201.reuse, R35 ;  /* 0x00000023c9107221 */ /* 0x042fe20000010100 */
[-C--:B------:R-:W-:Y:S01]  /*5510*/  FSEL R7, R6, R201.reuse, P2 ;  /* 0x000000c906077208 */ /* 0x080fe20001000000 */
[----:B------:R-:W-:Y:S01]  /*5520*/  FADD.FTZ R6, -R201, R55 ;  /* 0x00000037c9067221 */ /* 0x000fe20000010100 */
[----:B------:R-:W-:Y:S01]  /*5530*/  FSETP.GE.FTZ.AND P2, PT, R225, RZ, PT ;  /* 0x000000ffe100720b */ /* 0x000fe20003f56000 */
[----:B------:R-:W-:Y:S01]  /*5540*/  STS [R149+-0x7c00], R48 ;  /* 0xff84003095007388 */ /* 0x000fe20000000800 */
[----:B------:R-:W-:Y:S01]  /*5550*/  FSEL R50, R50, R201, P1 ;  /* 0x000000c932327208 */ /* 0x000fe20000800000 */
[----:B------:R-:W-:Y:S01]  /*5560*/  FMUL.FTZ R22, R209, R22 ;  /* 0x00000016d1167220 */ /* 0x000fe20000410000 */
[----:B------:R-:W-:Y:S01]  /*5570*/  FSETP.GE.FTZ.AND P1, PT, R134, RZ, PT ;  /* 0x000000ff8600720b */ /* 0x000fe20003f36000 */
[----:B------:R-:W-:Y:S01]  /*5580*/  FMUL.FTZ R7, R210, R7 ;  /* 0x00000007d2077220 */ /* 0x000fe20000410000 */
[----:B------:R-:W-:Y:S01]  /*5590*/  F2FP.F16.F32.PACK_AB R5, R4, R5 ;  /* 0x000000050405723e */ /* 0x000fe200000000ff */
[----:B------:R-:W-:Y:S01]  /*55a0*/  FMUL.FTZ R19, R226, R19 ;  /* 0x00000013e2137220 */ /* 0x000fe20000410000 */
[-C--:B------:R-:W-:Y:S01]  /*55b0*/  FSEL R38, R38, R201.reuse, P2 ;  /* 0x000000c926267208 */ /* 0x080fe20001000000 */
[----:B------:R-:W-:Y:S01]  /*55c0*/  FADD.FTZ R4, -R201, R51 ;  /* 0x00000033c9047221 */ /* 0x000fe20000010100 */
[----:B------:R-:W-:Y:S01]  /*55d0*/  FSETP.GE.FTZ.AND P3, PT, R222, RZ, PT ;  /* 0x000000ffde00720b */ /* 0x000fe20003f76000 */
[----:B------:R1:W-:Y:S01]  /*55e0*/  STS [R248+-0x7c00], R5 ;  /* 0xff840005f8007388 */ /* 0x0003e20000000800 */
[----:B------:R-:W-:Y:S01]  /*55f0*/  FSETP.GE.FTZ.AND P2, PT, R242, RZ, PT ;  /* 0x000000fff200720b */ /* 0x000fe20003f56000 */
[----:B------:R-:W-:Y:S01]  /*5600*/  FMUL.FTZ R38, R225, R38 ;  /* 0x00000026e1267220 */ /* 0x000fe20000410000 */
[-C--:B------:R-:W-:Y:S01]  /*5610*/  FSEL R17, R16, R201.reuse, P3 ;  /* 0x000000c910117208 */ /* 0x080fe20001800000 */
[C---:B------:R-:W-:Y:S01]  /*5620*/  FADD.FTZ R54, -R201.reuse, R54 ;  /* 0x00000036c9367221 */ /* 0x040fe20000010100 */
[-C--:B------:R-:W-:Y:S01]  /*5630*/  FSEL R21, R6, R201.reuse, P2 ;  /* 0x000000c906157208 */ /* 0x080fe20001000000 */
[----:B------:R-:W-:Y:S01]  /*5640*/  FADD.FTZ R66, -R201, R66 ;  /* 0x00000042c9427221 */ /* 0x000fe20000010100 */
[----:B------:R-:W-:Y:S01]  /*5650*/  FSETP.GE.FTZ.AND P4, PT, R238, RZ, PT ;  /* 0x000000ffee00720b */ /* 0x000fe20003f96000 */
[C---:B-----5:R-:W-:Y:S01]  /*5660*/  FADD.FTZ R13, -R200.reuse, R13 ;  /* 0x0000000dc80d7221 */ /* 0x060fe20000010100 */
[----:B------:R-:W-:Y:S01]  /*5670*/  FSETP.GE.FTZ.AND P3, PT, R241, RZ, PT ;  /* 0x000000fff100720b */ /* 0x000fe20003f76000 */
[C---:B------:R-:W-:Y:S01]  /*5680*/  FADD.FTZ R9, -R200.reuse, R9 ;  /* 0x00000009c8097221 */ /* 0x040fe20000010100 */
[----:B------:R-:W-:Y:S01]  /*5690*/  FSETP.GE.FTZ.AND P2, PT, R129, RZ, PT ;  /* 0x000000ff8100720b */ /* 0x000fe20003f56000 */
[C---:B------:R-:W-:Y:S01]  /*56a0*/  FADD.FTZ R41, -R200.reuse, R41 ;  /* 0x00000029c8297221 */ /* 0x040fe20000010100 */
[----:B------:R-:W-:Y:S01]  /*56b0*/  F2FP.F16.F32.PACK_AB R22, R7, R22 ;  /* 0x000000160716723e */ /* 0x000fe200000000ff */
[C---:B------:R-:W-:Y:S01]  /*56c0*/  FADD.FTZ R25, -R200.reuse, R25 ;  /* 0x00000019c8197221 */ /* 0x040fe20000010100 */
[----:B------:R-:W-:Y:S01]  /*56d0*/  F2FP.F16.F32.PACK_AB R38, R19, R38 ;  /* 0x000000261326723e */ /* 0x000fe200000000ff */
[----:B------:R-:W-:Y:S01]  /*56e0*/  FADD.FTZ R19, -R200, R8 ;  /* 0x00000008c8137221 */ /* 0x000fe20000010100 */
[-C--:B------:R-:W-:Y:S01]  /*56f0*/  FSEL R7, R4, R201.reuse, P4 ;  /* 0x000000c904077208 */ /* 0x080fe20002000000 */
[----:B------:R-:W-:Y:S01]  /*5700*/  FADD.FTZ R29, -R200, R29 ;  /* 0x0000001dc81d7221 */ /* 0x000fe20000010100 */
[-C--:B------:R-:W-:Y:S01]  /*5710*/  FSEL R54, R54, R201.reuse, P3 ;  /* 0x000000c936367208 */ /* 0x080fe20001800000 */
[----:B------:R-:W-:Y:S01]  /*5720*/  FADD.FTZ R45, -R200, R45 ;  /* 0x0000002dc82d7221 */ /* 0x000fe20000010100 */
[----:B------:R-:W-:Y:S01]  /*5730*/  FSEL R66, R66, R201, P2 ;  /* 0x000000c942427208 */ /* 0x000fe20001000000 */
[----:B------:R-:W-:Y:S01]  /*5740*/  @P1 FADD.FTZ R201, -R201, R67 ;  /* 0x00000043c9c91221 */ /* 0x000fe20000010100 */
[----:B------:R-:W-:Y:S01]  /*5750*/  FSETP.GE.FTZ.AND P1, PT, R191, RZ, PT ;  /* 0x000000ffbf00720b */ /* 0x000fe20003f36000 */
[----:B------:R-:W-:Y:S01]  /*5760*/  STS [R248+-0x8000], R207 ;  /* 0xff8000cff8007388 */ /* 0x000fe20000000800 */
[----:B------:R-:W-:Y:S01]  /*5770*/  FSETP.GE.FTZ.AND P2, PT, R195, RZ, PT ;  /* 0x000000ffc300720b */ /* 0x000fe20003f56000 */
[C---:B-1----:R-:W-:Y:S01]  /*5780*/  FADD.FTZ R5, -R200.reuse, R28 ;  /* 0x0000001cc8057221 */ /* 0x042fe20000010100 */
        /* <DEDUP_REMOVED lines=16> */
[----:B------:R-:W-:Y:S01]  /*5890*/  FSEL R8, R19, R200, P1 ;  /* 0x000000c813087208 */ /* 0x000fe20000800000 */
[C---:B------:R-:W-:Y:S01]  /*58a0*/  FADD.FTZ R14, -R199.reuse, R14 ;  /* 0x0000000ec70e7221 */ /* 0x040fe20000010100 */
[----:B------:R-:W-:Y:S01]  /*58b0*/  FSETP.GE.FTZ.AND P1, PT, R228, RZ, PT ;  /* 0x000000ffe400720b */ /* 0x000fe20003f36000 */
[C---:B------:R-:W-:Y:S01]  /*58c0*/  FADD.FTZ R26, -R199.reuse, R26 ;  /* 0x0000001ac71a7221 */ /* 0x040fe20000010100 */
[----:B------:R-:W-:Y:S01]  /*58d0*/  FSETP.GE.FTZ.AND P5, PT, R212, RZ, PT ;  /* 0x000000ffd400720b */ /* 0x000fe20003fb6000 */
[----:B------:R-:W-:Y:S01]  /*58e0*/  FADD.FTZ R30, -R199, R30 ;  /* 0x0000001ec71e7221 */ /* 0x000fe20000010100 */
[----:B------:R-:W-:Y:S01]  /*58f0*/  F2FP.F16.F32.PACK_AB R13, R13, R6 ;  /* 0x000000060d0d723e */ /* 0x000fe200000000ff */
[----:B------:R-:W-:Y:S01]  /*5900*/  FMUL.FTZ R34, R221, R34 ;  /* 0x00000022dd227220 */ /* 0x000fe20000410000 */
[----:B------:R-:W-:Y:S01]  /*5910*/  FSEL R41, R41, R200, P1 ;  /* 0x000000c829297208 */ /* 0x000fe20000800000 */
[----:B------:R-:W-:Y:S01]  /*5920*/  FMUL.FTZ R17, R222, R17 ;  /* 0x00000011de117220 */ /* 0x000fe20000410000 */
[----:B------:R-:W-:Y:S01]  /*5930*/  FSETP.GE.FTZ.AND P3, PT, R216, RZ, PT ;  /* 0x000000ffd800720b */ /* 0x000fe20003f76000 */
[----:B------:R-:W-:Y:S01]  /*5940*/  FMUL.FTZ R8, R211, R8 ;  /* 0x00000008d3087220 */ /* 0x000fe20000410000 */
[----:B------:R-:W-:Y:S01]  /*5950*/  F2FP.F16.F32.PACK_AB R4, R9, R4 ;  /* 0x000000040904723e */ /* 0x000fe200000000ff */
[C---:B------:R-:W-:Y:S01]  /*5960*/  FADD.FTZ R9, -R200.reuse, R40 ;  /* 0x00000028c8097221 */ /* 0x040fe20000010100 */
[-C--:B------:R-:W-:Y:S01]  /*5970*/  FSEL R6, R5, R200.reuse, P4 ;  /* 0x000000c805067208 */ /* 0x080fe20002000000 */
[----:B------:R-:W-:Y:S01]  /*5980*/  FADD.FTZ R5, -R200, R44 ;  /* 0x0000002cc8057221 */ /* 0x000fe20000010100 */
[----:B------:R-:W-:Y:S01]  /*5990*/  FSETP.GE.FTZ.AND P1, PT, R251, RZ, PT ;  /* 0x000000fffb00720b */ /* 0x000fe20003f36000 */
[----:B------:R1:W-:Y:S01]  /*59a0*/  STS [R149+-0x6000], R4 ;  /* 0xffa0000495007388 */ /* 0x0003e20000000800 */
[----:B------:R-:W-:Y:S01]  /*59b0*/  FSEL R25, R25, R200, P5 ;  /* 0x000000c819197208 */ /* 0x000fe20002800000 */
[----:B------:R-:W-:Y:S01]  /*59c0*/  FMUL.FTZ R6, R215, R6 ;  /* 0x00000006d7067220 */ /* 0x000fe20000410000 */
[----:B------:R-:W-:Y:S01]  /*59d0*/  FSETP.GE.FTZ.AND P2, PT, R227, RZ, PT ;  /* 0x000000ffe300720b */ /* 0x000fe20003f56000 */
[----:B------:R-:W-:Y:S01]  /*59e0*/  FADD.FTZ R42, -R199, R42 ;  /* 0x0000002ac72a7221 */ /* 0x000fe20000010100 */
[----:B------:R-:W-:Y:S01]  /*59f0*/  FSETP.GE.FTZ.AND P6, PT, R231, RZ, PT ;  /* 0x000000ffe700720b */ /* 0x000fe20003fd6000 */
[----:B------:R-:W-:Y:S01]  /*5a00*/  FMUL.FTZ R25, R212, R25 ;  /* 0x00000019d4197220 */ /* 0x000fe20000410000 */
[----:B------:R-:W-:Y:S01]  /*5a10*/  FSEL R29, R29, R200, P3 ;  /* 0x000000c81d1d7208 */ /* 0x000fe20001800000 */
[----:B------:R-:W-:Y:S01]  /*5a20*/  FADD.FTZ R46, -R199, R46 ;  /* 0x0000002ec72e7221 */ /* 0x000fe20000010100 */
[----:B------:R-:W-:Y:S01]  /*5a30*/  FSETP.GE.FTZ.AND P5, PT, R232, RZ, PT ;  /* 0x000000ffe800720b */ /* 0x000fe20003fb6000 */
[----:B------:R-:W-:Y:S01]  /*5a40*/  FMUL.FTZ R50, R237, R50 ;  /* 0x00000032ed327220 */ /* 0x000fe20000410000 */
[-C--:B------:R-:W-:Y:S01]  /*5a50*/  FSEL R12, R9, R200.reuse, P2 ;  /* 0x000000c8090c7208 */ /* 0x080fe20001000000 */
[C---:B------:R-:W-:Y:S01]  /*5a60*/  FADD.FTZ R9, -R200.reuse, R60 ;  /* 0x0000003cc8097221 */ /* 0x040fe20000010100 */
        /* <DEDUP_REMOVED lines=10> */
[----:B------:R-:W-:Y:S01]  /*5b10*/  FSEL R18, R5, R200, P4 ;  /* 0x000000c805127208 */ /* 0x000fe20002000000 */
[----:B------:R-:W-:Y:S01]  /*5b20*/  FMUL.FTZ R12, R227, R12 ;  /* 0x0000000ce30c7220 */ /* 0x000fe20000410000 */
[-C--:B------:R-:W-:Y:S01]  /*5b30*/  FSEL R57, R57, R200.reuse, P3 ;  /* 0x000000c839397208 */ /* 0x080fe20001800000 */
[----:B-1----:R-:W-:Y:S01]  /*5b40*/  FADD.FTZ R4, -R199, R31 ;  /* 0x0000001fc7047221 */ /* 0x002fe20000010100 */
[----:B------:R-:W-:Y:S01]  /*5b50*/  FSEL R9, R9, R200, P2 ;  /* 0x000000c809097208 */ /* 0x000fe20001000000 */
[----:B------:R-:W-:Y:S01]  /*5b60*/  @P1 FADD.FTZ R200, -R200, R61 ;  /* 0x0000003dc8c81221 */ /* 0x000fe20000010100 */
[----:B------:R-:W-:Y:S01]  /*5b70*/  F2FP.F16.F32.PACK_AB R29, R29, R6 ;  /* 0x000000061d1d723e */ /* 0x000fe200000000ff */
[----:B------:R-:W-:Y:S01]  /*5b80*/  FADD.FTZ R6, -R199, R11 ;  /* 0x0000000bc7067221 */ /* 0x000fe20000010100 */
[----:B------:R-:W-:Y:S01]  /*5b90*/  FSETP.GE.FTZ.AND P3, PT, R194, RZ, PT ;  /* 0x000000ffc200720b */ /* 0x000fe20003f76000 */
[----:B------:R-:W-:Y:S01]  /*5ba0*/  FMUL.FTZ R9, R250, R9 ;  /* 0x00000009fa097220 */ /* 0x000fe20000410000 */
[----:B------:R-:W-:Y:S01]  /*5bb0*/  FSETP.GE.FTZ.AND P4, PT, R193, RZ, PT ;  /* 0x000000ffc100720b */ /* 0x000fe20003f96000 */
[----:B------:R-:W-:Y:S01]  /*5bc0*/  FMUL.FTZ R200, R251, R200 ;  /* 0x000000c8fbc87220 */ /* 0x000fe20000410000 */
[----:B------:R-:W-:Y:S01]  /*5bd0*/  F2FP.F16.F32.PACK_AB R45, R45, R16 ;  /* 0x000000102d2d723e */ /* 0x000fe200000000ff */
[C---:B------:R-:W-:Y:S01]  /*5be0*/  FADD.FTZ R16, -R199.reuse, R15 ;  /* 0x0000000fc7107221 */ /* 0x040fe20000010100 */
[----:B------:R-:W-:Y:S01]  /*5bf0*/  FSETP.GE.FTZ.AND P1, PT, R198, RZ, PT ;  /* 0x000000ffc600720b */ /* 0x000fe20003f36000 */
[----:B------:R-:W-:Y:S01]  /*5c00*/  FMUL.FTZ R41, R228, R41 ;  /* 0x00000029e4297220 */ /* 0x000fe20000410000 */
[-C--:B------:R-:W-:Y:S01]  /*5c10*/  FSEL R5, R6, R199.reuse, P3 ;  /* 0x000000c706057208 */ /* 0x080fe20001800000 */
[----:B------:R-:W-:Y:S01]  /*5c20*/  FADD.FTZ R6, -R199, R27 ;  /* 0x0000001bc7067221 */ /* 0x000fe20000010100 */
[----:B------:R-:W-:Y:S01]  /*5c30*/  FSETP.GE.FTZ.AND P2, PT, R197, RZ, PT ;  /* 0x000000ffc500720b */ /* 0x000fe20003f56000 */
[----:B------:R-:W-:Y:S01]  /*5c40*/  FADD.FTZ R58, -R199, R58 ;  /* 0x0000003ac73a7221 */ /* 0x000fe20000010100 */
[----:B------:R-:W-:Y:S01]  /*5c50*/  FSEL R10, R10, R199, P4 ;  /* 0x000000c70a0a7208 */ /* 0x000fe20002000000 */
[----:B------:R-:W-:Y:S01]  /*5c60*/  FMUL.FTZ R5, R194, R5 ;  /* 0x00000005c2057220 */ /* 0x000fe20000410000 */
[----:B------:R-:W-:Y:S01]  /*5c70*/  F2FP.F16.F32.PACK_AB R33, R200, R9 ;  /* 0x00000009c821723e */ /* 0x000fe200000000ff */
[----:B------:R-:W-:Y:S01]  /*5c80*/  FMUL.FTZ R54, R241, R54 ;  /* 0x00000036f1367220 */ /* 0x000fe20000410000 */
[-C--:B------:R-:W-:Y:S01]  /*5c90*/  FSEL R9, R16, R199.reuse, P1 ;  /* 0x000000c710097208 */ /* 0x080fe20000800000 */
[----:B------:R-:W-:Y:S01]  /*5ca0*/  FMUL.FTZ R10, R193, R10 ;  /* 0x0000000ac10a7220 */ /* 0x000fe20000410000 */
[----:B------:R-:W-:Y:S01]  /*5cb0*/  FSEL R14, R14, R199, P2 ;  /* 0x000000c70e0e7208 */ /* 0x000fe20001000000 */
[----:B------:R-:W-:Y:S01]  /*5cc0*/  FMUL.FTZ R21, R242, R21 ;  /* 0x00000015f2157220 */ /* 0x000fe20000410000 */
[----:B------:R-:W-:Y:S01]  /*5cd0*/  FSETP.GE.FTZ.AND P1, PT, R214, RZ, PT ;  /* 0x000000ffd600720b */ /* 0x000fe20003f36000 */
[----:B------:R-:W-:Y:S01]  /*5ce0*/  FMUL.FTZ R9, R198, R9 ;  /* 0x00000009c6097220 */ /* 0x000fe20000410000 */
[----:B------:R-:W-:Y:S01]  /*5cf0*/  F2FP.F16.F32.PACK_AB R10, R5, R10 ;  /* 0x0000000a050a723e */ /* 0x000fe200000000ff */
[----:B------:R-:W-:Y:S01]  /*5d00*/  FMUL.FTZ R14, R197, R14 ;  /* 0x0000000ec50e7220 */ /* 0x000fe20000410000 */
[----:B------:R-:W-:Y:S01]  /*5d10*/  FSETP.GE.FTZ.AND P2, PT, R213, RZ, PT ;  /* 0x000000ffd500720b */ /* 0x000fe20003f56000 */
[----:B------:R-:W-:Y:S01]  /*5d20*/  FADD.FTZ R62, -R199, R62 ;  /* 0x0000003ec73e7221 */ /* 0x000fe20000010100 */
[-C--:B------:R-:W-:Y:S01]  /*5d30*/  FSEL R5, R6, R199.reuse, P1 ;  /* 0x000000c706057208 */ /* 0x080fe20000800000 */
[----:B------:R-:W-:Y:S01]  /*5d40*/  STS [R149+-0x5c00], R10 ;  /* 0xffa4000a95007388 */ /* 0x000fe20000000800 */
[----:B------:R-:W-:Y:S01]  /*5d50*/  F2FP.F16.F32.PACK_AB R9, R9, R14 ;  /* 0x0000000e0909723e */ /* 0x000fe200000000ff */
[----:B------:R-:W-:Y:S01]  /*5d60*/  FADD.FTZ R6, -R199, R59 ;  /* 0x0000003bc7067221 */ /* 0x000fe20000010100 */
[----:B------:R-:W-:Y:S01]  /*5d70*/  FSEL R26, R26, R199, P2 ;  /* 0x000000c71a1a7208 */ /* 0x000fe20001000000 */
[----:B------:R-:W-:Y:S01]  /*5d80*/  STS [R248+-0x6000], R13 ;  /* 0xffa0000df8007388 */ /* 0x000fe20000000800 */
[----:B------:R-:W-:Y:S01]  /*5d90*/  FSETP.GE.FTZ.AND P2, PT, R217, RZ, PT ;  /* 0x000000ffd900720b */ /* 0x000fe20003f56000 */
[----:B------:R-:W-:Y:S01]  /*5da0*/  FMUL.FTZ R5, R214, R5 ;  /* 0x00000005d6057220 */ /* 0x000fe20000410000 */
[----:B------:R-:W-:Y:S01]  /*5db0*/  FSETP.GE.FTZ.AND P1, PT, R218, RZ, PT ;  /* 0x000000ffda00720b */ /* 0x000fe20003f36000 */
[----:B------:R-:W-:Y:S01]  /*5dc0*/  STS [R248+-0x5c00], R9 ;  /* 0xffa40009f8007388 */ /* 0x000fe20000000800 */
[-C--:B------:R-:W-:Y:S01]  /*5dd0*/  FSEL R30, R30, R199.reuse, P2 ;  /* 0x000000c71e1e7208 */ /* 0x080fe20001000000 */
[----:B------:R-:W-:Y:S01]  /*5de0*/  FMUL.FTZ R26, R213, R26 ;  /* 0x0000001ad51a7220 */ /* 0x000fe20000410000 */
[----:B------:R-:W-:Y:S01]  /*5df0*/  FSEL R11, R4, R199, P1 ;  /* 0x000000c7040b7208 */ /* 0x000fe20000800000 */
[----:B------:R-:W-:Y:S01]  /*5e00*/  STS [R153+-0x8000], R208 ;  /* 0xff8000d099007388 */ /* 0x000fe20000000800 */
[----:B------:R-:W-:Y:S01]  /*5e10*/  F2FP.F16.F32.PACK_AB R17, R17, R34 ;  /* 0x000000221111723e */ /* 0x000fe200000000ff */
[----:B------:R-:W-:Y:S01]  /*5e20*/  FMUL.FTZ R30, R217, R30 ;  /* 0x0000001ed91e7220 */ /* 0x000fe20000410000 */
[----:B------:R-:W-:Y:S01]  /*5e30*/  FADD.FTZ R4, -R199, R43 ;  /* 0x0000002bc7047221 */ /* 0x000fe20000010100 */
[----:B------:R-:W-:Y:S01]  /*5e40*/  STS [R153+-0x7c00], R22 ;  /* 0xff84001699007388 */ /* 0x000fe20000000800 */
[----:B------:R-:W-:Y:S01]  /*5e50*/  FMUL.FTZ R11, R218, R11 ;  /* 0x0000000bda0b7220 */ /* 0x000fe20000410000 */
[----:B------:R-:W-:Y:S01]  /*5e60*/  F2FP.F16.F32.PACK_AB R8, R25, R8 ;  /* 0x000000081908723e */ /* 0x000fe200000000ff */
[----:B------:R-:W-:Y:S01]  /*5e70*/  FMUL.FTZ R202, R249, R202 ;  /* 0x000000caf9ca7220 */ /* 0x000fe20000410000 */
[----:B------:R-:W-:Y:S01]  /*5e80*/  F2FP.F16.F32.PACK_AB R26, R5, R26 ;  /* 0x0000001a051a723e */ /* 0x000fe200000000ff */
[----:B------:R-:W-:Y:S01]  /*5e90*/  STS [R154+-0x8000], R205 ;  /* 0xff8000cd9a007388 */ /* 0x000fe20000000800 */
[----:B------:R-:W-:Y:S01]  /*5ea0*/  FSETP.GE.FTZ.AND P1, PT, R230, RZ, PT ;  /* 0x000000ffe600720b */ /* 0x000fe20003f36000 */
[----:B------:R-:W-:Y:S01]  /*5eb0*/  FMUL.FTZ R66, R129, R66 ;  /* 0x0000004281427220 */ /* 0x000fe20000410000 */
[----:B------:R-:W-:Y:S01]  /*5ec0*/  FSETP.GE.FTZ.AND P2, PT, R229, RZ, PT ;  /* 0x000000ffe500720b */ /* 0x000fe20003f56000 */
[----:B------:R-:W-:Y:S01]  /*5ed0*/  STS [R154+-0x7c00], R17 ;  /* 0xff8400119a007388 */ /* 0x000fe20000000800 */
[----:B------:R-:W-:Y:S01]  /*5ee0*/  F2FP.F16.F32.PACK_AB R11, R11, R30 ;  /* 0x0000001e0b0b723e */ /* 0x000fe200000000ff */
[----:B------:R-:W-:Y:S01]  /*5ef0*/  FMUL.FTZ R201, R134, R201 ;  /* 0x000000c986c97220 */ /* 0x000fe20000410000 */
[-C--:B------:R-:W-:Y:S01]  /*5f00*/  FSEL R15, R4, R199.reuse, P1 ;  /* 0x000000c7040f7208 */ /* 0x080fe20000800000 */
[----:B------:R-:W-:Y:S01]  /*5f10*/  STS [R153+-0x6000], R8 ;  /* 0xffa0000899007388 */ /* 0x000fe20000000800 */
[----:B------:R-:W-:Y:S01]  /*5f20*/  FADD.FTZ R4, -R199, R47 ;  /* 0x0000002fc7047221 */ /* 0x000fe20000010100 */
[----:B------:R-:W-:Y:S01]  /*5f30*/  FSEL R42, R42, R199, P2 ;  /* 0x000000c72a2a7208 */ /* 0x000fe20001000000 */
[----:B------:R-:W-:Y:S01]  /*5f40*/  FMUL.FTZ R18, R243, R18 ;  /* 0x00000012f3127220 */ /* 0x000fe20000410000 */
        /* <DEDUP_REMOVED lines=11> */
[----:B------:R-:W-:Y:S01]  /*6000*/  FSETP.GE.FTZ.AND P1, PT, R131, RZ, PT ;  /* 0x000000ff8300720b */ /* 0x000fe20003f36000 */
[----:B------:R-:W-:Y:S01]  /*6010*/  STS [R151+-0x8000], R224 ;  /* 0xff8000e097007388 */ /* 0x000fe20000000800 */
[----:B------:R-:W-:Y:S01]  /*6020*/  FMUL.FTZ R46, R233, R46 ;  /* 0x0000002ee92e7220 */ /* 0x000fe20000410000 */
[----:B------:R-:W-:Y:S01]  /*6030*/  F2FP.F16.F32.PACK_AB R12, R41, R12 ;  /* 0x0000000c290c723e */ /* 0x000fe200000000ff */
[----:B------:R-:W-:Y:S01]  /*6040*/  FMUL.FTZ R57, R244, R57 ;  /* 0x00000039f4397220 */ /* 0x000fe20000410000 */
[----:B------:R-:W-:Y:S01]  /*6050*/  STS [R151+-0x7c00], R38 ;  /* 0xff84002697007388 */ /* 0x000fe20000000800 */
[----:B------:R-:W-:Y:S01]  /*6060*/  F2FP.F16.F32.PACK_AB R42, R15, R42 ;  /* 0x0000002a0f2a723e */ /* 0x000fe200000000ff */
[----:B------:R-:W-:Y:S01]  /*6070*/  IMAD R56, R160, UR10, RZ ;  /* 0x0000000aa0387c24 */ /* 0x000fe2000f8e02ff */
[----:B------:R-:W-:Y:S01]  /*6080*/  FSETP.GE.FTZ.AND P3, PT, R246, RZ, PT ;  /* 0x000000fff600720b */ /* 0x000fe20003f76000 */
[----:B------:R-:W-:Y:S01]  /*6090*/  STS [R152+-0x8000], R49 ;  /* 0xff80003198007388 */ /* 0x000fe20000000800 */
[----:B------:R-:W-:Y:S02]  /*60a0*/  FSETP.GE.FTZ.AND P4, PT, R245, RZ, PT ;  /* 0x000000fff500720b */ /* 0x000fe40003f96000 */
[----:B------:R-:W-:Y:S01]  /*60b0*/  F2FP.F16.F32.PACK_AB R15, R5, R46 ;  /* 0x0000002e050f723e */ /* 0x000fe200000000ff */
[----:B------:R-:W-:Y:S01]  /*60c0*/  STS [R152+-0x7c00], R7 ;  /* 0xff84000798007388 */ /* 0x000fe20000000800 */
[-C--:B------:R-:W-:Y:S02]  /*60d0*/  FSEL R19, R6, R199.reuse, P3 ;  /* 0x000000c706137208 */ /* 0x080fe40001800000 */
[----:B------:R-:W-:Y:S01]  /*60e0*/  FSETP.GE.FTZ.AND P2, PT, R252, RZ, PT ;  /* 0x000000fffc00720b */ /* 0x000fe20003f56000 */
[----:B------:R-:W-:Y:S01]  /*60f0*/  STS [R151+-0x6000], R12 ;  /* 0xffa0000c97007388 */ /* 0x000fe20000000800 */
[----:B------:R-:W-:Y:S01]  /*6100*/  FSEL R58, R58, R199, P4 ;  /* 0x000000c73a3a7208 */ /* 0x000fe20002000000 */
[----:B------:R-:W-:Y:S01]  /*6110*/  FMUL.FTZ R19, R246, R19 ;  /* 0x00000013f6137220 */ /* 0x000fe20000410000 */
[----:B------:R-:W-:Y:S01]  /*6120*/  F2FP.F16.F32.PACK_AB R54, R21, R54 ;  /* 0x000000361536723e */ /* 0x000fe200000000ff */
[----:B------:R-:W-:Y:S01]  /*6130*/  STS [R151+-0x5c00], R42 ;  /* 0xffa4002a97007388 */ /* 0x000fe20000000800 */
[----:B------:R-:W-:Y:S01]  /*6140*/  FSEL R21, R62, R199, P2 ;  /* 0x000000c73e157208 */ /* 0x000fe20001000000 */
[----:B------:R-:W-:Y:S01]  /*6150*/  @P1 FADD.FTZ R199, -R199, R63 ;  /* 0x0000003fc7c71221 */ /* 0x000fe20000010100 */
[----:B------:R-:W-:Y:S01]  /*6160*/  FMUL.FTZ R58, R245, R58 ;  /* 0x0000003af53a7220 */ /* 0x000fe20000410000 */
[----:B------:R-:W-:Y:S01]  /*6170*/  STS [R152+-0x6000], R45 ;  /* 0xffa0002d98007388 */ /* 0x000fe20000000800 */
[----:B------:R-:W-:Y:S01]  /*6180*/  F2FP.F16.F32.PACK_AB R247, R202, R247 ;  /* 0x000000f7caf7723e */ /* 0x000fe200000000ff */
        /* <DEDUP_REMOVED lines=94> */
.L_x_611:
[----:B------:R-:W-:Y:S01]  /*6770*/  LDSM.16.M88.4 R20, [R139+0xa000] ;  /* 0x00a000008b14783b */ /* 0x000fe20000000200 */
[----:B------:R-:W-:Y:S01]  /*6780*/  PLOP3.LUT P2, PT, PT, PT, UP0, 0x80, 0x8 ;  /* 0x000000000008781c */ /* 0x000fe20003f4f008 */
[----:B------:R-:W-:Y:S01]  /*6790*/  ULOP3.LUT UR19, UR25, 0x1, URZ, 0xc0, !UPT ;  /* 0x0000000119137892 */ /* 0x000fe2000f8ec0ff */
[----:B------:R-:W-:Y:S01]  /*67a0*/  VIADD R173, R173, 0xffffff80 ;  /* 0xffffff80adad7836 */ /* 0x000fe20000000000 */
[----:B------:R-:W2:Y:S01]  /*67b0*/  LDSM.16.MT88.4 R16, [R144+0x6000] ;  /* 0x006000009010783b */ /* 0x000ea20000004200 */
[----:B------:R-:W-:Y:S01]  /*67c0*/  @UP0 UIADD3 UR33, UP2, UPT, UR30, -0x200, URZ ;  /* 0xfffffe001e210890 */ /* 0x000fe2000ff5e0ff */
[----:B------:R-:W-:Y:S01]  /*67d0*/  VIADD R179, R179, 0xfffffff8 ;  /* 0xfffffff8b3b37836 */ /* 0x000fe20000000000 */
[----:B------:R-:W-:Y:S01]  /*67e0*/  UISETP.NE.U32.AND UP1, UPT, UR19, 0x1, UPT ;  /* 0x000000011300788c */ /* 0x000fe2000bf25070 */
[----:B------:R-:W1:Y:S01]  /*67f0*/  LDSM.16.M88.4 R12, [R139+0xc000] ;  /* 0x00c000008b0c783b */ /* 0x000e620000000200 */
[----:B------:R-:W-:Y:S03]  /*6800*/  @UP0 UIADD3.X UR19, UPT, UPT, UR31, -0x1, URZ, UP2, !UPT ;  /* 0xffffffff1f130890 */ /* 0x000fe600097fe4ff */
        /* <DEDUP_REMOVED lines=63> */
[----:B------:R-:W-:Y:S04]  /*6c00*/  LEA R44, P1, R56, R42, 0x5 ;  /* 0x0000002a382c7211 */ /* 0x000fe800078228ff */
[-C--:B------:R-:W-:Y:S03]  /*6c10*/  HMMA.16816.F32 R12, R24, R46.reuse, R12 ;  /* 0x0000002e180c723c */ /* 0x080fe6000000180c */
[----:B------:R-:W-:Y:S01]  /*6c20*/  @P2 IMAD.WIDE.U32 R24, R146, R157, UR30 ;  /* 0x0000001e92182e25 */ /* 0x000fe2000f8e009d */
[C---:B------:R-:W-:Y:S01]  /*6c30*/  LEA.HI.X.SX32 R45, R56.reuse, R43, 0x5, P1 ;  /* 0x0000002b382d7211 */ /* 0x040fe200008f2eff */
[----:B------:R-:W-:Y:S01]  /*6c40*/  @UP0 UMOV UR30, UR33 ;  /* 0x00000021001e0c82 */ /* 0x000fe20008000000 */
[C---:B------:R-:W-:Y:S01]  /*6c50*/  LEA R62, P1, R56.reuse, R44, 0x5 ;  /* 0x0000002c383e7211 */ /* 0x040fe200078228ff */
[----:B------:R-:W-:Y:S01]  /*6c60*/  @UP0 UMOV UR31, UR19 ;  /* 0x00000013001f0c82 */ /* 0x000fe20008000000 */
        /* <DEDUP_REMOVED lines=101> */
.L_x_609:
[----:B------:R-:W1:Y:S01]  /*72c0*/  S2R R0, SR_TID.X ;  /* 0x0000000000007919 */ /* 0x000e620000002100 */
[----:B------:R-:W2:Y:S01]  /*72d0*/  LDCU UR9, c[0x0][0x4fc] ;  /* 0x00009f80ff0977ac */ /* 0x000ea20008000800 */
[----:B------:R-:W3:Y:S01]  /*72e0*/  LDCU UR8, c[0x0][0x500] ;  /* 0x0000a000ff0877ac */ /* 0x000ee20008000800 */
[----:B------:R-:W4:Y:S01]  /*72f0*/  LDCU.64 UR10, c[0x0][0x5a8] ;  /* 0x0000b500ff0a77ac */ /* 0x000f220008000a00 */
        /* <DEDUP_REMOVED lines=32> */
[----:B------:R-:W2:Y:S01]  /*7500*/  LDCU.64 UR8, c[0x0][0x5b0] ;  /* 0x0000b600ff0877ac */ /* 0x000ea20008000a00 */
[----:B-1----:R-:W-:-:S02]  /*7510*/  SHF.L.U32 R4, R0, 0x4, RZ ;  /* 0x0000000400047819 */ /* 0x002fc400000006ff */
[C---:B------:R-:W-:Y:S02]  /*7520*/  SHF.L.U32 R6, R0.reuse, 0x3, RZ ;  /* 0x0000000300067819 */ /* 0x040fe400000006ff */
[----:B------:R-:W-:Y:S02]  /*7530*/  SHF.L.U32 R5, R0, 0x1, RZ ;  /* 0x0000000100057819 */ /* 0x000fe400000006ff */
[----:B------:R-:W-:Y:S02]  /*7540*/  LOP3.LUT R4, R4, 0x600, RZ, 0xc0, !PT ;  /* 0x0000060004047812 */ /* 0x000fe400078ec0ff */
[----:B------:R-:W-:Y:S02]  /*7550*/  LOP3.LUT R7, R6, 0xc0, RZ, 0xc0, !PT ;  /* 0x000000c006077812 */ /* 0x000fe400078ec0ff */
[----:B------:R-:W-:Y:S02]  /*7560*/  LOP3.LUT R5, R4, 0x6, R5, 0xf8, !PT ;  /* 0x0000000604057812 */ /* 0x000fe400078ef805 */
[----:B------:R-:W-:-:S02]  /*7570*/  LOP3.LUT R7, R7, 0x18, R0, 0xf8, !PT ;  /* 0x0000001807077812 */ /* 0x000fc400078ef800 */
[----:B------:R-:W-:Y:S02]  /*7580*/  LOP3.LUT R4, R6, 0x18, RZ, 0xc0, !PT ;  /* 0x0000001806047812 */ /* 0x000fe400078ec0ff */
[----:B------:R-:W-:Y:S02]  /*7590*/  SHF.R.U32.HI R0, RZ, 0x4, R0 ;  /* 0x00000004ff007819 */ /* 0x000fe40000011600 */
[----:B------:R-:W-:Y:S02]  /*75a0*/  LOP3.LUT R6, R5, 0x20, R6, 0xf8, !PT ;  /* 0x0000002005067812 */ /* 0x000fe400078ef806 */
[----:B------:R-:W-:Y:S02]  /*75b0*/  MOV R5, RZ ;  /* 0x000000ff00057202 */ /* 0x000fe40000000f00 */
[----:B------:R-:W-:Y:S02]  /*75c0*/  LOP3.LUT R0, R0, 0x8, RZ, 0xc0, !PT ;  /* 0x0000000800007812 */ /* 0x000fe400078ec0ff */
[----:B------:R-:W-:Y:S01]  /*75d0*/  F2FP.F16.F32.PACK_AB R84, R85, R84 ;  /* 0x000000545554723e */ /* 0x000fe200000000ff */
[----:B----4-:R-:W-:Y:S01]  /*75e0*/  IMAD.WIDE.U32 R8, R148, UR10, R4 ;  /* 0x0000000a94087c25 */ /* 0x010fe2000f8e0004 */
[----:B------:R-:W-:-:S02]  /*75f0*/  LOP3.LUT R0, R6, R7, R0, 0xf6, !PT ;  /* 0x0000000706007212 */ /* 0x000fc400078ef600 */
[----:B------:R-:W-:Y:S01]  /*7600*/  F2FP.F16.F32.PACK_AB R86, R87, R86 ;  /* 0x000000565756723e */ /* 0x000fe200000000ff */
[----:B--2---:R-:W-:Y:S01]  /*7610*/  IMAD.WIDE.U32 R10, R148, UR8, R4 ;  /* 0x00000008940a7c25 */ /* 0x004fe2000f8e0004 */
[----:B------:R-:W-:Y:S01]  /*7620*/  SHF.L.U32 R4, R162, 0x2, RZ ;  /* 0x00000002a2047819 */ /* 0x000fe200000006ff */
[----:B------:R-:W1:Y:S01]  /*7630*/  LDC.64 R6, c[0x0][0x5c0] ;  /* 0x00017000ff067b82 */ /* 0x000e620000000a00 */
[----:B------:R-:W-:-:S07]  /*7640*/  LEA R13, R0, UR16, 0x1 ;  /* 0x00000010000d7c11 */ /* 0x000fce000f8e08ff */
[----:B------:R-:W-:Y:S01]  /*7650*/  BAR.SYNC.DEFER_BLOCKING 0x0 ;  /* 0x0000000000007b1d */ /* 0x000fe20000010000 */
[----:B------:R-:W-:Y:S01]  /*7660*/  LOP3.LUT R4, R4, 0x40, RZ, 0xc0, !PT ;  /* 0x0000004004047812 */ /* 0x000fe200078ec0ff */
[C---:B------:R-:W-:Y:S01]  /*7670*/  IMAD R9, R148.reuse, UR11, R9 ;  /* 0x0000000b94097c24 */ /* 0x040fe2000f8e0209 */
[----:B------:R-:W-:Y:S01]  /*7680*/  F2FP.F16.F32.PACK_AB R96, R97, R96 ;  /* 0x000000606160723e */ /* 0x000fe200000000ff */
[----:B------:R-:W-:Y:S01]  /*7690*/  IMAD R11, R148, UR9, R11 ;  /* 0x00000009940b7c24 */ /* 0x000fe2000f8e020b */
[----:B------:R-:W-:Y:S01]  /*76a0*/  F2FP.F16.F32.PACK_AB R98, R99, R98 ;  /* 0x000000626362723e */ /* 0x000fe200000000ff */
[----:B------:R-:W2:Y:S01]  /*76b0*/  LDCU.64 UR10, c[0x0][0x5d8] ;  /* 0x0000bb00ff0a77ac */ /* 0x000ea20008000a00 */
[----:B------:R-:W-:Y:S02]  /*76c0*/  IADD3 R25, PT, PT, R13, -R4, RZ ;  /* 0x800000040d197210 */ /* 0x000fe40007ffe0ff */
[----:B------:R-:W-:Y:S01]  /*76d0*/  F2FP.F16.F32.PACK_AB R88, R89, R88 ;  /* 0x000000585958723e */ /* 0x000fe200000000ff */
[----:B------:R-:W3:Y:S01]  /*76e0*/  LDCU.64 UR8, c[0x0][0x5e0] ;  /* 0x0000bc00ff0877ac */ /* 0x000ee20008000a00 */
[----:B------:R-:W-:Y:S01]  /*76f0*/  F2FP.F16.F32.PACK_AB R90, R91, R90 ;  /* 0x0000005a5b5a723e */ /* 0x000fe200000000ff */
[----:B------:R-:W4:Y:S01]  /*7700*/  LDC.64 R4, c[0x0][0x5c8] ;  /* 0x00017200ff047b82 */ /* 0x000f220000000a00 */
[----:B------:R-:W-:-:S02]  /*7710*/  F2FP.F16.F32.PACK_AB R92, R93, R92 ;  /* 0x0000005c5d5c723e */ /* 0x000fc400000000ff */
[----:B------:R-:W-:Y:S02]  /*7720*/  F2FP.F16.F32.PACK_AB R94, R95, R94 ;  /* 0x0000005e5f5e723e */ /* 0x000fe400000000ff */
[----:B------:R-:W-:Y:S02]  /*7730*/  F2FP.F16.F32.PACK_AB R68, R69, R68 ;  /* 0x000000444544723e */ /* 0x000fe400000000ff */
[----:B------:R-:W-:Y:S02]  /*7740*/  F2FP.F16.F32.PACK_AB R70, R71, R70 ;  /* 0x000000464746723e */ /* 0x000fe400000000ff */
[----:B------:R-:W-:Y:S01]  /*7750*/  F2FP.F16.F32.PACK_AB R80, R81, R80 ;  /* 0x000000505150723e */ /* 0x000fe200000000ff */
[----:B-1----:R-:W-:Y:S01]  /*7760*/  IMAD R24, R6, UR29, RZ ;  /* 0x0000001d06187c24 */ /* 0x002fe2000f8e02ff */
[----:B------:R-:W-:Y:S01]  /*7770*/  F2FP.F16.F32.PACK_AB R82, R83, R82 ;  /* 0x000000525352723e */ /* 0x000fe200000000ff */
[----:B------:R-:W-:Y:S01]  /*7780*/  STS [R13], R84 ;  /* 0x000000540d007388 */ /* 0x000fe20000000800 */
[----:B------:R-:W-:Y:S01]  /*7790*/  F2FP.F16.F32.PACK_AB R72, R73, R72 ;  /* 0x000000484948723e */ /* 0x000fe200000000ff */
[----:B--2---:R-:W-:Y:S01]  /*77a0*/  IMAD.WIDE.U32 R28, R147, UR10, R8 ;  /* 0x0000000a931c7c25 */ /* 0x004fe2000f8e0008 */
[----:B------:R-:W-:Y:S01]  /*77b0*/  F2FP.F16.F32.PACK_AB R74, R75, R74 ;  /* 0x0000004a4b4a723e */ /* 0x000fe200000000ff */
[----:B------:R-:W-:Y:S01]  /*77c0*/  STS [R13+0x200], R86 ;  /* 0x000200560d007388 */ /* 0x000fe20000000800 */
[----:B------:R-:W-:Y:S01]  /*77d0*/  F2FP.F16.F32.PACK_AB R76, R77, R76 ;  /* 0x0000004c4d4c723e */ /* 0x000fe200000000ff */
[----:B---3--:R-:W-:Y:S01]  /*77e0*/  IMAD.WIDE.U32 R26, R147, UR8, R10 ;  /* 0x00000008931a7c25 */ /* 0x008fe2000f8e000a */
[----:B------:R-:W-:Y:S01]  /*77f0*/  F2FP.F16.F32.PACK_AB R78, R79, R78 ;  /* 0x0000004e4f4e723e */ /* 0x000fe200000000ff */
[----:B------:R-:W-:Y:S01]  /*7800*/  STS [R25+0x20], R96 ;  /* 0x0000206019007388 */ /* 0x000fe20000000800 */
[----:B------:R-:W-:Y:S01]  /*7810*/  SHF.R.U32.HI R162, RZ, 0x2, R162 ;  /* 0x00000002ffa27819 */ /* 0x000fe200000116a2 */
[----:B------:R-:W-:-:S02]  /*7820*/  IMAD R29, R147, UR11, R29 ;  /* 0x0000000b931d7c24 */ /* 0x000fc4000f8e021d */
[----:B------:R-:W-:Y:S01]  /*7830*/  STS [R25+0x220], R98 ;  /* 0x0002206219007388 */ /* 0x000fe20000000800 */
[----:B------:R-:W-:Y:S01]  /*7840*/  IMAD R27, R147, UR9, R27 ;  /* 0x00000009931b7c24 */ /* 0x000fe2000f8e021b */
[----:B------:R-:W1:Y:S01]  /*7850*/  LDCU.128 UR8, c[0x0][0x560] ;  /* 0x0000ac00ff0877ac */ /* 0x000e620008000c00 */
[----:B----4-:R-:W-:Y:S01]  /*7860*/  IMAD R0, R4, UR29, RZ ;  /* 0x0000001d04007c24 */ /* 0x010fe2000f8e02ff */
[----:B------:R-:W-:Y:S01]  /*7870*/  STS [R13+0x1000], R88 ;  /* 0x001000580d007388 */ /* 0x000fe20000000800 */
[C---:B------:R-:W-:Y:S02]  /*7880*/  IMAD R24, R164.reuse, R7, R24 ;  /* 0x00000007a4187224 */ /* 0x040fe400078e0218 */
[C---:B------:R-:W-:Y:S01]  /*7890*/  IMAD.WIDE.U32 R28, R164.reuse, R6, R28 ;  /* 0x00000006a41c7225 */ /* 0x040fe200078e001c */
[----:B------:R-:W-:Y:S03]  /*78a0*/  STS [R13+0x1200], R90 ;  /* 0x0012005a0d007388 */ /* 0x000fe60000000800 */
[C---:B------:R-:W-:Y:S01]  /*78b0*/  IMAD R0, R164.reuse, R5, R0 ;  /* 0x00000005a4007224 */ /* 0x040fe200078e0200 */
[----:B------:R-:W-:Y:S01]  /*78c0*/  STS [R25+0x1020], R92 ;  /* 0x0010205c19007388 */ /* 0x000fe20000000800 */
[----:B------:R-:W-:Y:S01]  /*78d0*/  IMAD.WIDE.U32 R26, R164, R4, R26 ;  /* 0x00000004a41a7225 */ /* 0x000fe200078e001a */
[----:B------:R-:W-:-:S02]  /*78e0*/  IADD3 R29, PT, PT, R29, R24, RZ ;  /* 0x000000181d1d7210 */ /* 0x000fc40007ffe0ff */
[----:B------:R-:W-:Y:S02]  /*78f0*/  STS [R25+0x1220], R94 ;  /* 0x0012205e19007388 */ /* 0x000fe40000000800 */
[----:B------:R-:W-:Y:S02]  /*7900*/  IADD3 R27, PT, PT, R27, R0, RZ ;  /* 0x000000001b1b7210 */ /* 0x000fe40007ffe0ff */
[----:B------:R-:W-:Y:S01]  /*7910*/  STS [R13+0x2000], R68 ;  /* 0x002000440d007388 */ /* 0x000fe20000000800 */
[----:B------:R-:W-:-:S03]  /*7920*/  IMAD.WIDE.U32 R26, R162, R4, R26 ;  /* 0x00000004a21a7225 */ /* 0x000fc600078e001a */
[----:B------:R-:W-:Y:S04]  /*7930*/  STS [R13+0x2200], R70 ;  /* 0x002200460d007388 */ /* 0x000fe80000000800 */
[----:B------:R-:W-:Y:S01]  /*7940*/  STS [R25+0x2020], R80 ;  /* 0x0020205019007388 */ /* 0x000fe20000000800 */
[----:B-1----:R-:W-:-:S03]  /*7950*/  LEA R30, P0, R26, UR10, 0x1 ;  /* 0x0000000a1a1e7c11 */ /* 0x002fc6000f8008ff */
[----:B------:R-:W-:Y:S04]  /*7960*/  STS [R25+0x2220], R82 ;  /* 0x0022205219007388 */ /* 0x000fe80000000800 */
[----:B------:R-:W-:Y:S04]  /*7970*/  STS [R13+0x3000], R72 ;  /* 0x003000480d007388 */ /* 0x000fe80000000800 */
[----:B------:R-:W-:Y:S04]  /*7980*/  STS [R13+0x3200], R74 ;  /* 0x0032004a0d007388 */ /* 0x000fe80000000800 */
        /* <DEDUP_REMOVED lines=21> */
.L_x_606:
[----:B------:R-:W2:Y:S01]  /*7ae0*/  LDCU UR9, c[0x0][0x438] ;  /* 0x00008700ff0977ac */ /* 0x000ea20008000800 */
[----:B------:R-:W3:Y:S01]  /*7af0*/  LDC R0, c[0x0][0x370] ;  /* 0x0000dc00ff007b82 */ /* 0x000ee20000000800 */
[----:B--2---:R-:W-:-:S04]  /*7b00*/  UIADD3 UR9, UPT, UPT, UR9, 0x7f, URZ ;  /* 0x0000007f09097890 */ /* 0x004fc8000fffe0ff */
[----:B------:R-:W-:Y:S01]  /*7b10*/  USHF.R.S32.HI UR8, URZ, 0x1f, UR9 ;  /* 0x0000001fff087899 */ /* 0x000fe20008011409 */
[----:B---3--:R-:W-:-:S03]  /*7b20*/  VIADD R0, R0, UR7 ;  /* 0x0000000700007c36 */ /* 0x008fc60008000000 */
[----:B------:R-:W-:-:S04]  /*7b30*/  ULEA.HI UR8, UR8, UR9, URZ, 0x7 ;  /* 0x0000000908087291 */ /* 0x000fc8000f8f38ff */
[----:B------:R-:W-:Y:S01]  /*7b40*/  USHF.R.S32.HI UR8, URZ, 0x7, UR8 ;  /* 0x00000007ff087899 */ /* 0x000fe20008011408 */
[----:B------:R-:W-:-:S05]  /*7b50*/  R2UR UR7, R0 ;  /* 0x00000000000772ca */ /* 0x000fca00000e0000 */
[----:B------:R-:W-:-:S13]  /*7b60*/  ISETP.GE.AND P0, PT, R0, UR8, PT ;  /* 0x0000000800007c0c */ /* 0x000fda000bf06270 */
[----:B------:R-:W-:Y:S05]  /*7b70*/  @!P0 BRA `(.L_x_613) ;  /* 0xffffff8800b88947 */ /* 0x000fea000383ffff */
[----:B------:R-:W-:Y:S05]  /*7b80*/  EXIT ;  /* 0x000000000000794d */ /* 0x000fea0003800000 */
.L_x_614:
        /* <DEDUP_REMOVED lines=15> */
.L_x_830:


//--------------------- .text._ZN5flash44flash_bwd_dq_dk_dv_loop_seqk_parallel_kernelI23Flash_bwd_kernel_traitsILi32ELi128ELi128ELi8ELi4ELi4ELi4ELb0ELb0EN7cutlass6half_tE19Flash_kernel_traitsILi32ELi128ELi128ELi8ES3_EELb0ELb1ELb0ELb0ELb1ELb1ELb1EEEvNS_16Flash_bwd_paramsE --------------------------
	.section	.text._ZN5flash44flash_bwd_dq_dk_dv_loop_seqk_parallel_kernelI23Flash_bwd_kernel_traitsILi32ELi128ELi128ELi8ELi4ELi4ELi4ELb0ELb0EN7cutlass6half_tE19Flash_kernel_traitsILi32ELi128ELi128ELi8ES3_EELb0ELb1ELb0ELb0ELb1ELb1ELb1EEEvNS_16Flash_bwd_paramsE,"ax",@progbits
	.align	128
        .global         _ZN5flash44flash_bwd_dq_dk_dv_loop_seqk_parallel_kernelI23Flash_bwd_kernel_traitsILi32ELi128ELi128ELi8ELi4ELi4ELi4ELb0ELb0EN7cutlass6half_tE19Flash_kernel_traitsILi32ELi128ELi128ELi8ES3_EELb0ELb1ELb0ELb0ELb1ELb1ELb1EEEvNS_16Flash_bwd_paramsE
        .type           _ZN5flash44flash_bwd_dq_dk_dv_loop_seqk_parallel_kernelI23Flash_bwd_kernel_traitsILi32ELi128ELi128ELi8ELi4ELi4ELi4ELb0ELb0EN7cutlass6half_tE19Flash_kernel_traitsILi32ELi128ELi128ELi8ES3_EELb0ELb1ELb0ELb0ELb1ELb1ELb1EEEvNS_16Flash_bwd_paramsE,@function
        .size           _ZN5flash44flash_bwd_dq_dk_dv_loop_seqk_parallel_kernelI23Flash_bwd_kernel_traitsILi32ELi128ELi128ELi8ELi4ELi4ELi4ELb0ELb0EN7cutlass6half_tE19Flash_kernel_traitsILi32ELi128ELi128ELi8ES3_EELb0ELb1ELb0ELb0ELb1ELb1ELb1EEEvNS_16Flash_bwd_paramsE,(.L_x_831 - _ZN5flash44flash_bwd_dq_dk_dv_loop_seqk_parallel_kernelI23Flash_bwd_kernel_traitsILi32ELi128ELi128ELi8ELi4ELi4ELi4ELb0ELb0EN7cutlass6half_tE19Flash_kernel_traitsILi32ELi128ELi128ELi8ES3_EELb0ELb1ELb0ELb0ELb1ELb1ELb1EEEvNS_16Flash_bwd_paramsE)
        .other          _ZN5flash44flash_bwd_dq_dk_dv_loop_seqk_parallel_kernelI23Flash_bwd_kernel_traitsILi32ELi128ELi128ELi8ELi4ELi4ELi4ELb0ELb0EN7cutlass6half_tE19Flash_kernel_traitsILi32ELi128ELi128ELi8ES3_EELb0ELb1ELb0ELb0ELb1ELb1ELb1EEEvNS_16Flash_bwd_paramsE,@"STO_CUDA_ENTRY STV_DEFAULT"
_ZN5flash44flash_bwd_dq_dk_dv_loop_seqk_parallel_kernelI23Flash_bwd_kernel_traitsILi32ELi128ELi128ELi8ELi4ELi4ELi4ELb0ELb0EN7cutlass6half_tE19Flash_kernel_traitsILi32ELi128ELi128ELi8ES3_EELb0ELb1ELb0ELb0ELb1ELb1ELb1EEEvNS_16Flash_bwd_paramsE:
.text._ZN5flash44flash_bwd_dq_dk_dv_loop_seqk_parallel_kernelI23Flash_bwd_kernel_traitsILi32ELi128ELi128ELi8ELi4ELi4ELi4ELb0ELb0EN7cutlass6half_tE19Flash_kernel_traitsILi32ELi128ELi128ELi8ES3_EELb0ELb1ELb0ELb0ELb1ELb1ELb1EEEvNS_16Flash_bwd_paramsE:
        /* <DEDUP_REMOVED lines=35> */
.L_x_622:
        /* <DEDUP_REMOVED lines=71> */
.L_x_616:
[----:B------:R-:W1:Y:S01]  /*06a0*/  LDCU UR32, c[0x0][0x3e0] ;  /* 0x00007c00ff2077ac */ /* 0x000e620008000800 */
[----:B------:R-:W2:Y:S01]  /*06b0*/  LDCU UR44, c[0x0][0x444] ;  /* 0x00008880ff2c77ac */ /* 0x000ea20008000800 */
[----:B-1----:R-:W-:-:S04]  /*06c0*/  UIMAD UR32, UR37, UR32, UR22 ;  /* 0x00000020252072a4 */ /* 0x002fc8000f8e0216 */
[----:B--2---:R-:W-:-:S12]  /*06d0*/  UIMAD UR32, UR32, UR44, URZ ;  /* 0x0000002c202072a4 */ /* 0x004fd8000f8e02ff */
.L_x_617:
[----:B------:R-:W1:Y:S01]  /*06e0*/  S2R R123, SR_TID.X ;  /* 0x00000000007b7919 */ /* 0x000e620000002100 */
[----:B------:R-:W2:Y:S01]  /*06f0*/  LDCU UR39, c[0x0][0x3e0] ;  /* 0x00007c00ff2777ac */ /* 0x000ea20008000800 */
[----:B------:R-:W3:Y:S01]  /*0700*/  LDC.64 R18, c[0x0][0x3b0] ;  /* 0x0000ec00ff127b82 */ /* 0x000ee20000000a00 */
[----:B------:R-:W-:Y:S01]  /*0710*/  IMAD.MOV.U32 R3, RZ, RZ, RZ ;  /* 0x000000ffff037224 */ /* 0x000fe200078e00ff */
[----:B------:R-:W-:Y:S01]  /*0720*/  ISETP.NE.AND P2, PT, RZ, UR41, PT ;  /* 0x00000029ff007c0c */ /* 0x000fe2000bf45270 */
[----:B------:R-:W2:Y:S01]  /*0730*/  LDCU UR40, c[0x0][0x44c] ;  /* 0x00008980ff2877ac */ /* 0x000ea20008000800 */
[----:B------:R-:W-:Y:S02]  /*0740*/  CS2R R94, SRZ ;  /* 0x00000000005e7805 */ /* 0x000fe4000001ff00 */
[----:B------:R-:W-:Y:S02]  /*0750*/  CS2R R92, SRZ ;  /* 0x00000000005c7805 */ /* 0x000fe4000001ff00 */
[----:B------:R-:W-:Y:S01]  /*0760*/  CS2R R98, SRZ ;  /* 0x0000000000627805 */ /* 0x000fe2000001ff00 */
[----:B------:R-:W4:Y:S01]  /*0770*/  LDCU.64 UR12, c[0x0][0x588] ;  /* 0x0000b100ff0c77ac */ /* 0x000f220008000a00 */
[----:B------:R-:W5:Y:S01]  /*0780*/  LDC.64 R20, c[0x0][0x590] ;  /* 0x00016400ff147b82 */ /* 0x000f620000000a00 */
[----:B------:R-:W-:-:S02]  /*0790*/  CS2R R96, SRZ ;  /* 0x0000000000607805 */ /* 0x000fc4000001ff00 */
[----:B------:R-:W-:Y:S01]  /*07a0*/  CS2R R90, SRZ ;  /* 0x00000000005a7805 */ /* 0x000fe2000001ff00 */
[----:B------:R-:W1:Y:S01]  /*07b0*/  LDCU.64 UR6, c[0x0][0x3a0] ;  /* 0x00007400ff0677ac */ /* 0x000e620008000a00 */
[----:B------:R-:W-:Y:S02]  /*07c0*/  CS2R R88, SRZ ;  /* 0x0000000000587805 */ /* 0x000fe4000001ff00 */
[----:B------:R-:W-:Y:S02]  /*07d0*/  CS2R R86, SRZ ;  /* 0x0000000000567805 */ /* 0x000fe4000001ff00 */
[----:B------:R-:W-:Y:S01]  /*07e0*/  CS2R R84, SRZ ;  /* 0x0000000000547805 */ /* 0x000fe2000001ff00 */
[----:B------:R-:W1:Y:S01]  /*07f0*/  LDCU.64 UR4, c[0x0][0x3a8] ;  /* 0x00007500ff0477ac */ /* 0x000e620008000a00 */
[----:B------:R-:W5:Y:S01]  /*0800*/  LDC.64 R22, c[0x0][0x598] ;  /* 0x00016600ff167b82 */ /* 0x000f620000000a00 */
[----:B------:R-:W-:Y:S02]  /*0810*/  CS2R R78, SRZ ;  /* 0x00000000004e7805 */ /* 0x000fe4000001ff00 */
[----:B------:R-:W-:Y:S01]  /*0820*/  CS2R R76, SRZ ;  /* 0x00000000004c7805 */ /* 0x000fe2000001ff00 */
[----:B------:R-:W-:Y:S01]  /*0830*/  UIADD3 UR42, UPT, UPT, UR34, -0x1, URZ ;  /* 0xffffffff222a7890 */ /* 0x000fe2000fffe0ff */
[----:B------:R-:W-:Y:S01]  /*0840*/  CS2R R82, SRZ ;  /* 0x0000000000527805 */ /* 0x000fe2000001ff00 */
[----:B--2---:R-:W-:Y:S01]  /*0850*/  UIMAD UR31, UR39, UR40, URZ ;  /* 0x00000028271f72a4 */ /* 0x004fe2000f8e02ff */
[----:B------:R-:W-:Y:S01]  /*0860*/  CS2R R80, SRZ ;  /* 0x0000000000507805 */ /* 0x000fe2000001ff00 */
[----:B------:R-:W2:Y:S01]  /*0870*/  LDCU.64 UR14, c[0x0][0x398] ;  /* 0x00007300ff0e77ac */ /* 0x000ea20008000a00 */
[----:B------:R-:W-:Y:S01]  /*0880*/  CS2R R74, SRZ ;  /* 0x00000000004a7805 */ /* 0x000fe2000001ff00 */
[----:B----4-:R-:W-:Y:S01]  /*0890*/  IMAD.U32 R6, RZ, RZ, UR12 ;  /* 0x0000000cff067e24 */ /* 0x010fe2000f8e00ff */
[----:B------:R-:W-:Y:S01]  /*08a0*/  CS2R R72, SRZ ;  /* 0x0000000000487805 */ /* 0x000fe2000001ff00 */
[----:B------:R-:W-:Y:S01]  /*08b0*/  IMAD.U32 R4, RZ, RZ, UR13 ;  /* 0x0000000dff047e24 */ /* 0x000fe2000f8e00ff */
[----:B------:R-:W-:Y:S01]  /*08c0*/  USHF.L.U32 UR38, UR42, 0x7, URZ ;  /* 0x000000072a267899 */ /* 0x000fe200080006ff */
[----:B-1----:R-:W-:Y:S01]  /*08d0*/  MOV R5, UR6 ;  /* 0x0000000600057c02 */ /* 0x002fe20008000f00 */
[C---:B------:R-:W-:Y:S01]  /*08e0*/  IMAD.SHL.U32 R105, R123.reuse, 0x8, RZ ;  /* 0x000000087b697824 */ /* 0x040fe200078e00ff */
[----:B------:R-:W-:Y:S01]  /*08f0*/  SHF.R.U32.HI R2, RZ, 0x5, R123 ;  /* 0x00000005ff027819 */ /* 0x000fe2000001167b */
[----:B------:R-:W-:Y:S01]  /*0900*/  IMAD.U32 R8, RZ, RZ, UR7 ;  /* 0x00000007ff087e24 */ /* 0x000fe2000f8e00ff */
[----:B------:R-:W-:Y:S01]  /*0910*/  LOP3.LUT R24, R123, 0x1f, RZ, 0xc0, !PT ;  /* 0x0000001f7b187812 */ /* 0x000fe200078ec0ff */
[----:B------:R-:W-:Y:S01]  /*0920*/  IMAD.U32 R10, RZ, RZ, UR4 ;  /* 0x00000004ff0a7e24 */ /* 0x000fe2000f8e00ff */
[----:B------:R-:W1:Y:S01]  /*0930*/  LDCU.64 UR6, c[0x0][0x3d0] ;  /* 0x00007a00ff0677ac */ /* 0x000e620008000a00 */
[----:B------:R-:W-:-:S02]  /*0940*/  CS2R R70, SRZ ;  /* 0x0000000000467805 */ /* 0x000fc4000001ff00 */
[----:B------:R-:W-:Y:S01]  /*0950*/  CS2R R68, SRZ ;  /* 0x0000000000447805 */ /* 0x000fe2000001ff00 */
[----:B------:R-:W-:Y:S01]  /*0960*/  IMAD R24, R2, UR31, R24 ;  /* 0x0000001f02187c24 */ /* 0x000fe2000f8e0218 */
[----:B------:R-:W-:Y:S01]  /*0970*/  LOP3.LUT R2, R105, 0x18, RZ, 0xc0, !PT ;  /* 0x0000001869027812 */ /* 0x000fe200078ec0ff */
[----:B------:R-:W-:Y:S01]  /*0980*/  USHF.R.S32.HI UR45, URZ, 0x1f, UR38 ;  /* 0x0000001fff2d7899 */ /* 0x000fe20008011426 */
[----:B--2---:R-:W-:Y:S01]  /*0990*/  IMAD.U32 R15, RZ, RZ, UR15 ;  /* 0x0000000fff0f7e24 */ /* 0x004fe2000f8e00ff */
[----:B------:R-:W2:Y:S02]  /*09a0*/  LDCU.64 UR12, c[0x0][0x3c8] ;  /* 0x00007900ff0c77ac */ /* 0x000ea40008000a00 */
[----:B------:R-:W-:Y:S01]  /*09b0*/  IMAD.WIDE.U32 R6, R6, UR37, R2 ;  /* 0x0000002506067c25 */ /* 0x000fe2000f8e0002 */
[----:B------:R-:W-:-:S03]  /*09c0*/  UIMAD.WIDE.U32 UR46, UR37, UR44, URZ ;  /* 0x0000002c252e72a5 */ /* 0x000fc6000f8e00ff */
[----:B------:R-:W-:Y:S01]  /*09d0*/  IMAD R7, R4, UR37, R7 ;  /* 0x0000002504077c24 */ /* 0x000fe2000f8e0207 */
[----:B------:R-:W-:Y:S01]  /*09e0*/  ULOP3.LUT UR42, UR42, 0x80000001, URZ, 0xc0, !UPT ;  /* 0x800000012a2a7892 */ /* 0x000fe2000f8ec0ff */
[--C-:B------:R-:W-:Y:S01]  /*09f0*/  IMAD.WIDE.U32 R4, R5, UR37, R2.reuse ;  /* 0x0000002505047c25 */ /* 0x100fe2000f8e0002 */
[----:B------:R-:W-:Y:S02]  /*0a00*/  UIMAD.WIDE.U32 UR48, UR46, UR39, URZ ;  /* 0x000000272e3072a5 */ /* 0x000fe4000f8e00ff */
[----:B------:R-:W-:Y:S01]  /*0a10*/  UIMAD.WIDE UR50, UR39, UR40, URZ ;  /* 0x00000028273272a5 */ /* 0x000fe2000f8e02ff */
[----:B------:R-:W-:Y:S01]  /*0a20*/  IMAD.WIDE.U32 R10, R10, UR37, R2 ;  /* 0x000000250a0a7c25 */ /* 0x000fe2000f8e0002 */
[----:B------:R-:W-:-:S03]  /*0a30*/  UIADD3 UR33, UPT, UPT, UR38, UR33, URZ ;  /* 0x0000002126217290 */ /* 0x000fc6000fffe0ff */
[----:B------:R-:W-:Y:S01]  /*0a40*/  IMAD.U32 R3, RZ, RZ, UR5 ;  /* 0x00000005ff037e24 */ /* 0x000fe2000f8e00ff */
[----:B------:R-:W4:Y:S01]  /*0a50*/  LDCU.64 UR4, c[0x0][0x3d8] ;  /* 0x00007b00ff0477ac */ /* 0x000f220008000a00 */
[----:B---3--:R-:W-:Y:S02]  /*0a60*/  IMAD R12, R18, UR45, RZ ;  /* 0x0000002d120c7c24 */ /* 0x008fe4000f8e02ff */
[----:B------:R-:W-:Y:S02]  /*0a70*/  IMAD R5, R8, UR37, R5 ;  /* 0x0000002508057c24 */ /* 0x000fe4000f8e0205 */
[----:B------:R-:W-:-:S04]  /*0a80*/  IMAD.WIDE.U32 R8, R18, UR38, RZ ;  /* 0x0000002612087c25 */ /* 0x000fc8000f8e00ff */
[----:B------:R-:W-:Y:S01]  /*0a90*/  IMAD R12, R19, UR38, R12 ;  /* 0x00000026130c7c24 */ /* 0x000fe2000f8e020c */
[----:B------:R-:W-:Y:S01]  /*0aa0*/  LOP3.LUT R2, R8, R2, RZ, 0xfc, !PT ;  /* 0x0000000208027212 */ /* 0x000fe200078efcff */
[----:B------:R-:W-:Y:S01]  /*0ab0*/  IMAD R11, R3, UR37, R11 ;  /* 0x00000025030b7c24 */ /* 0x000fe2000f8e020b */
[----:B------:R-:W-:Y:S01]  /*0ac0*/  MOV R8, UR14 ;  /* 0x0000000e00087c02 */ /* 0x000fe20008000f00 */
[----:B------:R-:W-:Y:S01]  /*0ad0*/  IMAD.IADD R3, R9, 0x1, R12 ;  /* 0x0000000109037824 */ /* 0x000fe200078e020c */
[----:B------:R-:W3:Y:S01]  /*0ae0*/  LDCU.64 UR14, c[0x0][0x380] ;  /* 0x00007000ff0e77ac */ /* 0x000ee20008000a00 */
[----:B-1----:R-:W-:Y:S02]  /*0af0*/  IMAD R12, R16, UR6, RZ ;  /* 0x00000006100c7c24 */ /* 0x002fe4000f8e02ff */
[----:B------:R-:W-:-:S04]  /*0b00*/  IMAD.WIDE.U32 R8, R8, UR37, R2 ;  /* 0x0000002508087c25 */ /* 0x000fc8000f8e0002 */
[----:B-----5:R-:W-:Y:S02]  /*0b10*/  IMAD R2, R20, UR45, RZ ;  /* 0x0000002d14027c24 */ /* 0x020fe4000f8e02ff */
[C---:B------:R-:W-:Y:S02]  /*0b20*/  IMAD R17, R0.reuse, UR7, R12 ;  /* 0x0000000700117c24 */ /* 0x040fe4000f8e020c */
[----:B------:R-:W-:Y:S01]  /*0b30*/  IMAD.WIDE.U32 R12, R0, UR6, R4 ;  /* 0x00000006000c7c25 */ /* 0x000fe2000f8e0004 */
[----:B------:R-:W1:Y:S03]  /*0b40*/  LDCU.64 UR6, c[0x0][0x460] ;  /* 0x00008c00ff0677ac */ /* 0x000e660008000a00 */
[----:B----4-:R-:W-:Y:S02]  /*0b50*/  IMAD R4, R16, UR4, RZ ;  /* 0x0000000410047c24 */ /* 0x010fe4000f8e02ff */
[----:B------:R-:W-:-:S02]  /*0b60*/  IMAD R14, R21, UR38, R2 ;  /* 0x00000026150e7c24 */ /* 0x000fc4000f8e0202 */
[----:B------:R-:W-:-:S04]  /*0b70*/  IMAD.WIDE.U32 R2, R20, UR38, R6 ;  /* 0x0000002614027c25 */ /* 0x000fc8000f8e0006 */
[----:B------:R-:W-:Y:S02]  /*0b80*/  IMAD R5, R15, UR37, R9 ;  /* 0x000000250f057c24 */ /* 0x000fe4000f8e0209 */
[C---:B------:R-:W-:Y:S01]  /*0b90*/  IMAD R9, R0.reuse, UR5, R4 ;  /* 0x0000000500097c24 */ /* 0x040fe2000f8e0204 */
[----:B------:R-:W-:Y:S01]  /*0ba0*/  UIADD3 UR5, UP0, UPT, UR29, UR36, URZ ;  /* 0x000000241d057290 */ /* 0x000fe2000ff1e0ff */
[----:B--2---:R-:W-:Y:S02]  /*0bb0*/  IMAD.U32 R6, RZ, RZ, UR12 ;  /* 0x0000000cff067e24 */ /* 0x004fe4000f8e00ff */
[----:B------:R-:W-:Y:S01]  /*0bc0*/  IMAD.WIDE.U32 R10, R0, UR4, R10 ;  /* 0x00000004000a7c25 */ /* 0x000fe2000f8e000a */
[----:B------:R-:W-:Y:S01]  /*0bd0*/  MOV R0, UR13 ;  /* 0x0000000d00007c02 */ /* 0x000fe20008000f00 */
[----:B------:R-:W2:Y:S02]  /*0be0*/  LDCU.64 UR12, c[0x0][0x550] ;  /* 0x0000aa00ff0c77ac */ /* 0x000ea40008000a00 */
[----:B------:R-:W-:-:S02]  /*0bf0*/  IMAD.MOV.U32 R4, RZ, RZ, R8 ;  /* 0x000000ffff047224 */ /* 0x000fc400078e0008 */
[----:B------:R-:W-:Y:S01]  /*0c00*/  IMAD.IADD R3, R3, 0x1, R14 ;  /* 0x0000000103037824 */ /* 0x000fe200078e020e */
[----:B-1----:R-:W-:Y:S01]  /*0c10*/  UISETP.NE.U32.AND UP1, UPT, UR6, URZ, UPT ;  /* 0x000000ff0600728c */ /* 0x002fe2000bf25070 */
[----:B------:R-:W-:Y:S01]  /*0c20*/  IMAD.WIDE.U32 R4, R6, UR22, R4 ;  /* 0x0000001606047c25 */ /* 0x000fe2000f8e0004 */
[----:B------:R-:W-:Y:S01]  /*0c30*/  USHF.R.S32.HI UR6, URZ, 0x1f, UR36 ;  /* 0x0000001fff067899 */ /* 0x000fe20008011424 */
[----:B------:R-:W1:Y:S01]  /*0c40*/  LDC.64 R14, c[0x0][0x3c0] ;  /* 0x0000f000ff0e7b82 */ /* 0x000e620000000a00 */
[----:B------:R-:W-:Y:S01]  /*0c50*/  UISETP.NE.AND.EX UP1, UPT, UR7, URZ, UPT, UP1 ;  /* 0x000000ff0700728c */ /* 0x000fe2000bf25310 */
[----:B------:R-:W-:Y:S01]  /*0c60*/  IMAD.WIDE.U32 R2, R22, UR22, R2 ;  /* 0x0000001616027c25 */ /* 0x000fe2000f8e0002 */
[----:B------:R-:W-:Y:S01]  /*0c70*/  SHF.R.U32.HI R22, RZ, 0x2, R123 ;  /* 0x00000002ff167819 */ /* 0x000fe2000001167b */
[----:B------:R-:W-:Y:S02]  /*0c80*/  USHF.R.S32.HI UR7, URZ, 0x1f, UR44 ;  /* 0x0000001fff077899 */ /* 0x000fe4000801142c */
[----:B------:R-:W-:Y:S01]  /*0c90*/  IMAD R5, R0, UR22, R5 ;  /* 0x0000001600057c24 */ /* 0x000fe2000f8e0205 */
[----:B------:R-:W-:Y:S01]  /*0ca0*/  ULEA.HI.X.SX32 UR6, UR29, UR6, 0x1, UP0 ;  /* 0x000000061d067291 */ /* 0x000fe200080f0eff */
[----:B------:R-:W-:Y:S01]  /*0cb0*/  IMAD R3, R23, UR22, R3 ;  /* 0x0000001617037c24 */ /* 0x000fe2000f8e0203 */
[----:B------:R-:W-:Y:S01]  /*0cc0*/  UIMAD UR7, UR7, UR37, URZ ;  /* 0x00000025070772a4 */ /* 0x000fe2000f8e02ff */
[----:B------:R-:W-:Y:S01]  /*0cd0*/  IMAD.WIDE.U32 R4, R22, R18, R4 ;  /* 0x0000001216047225 */ /* 0x000fe200078e0004 */
[----:B------:R-:W-:-:S02]  /*0ce0*/  UISETP.NE.AND UP0, UPT, UR42, 0x1, UPT ;  /* 0x000000012a00788c */ /* 0x000fc4000bf05270 */
[----:B------:R-:W-:Y:S01]  /*0cf0*/  UIADD3 UR7, UPT, UPT, UR47, UR7, URZ ;  /* 0x000000072f077290 */ /* 0x000fe2000fffe0ff */
[----:B------:R-:W-:Y:S01]  /*0d00*/  IMAD.WIDE.U32 R2, R22, R20, R2 ;  /* 0x0000001416027225 */ /* 0x000fe200078e0002 */
[----:B---3--:R-:W-:Y:S01]  /*0d10*/  LEA R25, P1, R4, UR14, 0x1 ;  /* 0x0000000e04197c11 */ /* 0x008fe2000f8208ff */
[----:B------:R-:W-:Y:S01]  /*0d20*/  UMOV UR4, UR20 ;  /* 0x0000001400047c82 */ /* 0x000fe20008000000 */
[----:B------:R-:W-:Y:S01]  /*0d30*/  UIMAD UR7, UR7, UR39, URZ ;  /* 0x00000027070772a4 */ /* 0x000fe2000f8e02ff */
[----:B------:R-:W-:Y:S01]  /*0d40*/  IMAD R0, R22, R19, R5 ;  /* 0x0000001316007224 */ /* 0x000fe200078e0205 */
[----:B--2---:R-:W-:Y:S01]  /*0d50*/  LEA R27, P0, R2, UR12, 0x1 ;  /* 0x0000000c021b7c11 */ /* 0x004fe2000f8008ff */
[----:B------:R-:W-:Y:S01]  /*0d60*/  IMAD R3, R22, R21, R3 ;  /* 0x0000001516037224 */ /* 0x000fe200078e0203 */
[----:B------:R-:W-:Y:S01]  /*0d70*/  USHF.R.S32.HI UR12, URZ, 0x1f, UR39 ;  /* 0x0000001fff0c7899 */ /* 0x000fe20008011427 */
[----:B------:R-:W-:Y:S01]  /*0d80*/  IMAD.IADD R7, R13, 0x1, R17 ;  /* 0x000000010d077824 */ /* 0x000fe200078e0211 */
[----:B------:R-:W-:Y:S01]  /*0d90*/  LEA.HI.X R26, R4, UR15, R0, 0x1, P1 ;  /* 0x0000000f041a7c11 */ /* 0x000fe200088f0c00 */
[----:B------:R-:W2:Y:S01]  /*0da0*/  S2R R13, SR_CTAID.X ;  /* 0x00000000000d7919 */ /* 0x000ea20000002500 */
[----:B------:R-:W-:Y:S01]  /*0db0*/  SHF.L.U32 R0, R18, 0x6, RZ ;  /* 0x0000000612007819 */ /* 0x000fe200000006ff */
[----:B------:R-:W2:Y:S01]  /*0dc0*/  LDC.64 R16, c[0x0][0x5f8] ;  /* 0x00017e00ff107b82 */ /* 0x000ea20000000a00 */
[----:B------:R-:W-:Y:S01]  /*0dd0*/  LEA.HI.X R28, R2, UR13, R3, 0x1, P0 ;  /* 0x0000000d021c7c11 */ /* 0x000fe200080f0c03 */
[----:B------:R-:W-:Y:S01]  /*0de0*/  IMAD.IADD R11, R11, 0x1, R9 ;  /* 0x000000010b0b7824 */ /* 0x000fe200078e0209 */
[----:B------:R-:W-:Y:S01]  /*0df0*/  SHF.L.U64.HI R3, R18, 0x6, R19 ;  /* 0x0000000612037819 */ /* 0x000fe20000010213 */
[----:B------:R-:W-:Y:S01]  /*0e00*/  IMAD.SHL.U32 R2, R20, 0x40, RZ ;  /* 0x0000004014027824 */ /* 0x000fe200078e00ff */
[----:B------:R-:W-:Y:S01]  /*0e10*/  LEA R18, P0, R0, R25, 0x1 ;  /* 0x0000001900127211 */ /* 0x000fe200078008ff */
[----:B------:R-:W-:Y:S01]  /*0e20*/  UIMAD UR7, UR12, UR46, UR7 ;  /* 0x0000002e0c0772a4 */ /* 0x000fe2000f8e0207 */
[----:B------:R-:W-:Y:S01]  /*0e30*/  SHF.L.U64.HI R5, R20, 0x6, R21 ;  /* 0x0000000614057819 */ /* 0x000fe20000010215 */
[----:B------:R-:W3:Y:S01]  /*0e40*/  LDC.64 R8, c[0x0][0x3b8] ;  /* 0x0000ee00ff087b82 */ /* 0x000ee20000000a00 */
[----:B------:R-:W-:Y:S01]  /*0e50*/  LEA.HI.X R19, R0, R26, R3, 0x1, P0 ;  /* 0x0000001a00137211 */ /* 0x000fe200000f0c03 */
[----:B------:R-:W-:Y:S01]  /*0e60*/  IMAD.MOV.U32 R6, RZ, RZ, R12 ;  /* 0x000000ffff067224 */ /* 0x000fe200078e000c */
[----:B------:R-:W-:Y:S01]  /*0e70*/  LOP3.LUT R0, R105, 0xd8, RZ, 0xc0, !PT ;  /* 0x000000d869007812 */ /* 0x000fe200078ec0ff */
[----:B------:R-:W-:Y:S01]  /*0e80*/  UIMAD UR14, UR22, UR40, URZ ;  /* 0x00000028160e72a4 */ /* 0x000fe2000f8e02ff */
[----:B------:R-:W-:Y:S01]  /*0e90*/  LEA R4, P1, R2, R27, 0x1 ;  /* 0x0000001b02047211 */ /* 0x000fe200078208ff */
[----:B------:R-:W-:Y:S01]  /*0ea0*/  UIADD3 UR7, UPT, UPT, UR49, UR7, URZ ;  /* 0x0000000731077290 */ /* 0x000fe2000fffe0ff */
[----:B------:R-:W-:Y:S01]  /*0eb0*/  LOP3.LUT R0, R0, 0x18, R123, 0x78, !PT ;  /* 0x0000001800007812 */ /* 0x000fe200078e787b */
[----:B------:R-:W-:Y:S01]  /*0ec0*/  USEL UR37, URZ, 0x2000, UP0 ;  /* 0x00002000ff257887 */ /* 0x000fe20008000000 */
[----:B------:R-:W-:Y:S01]  /*0ed0*/  LEA.HI.X R5, R2, R28, R5, 0x1, P1 ;  /* 0x0000001c02057211 */ /* 0x000fe200008f0c05 */
[----:B------:R-:W-:Y:S01]  /*0ee0*/  IMAD.MOV.U32 R2, RZ, RZ, R27 ;  /* 0x000000ffff027224 */ /* 0x000fe200078e001b */
[----:B------:R-:W-:Y:S01]  /*0ef0*/  LOP3.LUT R0, R0, 0x1f20, R105, 0xf8, !PT ;  /* 0x00001f2000007812 */ /* 0x000fe200078ef869 */
[----:B------:R-:W-:Y:S01]  /*0f00*/  IMAD.MOV.U32 R3, RZ, RZ, R28 ;  /* 0x000000ffff037224 */ /* 0x000fe200078e001c */
[----:B------:R-:W-:Y:S01]  /*0f10*/  USHF.R.S32.HI UR13, URZ, 0x1f, UR40 ;  /* 0x0000001fff0d7899 */ /* 0x000fe20008011428 */
[----:B------:R4:W-:Y:S01]  /*0f20*/  STL [R1+0x10], R25 ;  /* 0x0000101901007387 */ /* 0x0009e20000100800 */
[----:B------:R-:W-:Y:S01]  /*0f30*/  LEA R12, R0, UR4, 0x1 ;  /* 0x00000004000c7c11 */ /* 0x000fe2000f8e08ff */
[----:B------:R-:W-:Y:S01]  /*0f40*/  USHF.R.S32.HI UR15, URZ, 0x1f, UR14 ;  /* 0x0000001fff0f7899 */ /* 0x000fe2000801140e */
[----:B------:R-:W-:Y:S01]  /*0f50*/  @P2 BAR.SYNC.DEFER_BLOCKING 0x0 ;  /* 0x0000000000002b1d */ /* 0x000fe20000010000 */
[----:B------:R-:W-:Y:S01]  /*0f60*/  UIMAD UR7, UR7, UR40, URZ ;  /* 0x00000028070772a4 */ /* 0x000fe2000f8e02ff */
[----:B------:R-:W-:Y:S01]  /*0f70*/  IADD3 R20, PT, PT, R12, UR37, RZ ;  /* 0x000000250c147c10 */ /* 0x000fe2000fffe0ff */
[----:B------:R-:W-:-:S02]  /*0f80*/  USEL UR43, UR43, URZ, UP1 ;  /* 0x000000ff2b2b7287 */ /* 0x000fc40008800000 */
[----:B------:R-:W-:Y:S01]  /*0f90*/  UIMAD.WIDE.U32 UR14, UR48, UR40, UR14 ;  /* 0x00000028300e72a5 */ /* 0x000fe2000f8e000e */
[----:B---3--:R-:W-:Y:S01]  /*0fa0*/  IMAD R0, R8, UR6, RZ ;  /* 0x0000000608007c24 */ /* 0x008fe2000f8e02ff */
[----:B------:R-:W-:Y:S01]  /*0fb0*/  UIMAD UR7, UR13, UR48, UR7 ;  /* 0x000000300d0772a4 */ /* 0x000fe2000f8e0207 */
[----:B------:R4:W-:Y:S01]  /*0fc0*/  STL [R1+0x14], R27 ;  /* 0x0000141b01007387 */ /* 0x0009e20000100800 */
[----:B------:R-:W-:Y:S01]  /*0fd0*/  UIADD3 UR43, UP0, UPT, UR38, UR43, URZ ;  /* 0x0000002b262b7290 */ /* 0x000fe2000ff1e0ff */
[----:B------:R-:W-:Y:S01]  /*0fe0*/  IMAD R0, R9, UR5, R0 ;  /* 0x0000000509007c24 */ /* 0x000fe2000f8e0200 */
[----:B------:R-:W-:Y:S01]  /*0ff0*/  UIADD3 UR15, UPT, UPT, UR15, UR7, URZ ;  /* 0x000000070f0f7290 */ /* 0x000fe2000fffe0ff */
[----:B------:R4:W-:Y:S01]  /*1000*/  STL [R1+0xc], R26 ;  /* 0x00000c1a01007387 */ /* 0x0009e20000100800 */
[----:B------:R-:W-:Y:S02]  /*1010*/  UIADD3.X UR45, UPT, UPT, URZ, UR45, URZ, UP0, !UPT ;  /* 0x0000002dff2d7290 */ /* 0x000fe400087fe4ff */
[----:B------:R-:W-:Y:S01]  /*1020*/  UIMAD UR7, UR51, UR43, URZ ;  /* 0x0000002b330772a4 */ /* 0x000fe2000f8e02ff */
[----:B------:R4:W-:Y:S01]  /*1030*/  STL [R1+0x8], R28 ;  /* 0x0000081c01007387 */ /* 0x0009e20000100800 */
[----:B------:R-:W-:-:S02]  /*1040*/  UIMAD.WIDE.U32 UR14, UR50, UR43, UR14 ;  /* 0x0000002b320e72a5 */ /* 0x000fc4000f8e000e */
[----:B------:R-:W-:Y:S02]  /*1050*/  UIMAD UR7, UR50, UR45, UR7 ;  /* 0x0000002d320772a4 */ /* 0x000fe4000f8e0207 */
[----:B------:R-:W-:Y:S02]  /*1060*/  USHF.L.U32 UR39, UR31, 0x7, URZ ;  /* 0x000000071f277899 */ /* 0x000fe400080006ff */
[----:B------:R-:W-:Y:S01]  /*1070*/  UIADD3 UR7, UPT, UPT, UR15, UR7, URZ ;  /* 0x000000070f077290 */ /* 0x000fe2000fffe0ff */
[----:B------:R-:W-:Y:S01]  /*1080*/  @!PT LDS RZ, [RZ] ;  /* 0x00000000fffff984 */ /* 0x000fe20000000800 */
[----:B------:R-:W-:Y:S01]  /*1090*/  @!PT LDS RZ, [RZ] ;  /* 0x00000000fffff984 */ /* 0x000fe20000000800 */
[----:B------:R-:W-:Y:S01]  /*10a0*/  @!PT LDS RZ, [RZ] ;  /* 0x00000000fffff984 */ /* 0x000fe20000000800 */
[----:B------:R3:W-:Y:S01]  /*10b0*/  LDGSTS.E.BYPASS.LTC128B.128 [R12+0x4000], desc[UR26][R2.64] ;  /* 0x04000000020c7fae */ /* 0x0007e2000b981a1a */
[----:B------:R-:W5:Y:S03]  /*10c0*/  LDCU.64 UR12, c[0x0][0x388] ;  /* 0x00007100ff0c77ac */ /* 0x000f660008000a00 */
[----:B------:R1:W-:Y:S01]  /*10d0*/  LDGSTS.E.BYPASS.LTC128B.128 [R12+0x5000], desc[UR26][R4.64] ;  /* 0x05000000040c7fae */ /* 0x0003e2000b981a1a */
[----:B------:R-:W-:Y:S01]  /*10e0*/  UIADD3 UR38, UPT, UPT, UR38, UR32, URZ ;  /* 0x0000002026267290 */ /* 0x000fe2000fffe0ff */
[----:B---3--:R-:W-:-:S02]  /*10f0*/  IMAD.MOV.U32 R2, RZ, RZ, R25 ;  /* 0x000000ffff027224 */ /* 0x008fc400078e0019 */
[----:B------:R-:W-:Y:S01]  /*1100*/  IMAD.MOV.U32 R3, RZ, RZ, R26 ;  /* 0x000000ffff037224 */ /* 0x000fe200078e001a */
[----:B-1----:R-:W-:-:S04]  /*1110*/  SHF.R.S32.HI R5, RZ, 0x1f, R24 ;  /* 0x0000001fff057819 */ /* 0x002fc80000011418 */
[----:B------:R2:W-:Y:S04]  /*1120*/  LDGSTS.E.BYPASS.LTC128B.128 [R20], desc[UR26][R2.64] ;  /* 0x0000000002147fae */ /* 0x0005e8000b981a1a */
[----:B------:R4:W-:Y:S01]  /*1130*/  LDGSTS.E.BYPASS.LTC128B.128 [R20+0x1000], desc[UR26][R18.64] ;  /* 0x0100000012147fae */ /* 0x0009e2000b981a1a */
[----:B--2---:R-:W-:-:S04]  /*1140*/  IMAD.WIDE.U32 R2, R13, R16, RZ ;  /* 0x000000100d027225 */ /* 0x004fc800078e00ff */
[----:B------:R-:W-:Y:S01]  /*1150*/  IMAD R13, R13, R17, R3 ;  /* 0x000000110d0d7224 */ /* 0x000fe200078e0203 */
[----:B------:R-:W-:Y:S01]  /*1160*/  SEL R4, R2, RZ, P2 ;  /* 0x000000ff02047207 */ /* 0x000fe20001000000 */
[----:B------:R-:W-:Y:S01]  /*1170*/  IMAD.WIDE.U32 R2, R8, UR5, R6 ;  /* 0x0000000508027c25 */ /* 0x000fe2000f8e0006 */
[----:B------:R-:W-:Y:S02]  /*1180*/  SHF.R.U32.HI R17, RZ, 0x1, R123 ;  /* 0x00000001ff117819 */ /* 0x000fe4000001167b */
[----:B------:R-:W-:Y:S01]  /*1190*/  IADD3 R16, P1, P0, R24, UR14, R4 ;  /* 0x0000000e18107c10 */ /* 0x000fe2000f83e004 */
[----:B------:R-:W-:Y:S01]  /*11a0*/  IMAD.IADD R3, R3, 0x1, R0 ;  /* 0x0000000103037824 */ /* 0x000fe200078e0200 */
[----:B------:R-:W-:Y:S01]  /*11b0*/  SEL R4, R13, RZ, P2 ;  /* 0x000000ff0d047207 */ /* 0x000fe20001000000 */
[----:B------:R-:W-:Y:S01]  /*11c0*/  IMAD R0, R14, UR6, RZ ;  /* 0x000000060e007c24 */ /* 0x000fe2000f8e02ff */
[----:B------:R-:W1:Y:S01]  /*11d0*/  LDCU.64 UR14, c[0x0][0x570] ;  /* 0x0000ae00ff0e77ac */ /* 0x000e620008000a00 */
[----:B------:R-:W-:Y:S01]  /*11e0*/  IMAD.WIDE.U32 R6, R22, R8, R2 ;  /* 0x0000000816067225 */ /* 0x000fe200078e0002 */
[----:B------:R-:W-:Y:S01]  /*11f0*/  IADD3.X R13, PT, PT, R5, UR7, R4, P1, P0 ;  /* 0x00000007050d7c10 */ /* 0x000fe20008fe0404 */
[----:B------:R-:W2:Y:S02]  /*1200*/  LDCU.64 UR6, c[0x0][0x390] ;  /* 0x00007200ff0677ac */ /* 0x000ea40008000a00 */
[----:B------:R-:W-:Y:S01]  /*1210*/  IMAD R0, R15, UR5, R0 ;  /* 0x000000050f007c24 */ /* 0x000fe2000f8e0200 */
[----:B------:R-:W-:Y:S01]  /*1220*/  MOV R2, UR39 ;  /* 0x0000002700027c02 */ /* 0x000fe20008000f00 */
[----:B------:R-:W-:Y:S01]  /*1230*/  IMAD.WIDE.U32 R4, R14, UR5, R10 ;  /* 0x000000050e047c25 */ /* 0x000fe2000f8e000a */
[----:B------:R-:W3:Y:S01]  /*1240*/  LDCU UR5, c[0x0][0x508] ;  /* 0x0000a100ff0577ac */ /* 0x000ee20008000800 */
[----:B-----5:R-:W-:-:S02]  /*1250*/  LEA R10, P2, R6, UR12, 0x1 ;  /* 0x0000000c060a7c11 */ /* 0x020fc4000f8408ff */
[----:B------:R-:W-:Y:S01]  /*1260*/  IMAD.IADD R3, R5, 0x1, R0 ;  /* 0x0000000105037824 */ /* 0x000fe200078e0200 */
[----:B------:R-:W-:Y:S01]  /*1270*/  IADD3 R5, P1, PT, R16, UR39, RZ ;  /* 0x0000002710057c10 */ /* 0x000fe2000ff3e0ff */
[----:B------:R-:W-:Y:S01]  /*1280*/  IMAD R11, R22, R9, R7 ;  /* 0x00000009160b7224 */ /* 0x000fe200078e0207 */
[----:B------:R-:W-:Y:S02]  /*1290*/  LEA R7, P0, R8, R6, 0x6 ;  /* 0x0000000608077211 */ /* 0x000fe400078030ff */
[----:B------:R-:W-:Y:S01]  /*12a0*/  LEA.HI.X.SX32 R13, R2, R13, 0x1, P1 ;  /* 0x0000000d020d7211 */ /* 0x000fe200008f0eff */
[----:B------:R-:W-:Y:S01]  /*12b0*/  IMAD.MOV.U32 R2, RZ, RZ, R4 ;  /* 0x000000ffff027224 */ /* 0x000fe200078e0004 */
[----:B------:R-:W-:Y:S02]  /*12c0*/  LEA.HI.X R9, R8, R11, R9, 0x6, P0 ;  /* 0x0000000b08097211 */ /* 0x000fe400000f3409 */
[----:B-1----:R-:W-:Y:S01]  /*12d0*/  LEA R228, P3, R5, UR14, 0x2 ;  /* 0x0000000e05e47c11 */ /* 0x002fe2000f8610ff */
[----:B------:R-:W-:Y:S01]  /*12e0*/  IMAD.WIDE.U32 R2, R22, R14, R2 ;  /* 0x0000000e16027225 */ /* 0x000fe200078e0002 */
[----:B------:R-:W-:-:S02]  /*12f0*/  LEA R8, P1, R7, UR12, 0x1 ;  /* 0x0000000c07087c11 */ /* 0x000fc4000f8208ff */
[----:B------:R-:W-:Y:S01]  /*1300*/  LEA.HI.X R229, R5, UR15, R13, 0x2, P3 ;  /* 0x0000000f05e57c11 */ /* 0x000fe200098f140d */
[----:B------:R-:W-:Y:S01]  /*1310*/  IMAD R3, R22, R15, R3 ;  /* 0x0000000f16037224 */ /* 0x000fe200078e0203 */
[----:B---3--:R-:W-:Y:S01]  /*1320*/  UIADD3 UR5, UPT, UPT, UR35, UR5, URZ ;  /* 0x0000000523057290 */ /* 0x008fe2000fffe0ff */
[----:B------:R-:W-:Y:S02]  /*1330*/  LEA R0, P0, R14, R2, 0x6 ;  /* 0x000000020e007211 */ /* 0x000fe400078030ff */
[----:B------:R-:W-:Y:S01]  /*1340*/  LEA.HI.X R11, R6, UR13, R11, 0x1, P2 ;  /* 0x0000000d060b7c11 */ /* 0x000fe200090f0c0b */
[----:B------:R-:W-:Y:S01]  /*1350*/  UIADD3 UR29, UPT, UPT, -UR5, UR30, UR29 ;  /* 0x0000001e051d7290 */ /* 0x000fe2000fffe11d */
[----:B------:R-:W-:Y:S01]  /*1360*/  LEA.HI.X R9, R7, UR13, R9, 0x1, P1 ;  /* 0x0000000d07097c11 */ /* 0x000fe200088f0c09 */
[----:B------:R-:W1:Y:S01]  /*1370*/  LDCU.64 UR12, c[0x0][0x420] ;  /* 0x00008400ff0c77ac */ /* 0x000e620008000a00 */
[----:B------:R-:W-:Y:S01]  /*1380*/  LEA.HI.X R5, R14, R3, R15, 0x6, P0 ;  /* 0x000000030e057211 */ /* 0x000fe200000f340f */
[----:B------:R4:W-:Y:S01]  /*1390*/  LDGSTS.E.BYPASS.LTC128B.128 [R12+0x6000], desc[UR26][R10.64] ;  /* 0x060000000a0c7fae */ /* 0x0009e2000b981a1a */
[----:B--2---:R-:W-:Y:S01]  /*13a0*/  LEA R6, P1, R2, UR6, 0x1 ;  /* 0x0000000602067c11 */ /* 0x004fe2000f8208ff */
[----:B------:R-:W-:Y:S01]  /*13b0*/  USHF.R.S32.HI UR5, URZ, 0x1f, UR29 ;  /* 0x0000001fff057899 */ /* 0x000fe2000801141d */
[----:B------:R-:W-:Y:S01]  /*13c0*/  LEA R4, P0, R0, UR6, 0x1 ;  /* 0x0000000600047c11 */ /* 0x000fe2000f8008ff */
[----:B------:R4:W-:Y:S01]  /*13d0*/  LDGSTS.E.BYPASS.LTC128B.128 [R12+0x7000], desc[UR26][R8.64] ;  /* 0x07000000080c7fae */ /* 0x0009e2000b981a1a */
[----:B------:R-:W-:Y:S01]  /*13e0*/  LEA.HI.X R7, R2, UR7, R3, 0x1, P1 ;  /* 0x0000000702077c11 */ /* 0x000fe200088f0c03 */
[----:B------:R-:W-:Y:S01]  /*13f0*/  ULEA.HI UR5, UR5, UR29, URZ, 0x7 ;  /* 0x0000001d05057291 */ /* 0x000fe2000f8f38ff */
[----:B------:R-:W-:Y:S01]  /*1400*/  LEA.HI.X R5, R0, UR7, R5, 0x1, P0 ;  /* 0x0000000700057c11 */ /* 0x000fe200080f0c05 */
[----:B------:R-:W2:Y:S01]  /*1410*/  LDCU.64 UR6, c[0x0][0x5e8] ;  /* 0x0000bd00ff0677ac */ /* 0x000ea20008000a00 */
[----:B------:R-:W-:Y:S01]  /*1420*/  LOP3.LUT R16, R17, 0x30, RZ, 0xc0, !PT ;  /* 0x0000003011107812 */ /* 0x000fe200078ec0ff */
[----:B------:R4:W-:Y:S01]  /*1430*/  LDGSTS.E.BYPASS.LTC128B.128 [R12+0x8000], desc[UR26][R6.64] ;  /* 0x08000000060c7fae */ /* 0x0009e2000b981a1a */
[----:B------:R-:W-:-:S02]  /*1440*/  USHF.R.S32.HI UR5, URZ, 0x7, UR5 ;  /* 0x00000007ff057899 */ /* 0x000fc40008011405 */
[----:B------:R-:W-:Y:S01]  /*1450*/  LOP3.LUT R16, R16, 0x7, R22, 0xf8, !PT ;  /* 0x0000000710107812 */ /* 0x000fe200078ef816 */
[----:B------:R4:W-:Y:S01]  /*1460*/  LDGSTS.E.BYPASS.LTC128B.128 [R12+0x9000], desc[UR26][R4.64] ;  /* 0x09000000040c7fae */ /* 0x0009e2000b981a1a */
[----:B------:R-:W-:-:S03]  /*1470*/  UISETP.LT.AND UP0, UPT, URZ, UR5, UPT ;  /* 0x00000005ff00728c */ /* 0x000fc6000bf01270 */
[----:B------:R-:W0:Y:S01]  /*1480*/  LDGDEPBAR ;  /* 0x00000000000079af */ /* 0x000e220000000000 */
[----:B-1----:R-:W-:Y:S02]  /*1490*/  UIMAD.WIDE UR32, UR33, 0x4, UR12 ;  /* 0x00000004212078a5 */ /* 0x002fe4000f8e020c */
[----:B------:R-:W-:-:S04]  /*14a0*/  USEL UR5, URZ, UR5, !UP0 ;  /* 0x00000005ff057287 */ /* 0x000fc8000c000000 */
[----:B------:R-:W-:Y:S02]  /*14b0*/  UISETP.GT.AND UP0, UPT, UR34, UR5, UPT ;  /* 0x000000052200728c */ /* 0x000fe4000bf04270 */
[----:B--2---:R-:W-:-:S07]  /*14c0*/  UIMAD.WIDE UR38, UR38, 0x4, UR6 ;  /* 0x00000004262678a5 */ /* 0x004fce000f8e0206 */
[----:B------:R-:W-:Y:S05]  /*14d0*/  BRA.U !UP0, `(.L_x_618) ;  /* 0x0000006108007547 */ /* 0x000fea000b800000 */
[----:B----4-:R-:W-:Y:S02]  /*14e0*/  IMAD.MOV.U32 R10, RZ, RZ, R16 ;  /* 0x000000ffff0a7224 */ /* 0x010fe400078e0010 */
[----:B------:R-:W-:Y:S02]  /*14f0*/  IMAD.MOV.U32 R2, RZ, RZ, 0x4 ;  /* 0x00000004ff027424 */ /* 0x000fe400078e00ff */
[C---:B------:R-:W-:Y:S02]  /*1500*/  IMAD.SHL.U32 R7, R123.reuse, 0x4, RZ ;  /* 0x000000047b077824 */ /* 0x040fe400078e00ff */
[C---:B------:R-:W-:Y:S01]  /*1510*/  IMAD.SHL.U32 R116, R123.reuse, 0x20, RZ ;  /* 0x000000207b747824 */ /* 0x040fe200078e00ff */
[----:B------:R-:W-:Y:S01]  /*1520*/  LOP3.LUT P0, RZ, R123, 0x4, RZ, 0xc0, !PT ;  /* 0x000000047bff7812 */ /* 0x000fe2000780c0ff */
[----:B------:R-:W-:-:S04]  /*1530*/  IMAD.WIDE.U32 R2, R10, R2, UR32 ;  /* 0x000000200a027e25 */ /* 0x000fc8000f8e0002 */
[----:B------:R-:W-:Y:S01]  /*1540*/  IMAD.SHL.U32 R8, R123, 0x10, RZ ;  /* 0x000000107b087824 */ /* 0x000fe200078e00ff */
[----:B------:R-:W2:Y:S01]  /*1550*/  LDG.E R14, desc[UR26][R2.64] ;  /* 0x0000001a020e7981 */ /* 0x000ea2000c1e1900 */
[----:B------:R-:W-:Y:S01]  /*1560*/  USHF.L.U32 UR6, UR34, 0x7, URZ ;  /* 0x0000000722067899 */ /* 0x000fe200080006ff */
[----:B------:R-:W-:Y:S01]  /*1570*/  IMAD.U32 R6, RZ, RZ, UR30 ;  /* 0x0000001eff067e24 */ /* 0x000fe2000f8e00ff */
[----:B------:R-:W-:Y:S01]  /*1580*/  USHF.L.U32 UR31, UR31, 0x3, URZ ;  /* 0x000000031f1f7899 */ /* 0x000fe200080006ff */
[----:B------:R-:W3:Y:S01]  /*1590*/  LDG.E R13, desc[UR26][R2.64+0x20] ;  /* 0x0000201a020d7981 */ /* 0x000ee2000c1e1900 */
[----:B------:R-:W1:Y:S03]  /*15a0*/  LDCU UR7, c[0x0][0x3e0] ;  /* 0x00007c00ff0777ac */ /* 0x000e660008000800 */
[----:B------:R-:W4:Y:S01]  /*15b0*/  LDG.E R12, desc[UR26][R2.64+0x100] ;  /* 0x0001001a020c7981 */ /* 0x000f22000c1e1900 */
[----:B------:R-:W1:Y:S03]  /*15c0*/  LDCU UR13, c[0x0][0x50c] ;  /* 0x0000a180ff0d77ac */ /* 0x000e660008000800 */
[----:B------:R5:W4:Y:S01]  /*15d0*/  LDG.E R11, desc[UR26][R2.64+0x120] ;  /* 0x0001201a020b7981 */ /* 0x000b22000c1e1900 */
[----:B------:R-:W-:Y:S01]  /*15e0*/  LOP3.LUT R7, R7, 0x18, RZ, 0xc0, !PT ;  /* 0x0000001807077812 */ /* 0x000fe200078ec0ff */
[----:B------:R-:W1:Y:S02]  /*15f0*/  LDCU UR12, c[0x0][0x45c] ;  /* 0x00008b80ff0c77ac */ /* 0x000e640008000800 */
[----:B------:R1:W-:Y:S01]  /*1600*/  STL [R1], R10 ;  /* 0x0000000a01007387 */ /* 0x0003e20000100800 */
[----:B------:R-:W-:-:S04]  /*1610*/  LOP3.LUT R4, R7, 0xc0, R116, 0xf8, !PT ;  /* 0x000000c007047812 */ /* 0x000fc800078ef874 */
[--C-:B------:R-:W-:Y:S02]  /*1620*/  LOP3.LUT R5, R4, 0x8, R123.reuse, 0x78, !PT ;  /* 0x0000000804057812 */ /* 0x100fe400078e787b */
[----:B-----5:R-:W-:-:S04]  /*1630*/  SHF.R.U32.HI R2, RZ, 0x4, R123 ;  /* 0x00000004ff027819 */ /* 0x020fc8000001167b */
[----:B------:R-:W-:-:S04]  /*1640*/  LOP3.LUT R2, R2, 0x8, RZ, 0xc0, !PT ;  /* 0x0000000802027812 */ /* 0x000fc800078ec0ff */
[----:B------:R-:W-:Y:S02]  /*1650*/  LOP3.LUT R2, R2, 0x10, R123, 0xf8, !PT ;  /* 0x0000001002027812 */ /* 0x000fe400078ef87b */
[----:B------:R-:W5:Y:S01]  /*1660*/  S2R R123, SR_TID.X ;  /* 0x00000000007b7919 */ /* 0x000f620000002100 */
[----:B------:R-:W-:Y:S01]  /*1670*/  IMAD.U32 R0, RZ, RZ, UR6 ;  /* 0x00000006ff007e24 */ /* 0x000fe2000f8e00ff */
[C---:B------:R-:W-:Y:S02]  /*1680*/  LOP3.LUT R3, R116.reuse, 0x20, RZ, 0xc0, !PT ;  /* 0x0000002074037812 */ /* 0x040fe400078ec0ff */
[----:B------:R-:W-:Y:S02]  /*1690*/  LOP3.LUT R9, R116, 0x120, RZ, 0xc0, !PT ;  /* 0x0000012074097812 */ /* 0x000fe400078ec0ff */
[----:B------:R-:W-:Y:S02]  /*16a0*/  IADD3 R189, PT, PT, R0, UR35, R10 ;  /* 0x0000002300bd7c10 */ /* 0x000fe4000fffe00a */
[----:B------:R-:W-:-:S02]  /*16b0*/  LOP3.LUT R0, R2, 0xc0, R116, 0xf8, !PT ;  /* 0x000000c002007812 */ /* 0x000fc400078ef874 */
[--C-:B------:R-:W-:Y:S02]  /*16c0*/  LOP3.LUT R3, R3, 0x3800, R8.reuse, 0xf8, !PT ;  /* 0x0000380003037812 */ /* 0x100fe400078ef808 */
[----:B------:R-:W-:Y:S02]  /*16d0*/  LOP3.LUT R0, R0, R7, RZ, 0x3c, !PT ;  /* 0x0000000700007212 */ /* 0x000fe400078e3cff */
[----:B------:R-:W-:Y:S02]  /*16e0*/  LOP3.LUT R4, R4, 0x8, R17, 0x78, !PT ;  /* 0x0000000804047812 */ /* 0x000fe400078e7811 */
[--C-:B------:R-:W-:Y:S02]  /*16f0*/  LOP3.LUT R2, R9, 0x600, R8.reuse, 0xf8, !PT ;  /* 0x0000060009027812 */ /* 0x100fe400078ef808 */
[----:B------:R-:W-:Y:S02]  /*1700*/  LOP3.LUT R3, R3, 0x100, R8, 0xf8, !PT ;  /* 0x0000010003037812 */ /* 0x000fe400078ef808 */
[----:B------:R-:W-:-:S02]  /*1710*/  IADD3 R189, PT, PT, R189, -0x3f, -R6 ;  /* 0xffffffc1bdbd7810 */ /* 0x000fc40007ffe806 */
[----:B------:R-:W-:Y:S02]  /*1720*/  LOP3.LUT R116, R0, 0x120, R116, 0xf8, !PT ;  /* 0x0000012000747812 */ /* 0x000fe400078ef874 */
[----:B------:R-:W-:Y:S02]  /*1730*/  LOP3.LUT R118, R2, R4, RZ, 0xfc, !PT ;  /* 0x0000000402767212 */ /* 0x000fe400078efcff */
[----:B------:R-:W-:Y:S01]  /*1740*/  LOP3.LUT R113, R3, R5, RZ, 0xfc, !PT ;  /* 0x0000000503717212 */ /* 0x000fe200078efcff */
[C---:B-----5:R-:W-:Y:S02]  /*1750*/  IMAD.SHL.U32 R126, R123.reuse, 0x20, RZ ;  /* 0x000000207b7e7824 */ /* 0x060fe400078e00ff */
[C---:B------:R-:W-:Y:S02]  /*1760*/  IMAD.SHL.U32 R6, R123.reuse, 0x10, RZ ;  /* 0x000000107b067824 */ /* 0x040fe400078e00ff */
[C---:B------:R-:W-:Y:S01]  /*1770*/  IMAD.SHL.U32 R0, R123.reuse, 0x4, RZ ;  /* 0x000000047b007824 */ /* 0x040fe200078e00ff */
[----:B------:R-:W-:Y:S01]  /*1780*/  LOP3.LUT R3, R126, 0x20, RZ, 0xc0, !PT ;  /* 0x000000207e037812 */ /* 0x000fe200078ec0ff */
[----:B------:R-:W-:-:S02]  /*1790*/  IMAD.SHL.U32 R4, R123, 0x2, RZ ;  /* 0x000000027b047824 */ /* 0x000fc400078e00ff */
[----:B------:R-:W-:Y:S01]  /*17a0*/  IMAD.SHL.U32 R125, R123, 0x40, RZ ;  /* 0x000000407b7d7824 */ /* 0x000fe200078e00ff */
[----:B------:R-:W-:Y:S02]  /*17b0*/  LOP3.LUT R2, R126, 0x120, RZ, 0xc0, !PT ;  /* 0x000001207e027812 */ /* 0x000fe400078ec0ff */
[--C-:B------:R-:W-:Y:S02]  /*17c0*/  LOP3.LUT R3, R3, 0x3800, R6.reuse, 0xf8, !PT ;  /* 0x0000380003037812 */ /* 0x100fe400078ef806 */
[----:B------:R-:W-:Y:S02]  /*17d0*/  LOP3.LUT R5, R6, 0x1c0, RZ, 0xc0, !PT ;  /* 0x000001c006057812 */ /* 0x000fe400078ec0ff */
[----:B------:R-:W-:Y:S02]  /*17e0*/  LOP3.LUT R127, R0, 0x18, RZ, 0xc0, !PT ;  /* 0x00000018007f7812 */ /* 0x000fe400078ec0ff */
[----:B------:R-:W-:Y:S02]  /*17f0*/  LOP3.LUT R0, R4, 0xe006, R125, 0xc8, !PT ;  /* 0x0000e00604007812 */ /* 0x000fe400078ec87d */
[----:B------:R-:W-:-:S02]  /*1800*/  LOP3.LUT R2, R2, 0x600, R6, 0xf8, !PT ;  /* 0x0000060002027812 */ /* 0x000fc400078ef806 */
[----:B------:R-:W-:Y:S02]  /*1810*/  LOP3.LUT R6, R3, 0x100, R6, 0xf8, !PT ;  /* 0x0000010003067812 */ /* 0x000fe400078ef806 */
[----:B------:R-:W-:Y:S02]  /*1820*/  LOP3.LUT R5, R5, 0x38, R4, 0xf8, !PT ;  /* 0x0000003805057812 */ /* 0x000fe400078ef804 */
[----:B------:R-:W-:Y:S02]  /*1830*/  SHF.R.U32.HI R122, RZ, 0x1, R123 ;  /* 0x00000001ff7a7819 */ /* 0x000fe4000001167b */
[--C-:B------:R-:W-:Y:S02]  /*1840*/  LOP3.LUT R3, R127, 0xc0, R126.reuse, 0xf8, !PT ;  /* 0x000000c07f037812 */ /* 0x100fe400078ef87e */
[----:B------:R-:W-:Y:S02]  /*1850*/  LOP3.LUT R4, R0, 0xc00, R126, 0xf8, !PT ;  /* 0x00000c0000047812 */ /* 0x000fe400078ef87e */
[----:B------:R-:W-:-:S02]  /*1860*/  LOP3.LUT R124, R123, 0x8, RZ, 0xc0, !PT ;  /* 0x000000087b7c7812 */ /* 0x000fc400078ec0ff */
[----:B------:R-:W-:Y:S02]  /*1870*/  LOP3.LUT R0, R3, 0x8, R122, 0x78, !PT ;  /* 0x0000000803007812 */ /* 0x000fe400078e787a */
[----:B------:R-:W-:Y:S02]  /*1880*/  LOP3.LUT R4, R4, R5, RZ, 0xfc, !PT ;  /* 0x0000000504047212 */ /* 0x000fe400078efcff */
[----:B------:R-:W-:Y:S01]  /*1890*/  LOP3.LUT R3, R6, R3, R124, 0xf6, !PT ;  /* 0x0000000306037212 */ /* 0x000fe200078ef67c */
[----:B------:R-:W-:Y:S01]  /*18a0*/  IMAD.MOV.U32 R112, RZ, RZ, 0x20 ;  /* 0x00000020ff707424 */ /* 0x000fe200078e00ff */
[----:B------:R-:W-:Y:S01]  /*18b0*/  LOP3.LUT R120, R2, R0, RZ, 0xfc, !PT ;  /* 0x0000000002787212 */ /* 0x000fe200078efcff */
[----:B------:R-:W-:Y:S01]  /*18c0*/  ULEA UR14, UR28, UR30, 0x7 ;  /* 0x0000001e1c0e7291 */ /* 0x000fe2000f8e38ff */
[----:B------:R-:W-:Y:S02]  /*18d0*/  IMAD.MOV.U32 R0, RZ, RZ, 0x10 ;  /* 0x00000010ff007424 */ /* 0x000fe400078e00ff */
[----:B------:R-:W-:Y:S01]  /*18e0*/  IMAD.MOV.U32 R119, RZ, RZ, 0x20 ;  /* 0x00000020ff777424 */ /* 0x000fe200078e00ff */
[----:B------:R-:W-:Y:S01]  /*18f0*/  SEL R112, R112, 0xffffffe0, !P0 ;  /* 0xffffffe070707807 */ /* 0x000fe20004000000 */
[----:B------:R-:W-:-:S02]  /*1900*/  IMAD.MOV.U32 R2, RZ, RZ, 0x20 ;  /* 0x00000020ff027424 */ /* 0x000fc400078e00ff */
[----:B------:R-:W-:Y:S01]  /*1910*/  IMAD.MOV.U32 R95, RZ, RZ, RZ ;  /* 0x000000ffff5f7224 */ /* 0x000fe200078e00ff */
[----:B------:R-:W-:Y:S01]  /*1920*/  UIADD3 UR14, UPT, UPT, UR14, 0x80, -UR35 ;  /* 0x000000800e0e7890 */ /* 0x000fe2000fffe823 */
[----:B--2---:R2:W-:Y:S04]  /*1930*/  STL [R1+0x24], R14 ;  /* 0x0000240e01007387 */ /* 0x0045e80000100800 */
[----:B---3--:R2:W-:Y:S04]  /*1940*/  STL [R1+0x20], R13 ;  /* 0x0000200d01007387 */ /* 0x0085e80000100800 */
[----:B----4-:R2:W-:Y:S04]  /*1950*/  STL [R1+0x1c], R12 ;  /* 0x00001c0c01007387 */ /* 0x0105e80000100800 */
[----:B------:R2:W-:Y:S04]  /*1960*/  STL [R1+0x18], R11 ;  /* 0x0000180b01007387 */ /* 0x0005e80000100800 */
[----:B------:R2:W-:Y:S04]  /*1970*/  STL [R1+0x30], R4 ;  /* 0x0000300401007387 */ /* 0x0005e80000100800 */
[----:B------:R2:W-:Y:S04]  /*1980*/  STL [R1+0x2c], R3 ;  /* 0x00002c0301007387 */ /* 0x0005e80000100800 */
[----:B------:R2:W-:Y:S01]  /*1990*/  STL [R1+0x4], R20 ;  /* 0x0000041401007387 */ /* 0x0005e20000100800 */
[C---:B------:R-:W-:Y:S01]  /*19a0*/  LOP3.LUT P1, RZ, R123.reuse, 0x4, RZ, 0xc0, !PT ;  /* 0x000000047bff7812 */ /* 0x040fe2000782c0ff */
[----:B------:R-:W-:Y:S01]  /*19b0*/  UMOV UR30, UR38 ;  /* 0x00000026001e7c82 */ /* 0x000fe20008000000 */
[----:B------:R-:W-:Y:S01]  /*19c0*/  LEA R118, R118, UR4, 0x1 ;  /* 0x0000000476767c11 */ /* 0x000fe2000f8e08ff */
[----:B------:R-:W-:Y:S01]  /*19d0*/  UMOV UR15, UR39 ;  /* 0x00000027000f7c82 */ /* 0x000fe20008000000 */
[----:B------:R-:W-:-:S02]  /*19e0*/  R2P PR, R123, 0x18 ;  /* 0x000000187b007804 */ /* 0x000fc40000000000 */
[----:B------:R-:W-:Y:S01]  /*19f0*/  SEL R0, R0, 0xfffffff0, !P1 ;  /* 0xfffffff000007807 */ /* 0x000fe20004800000 */
[----:B------:R-:W-:Y:S01]  /*1a00*/  VIADD R118, R118, UR37 ;  /* 0x0000002576767c36 */ /* 0x000fe20008000000 */
[----:B------:R-:W-:Y:S02]  /*1a10*/  LEA R113, R113, UR4, 0x1 ;  /* 0x0000000471717c11 */ /* 0x000fe4000f8e08ff */
[----:B------:R-:W-:Y:S02]  /*1a20*/  SEL R0, R2, 0xffffffe0, !P3 ;  /* 0xffffffe002007807 */ /* 0x000fe40005800000 */
[----:B------:R-:W-:Y:S01]  /*1a30*/  LEA R116, R116, UR4, 0x1 ;  /* 0x0000000474747c11 */ /* 0x000fe2000f8e08ff */
[----:B------:R-:W-:Y:S01]  /*1a40*/  IMAD.IADD R117, R112, 0x1, R113 ;  /* 0x0000000170757824 */ /* 0x000fe200078e0271 */
[----:B------:R-:W-:Y:S01]  /*1a50*/  LOP3.LUT P0, RZ, R123, 0x2, RZ, 0xc0, !PT ;  /* 0x000000027bff7812 */ /* 0x000fe2000780c0ff */
[----:B------:R2:W-:Y:S01]  /*1a60*/  STL [R1+0x28], R0 ;  /* 0x0000280001007387 */ /* 0x0005e20000100800 */
[----:B------:R-:W-:Y:S01]  /*1a70*/  LOP3.LUT R121, R125, 0x200, RZ, 0xc0, !PT ;  /* 0x000002007d797812 */ /* 0x000fe200078ec0ff */
[----:B------:R-:W-:Y:S01]  /*1a80*/  VIADD R116, R116, UR37 ;  /* 0x0000002574747c36 */ /* 0x000fe20008000000 */
[----:B------:R-:W-:-:S02]  /*1a90*/  SEL R119, R119, 0xffffffe0, !P0 ;  /* 0xffffffe077777807 */ /* 0x000fc40004000000 */
[----:B-1----:R-:W-:-:S07]  /*1aa0*/  LOP3.LUT R121, R121, 0xc00, R126, 0xf8, !PT ;  /* 0x00000c0079797812 */ /* 0x002fce00078ef87e */
.L_x_621:
[----:B------:R-:W0:Y:S01]  /*1ab0*/  LDGDEPBAR ;  /* 0x00000000000079af */ /* 0x000e220000000000 */
[----:B------:R-:W-:Y:S01]  /*1ac0*/  IADD3 R112, PT, PT, R118, R112, RZ ;  /* 0x0000007076707210 */ /* 0x000fe20007ffe0ff */
[----:B------:R-:W-:Y:S01]  /*1ad0*/  UIADD3 UR6, UPT, UPT, UR6, -0x80, URZ ;  /* 0xffffff8006067890 */ /* 0x000fe2000fffe0ff */
[----:B------:R-:W-:Y:S05]  /*1ae0*/  MOV R129, 0x40 ;  /* 0x0000004000817802 */ /* 0x000fea0000000f00 */
[----:B--2---:R-:W2:Y:S01]  /*1af0*/  LDL R3, [R1+0x24] ;  /* 0x0000240001037983 */ /* 0x004ea20000100800 */
[----:B------:R-:W-:Y:S01]  /*1b00*/  UMOV UR4, UR19 ;  /* 0x0000001300047c82 */ /* 0x000fe20008000000 */
[----:B------:R-:W-:Y:S02]  /*1b10*/  UISETP.GE.AND UP0, UPT, UR6, UR14, UPT ;  /* 0x0000000e0600728c */ /* 0x000fe4000bf06270 */
[----:B------:R-:W3:Y:S01]  /*1b20*/  LDL R128, [R1+0x20] ;  /* 0x0000200001807983 */ /* 0x000ee20000100800 */
[----:B------:R-:W-:Y:S03]  /*1b30*/  UIADD3 UR34, UPT, UPT, UR34, -0x1, URZ ;  /* 0xffffffff22227890 */ /* 0x000fe6000fffe0ff */
[----:B------:R-:W-:Y:S01]  /*1b40*/  STL [R1+0x5c], R78 ;  /* 0x00005c4e01007387 */ /* 0x000fe20000100800 */
[----:B------:R-:W-:Y:S01]  /*1b50*/  PLOP3.LUT P0, PT, PT, PT, UP0, 0x80, 0x8 ;  /* 0x000000000008781c */ /* 0x000fe20003f0f008 */
[----:B------:R-:W-:Y:S02]  /*1b60*/  UISETP.GT.AND UP0, UPT, UR34, UR5, UPT ;  /* 0x000000052200728c */ /* 0x000fe4000bf04270 */
[----:B------:R-:W-:Y:S04]  /*1b70*/  STL [R1+0x58], R77 ;  /* 0x0000584d01007387 */ /* 0x000fe80000100800 */
[----:B------:R-:W-:Y:S04]  /*1b80*/  STL [R1+0x54], R76 ;  /* 0x0000544c01007387 */ /* 0x000fe80000100800 */
[----:B------:R-:W-:Y:S02]  /*1b90*/  STL [R1+0x50], R75 ;  /* 0x0000504b01007387 */ /* 0x000fe40000100800 */
[----:B------:R-:W-:Y:S01]  /*1ba0*/  @!P0 IMAD.SHL.U32 R0, R123, 0x2, RZ ;  /* 0x000000027b008824 */ /* 0x000fe200078e00ff */
[----:B------:R-:W-:Y:S01]  /*1bb0*/  @!P0 SHF.R.U32.HI R2, RZ, 0x1, R123 ;  /* 0x00000001ff028819 */ /* 0x000fe2000001167b */
[----:B------:R-:W-:Y:S03]  /*1bc0*/  STL [R1+0x4c], R74 ;  /* 0x00004c4a01007387 */ /* 0x000fe60000100800 */
[----:B------:R-:W-:Y:S01]  /*1bd0*/  @!P0 LOP3.LUT R0, R0, 0x6, RZ, 0xc0, !PT ;  /* 0x0000000600008812 */ /* 0x000fe200078ec0ff */
[----:B------:R-:W-:Y:S03]  /*1be0*/  STL [R1+0x48], R73 ;  /* 0x0000484901007387 */ /* 0x000fe60000100800 */
[----:B------:R-:W-:Y:S01]  /*1bf0*/  @!P0 LOP3.LUT R2, R0, 0x1c0, R2, 0xf8, !PT ;  /* 0x000001c000028812 */ /* 0x000fe200078ef802 */
[----:B------:R-:W-:Y:S01]  /*1c00*/  STL [R1+0x44], R72 ;  /* 0x0000444801007387 */ /* 0x000fe20000100800 */
[----:B------:R-:W-:Y:S03]  /*1c10*/  MOV R0, UR28 ;  /* 0x0000001c00007c02 */ /* 0x000fe60008000f00 */
        /* <DEDUP_REMOVED lines=66> */
[C---:B----4-:R-:W-:Y:S04]  /*2040*/  @!P0 VIADDMNMX R12, R189.reuse, -R128, UR35, PT ;  /* 0x00000023bd0c8e46 */ /* 0x050fe8000b800980 */
[C---:B------:R-:W-:Y:S05]  /*2050*/  @!P0 ISETP.GE.AND P2, PT, R0.reuse, R12, PT ;  /* 0x0000000c0000820c */ /* 0x040fea0003f46270 */
[----:B------:R-:W4:Y:S01]  /*2060*/  MUFU.TANH R127, R6 ;  /* 0x00000006007f7308 */ /* 0x000f220000002400 */
[----:B--2---:R-:W2:Y:S09]  /*2070*/  LDL R14, [R1+0x18] ;  /* 0x00001800010e7983 */ /* 0x004eb20000100800 */
[----:B------:R4:W4:Y:S01]  /*2080*/  MUFU.TANH R126, R7 ;  /* 0x00000007007e7308 */ /* 0x0009220000002400 */
[----:B-1----:R-:W-:Y:S04]  /*2090*/  @!P0 VIADDMNMX R13, R189, -R129, UR35, PT ;  /* 0x00000023bd0d8e46 */ /* 0x002fe8000b800981 */
[-C--:B------:R-:W-:Y:S05]  /*20a0*/  @!P0 ISETP.GE.AND P5, PT, R0, R13.reuse, PT ;  /* 0x0000000d0000820c */ /* 0x080fea0003fa6270 */
        /* <DEDUP_REMOVED lines=12> */
[C---:B----4-:R-:W-:Y:S04]  /*2170*/  @!P0 VIMNMX R9, PT, PT, R189.reuse, UR35, PT ;  /* 0x00000023bd098c48 */ /* 0x050fe8000bfe0100 */
[-C--:B------:R-:W-:Y:S02]  /*2180*/  @!P0 ISETP.GE.AND P5, PT, R0, R9.reuse, PT ;  /* 0x000000090000820c */ /* 0x080fe40003fa6270 */
[C---:B------:R-:W-:Y:S03]  /*2190*/  @!P0 ISETP.GE.AND P6, PT, R2.reuse, R9, PT ;  /* 0x000000090200820c */ /* 0x040fe60003fc6270 */
        /* <DEDUP_REMOVED lines=23> */
[-C--:B------:R-:W-:Y:S01]  /*2310*/  @!P0 ISETP.GE.AND P3, PT, R2, R8.reuse, PT ;  /* 0x000000080200820c */ /* 0x080fe20003f66270 */
[C---:B------:R-:W-:Y:S04]  /*2320*/  HMMA.16816.F32 R32, R104.reuse, R6, R32 ;  /* 0x000000066820723c */ /* 0x040fe80000001820 */
[----:B----4-:R-:W-:Y:S01]  /*2330*/  FFMA.FTZ R3, R4, UR12, -R10 ;  /* 0x0000000c04037c23 */ /* 0x010fe2000801080a */
[----:B------:R-:W-:Y:S03]  /*2340*/  FMUL.FTZ R22, R22, UR13 ;  /* 0x0000000d16167c20 */ /* 0x000fe60008410000 */
[----:B------:R4:W-:Y:S01]  /*2350*/  MUFU.TANH R248, R20 ;  /* 0x0000001400f87308 */ /* 0x0009e20000002400 */
        /* <DEDUP_REMOVED lines=12> */
[----:B------:R-:W-:Y:S01]  /*2420*/  @!P0 ISETP.GE.AND P5, PT, R0, R8, PT ;  /* 0x000000080000820c */ /* 0x000fe20003fa6270 */
[----:B------:R-:W-:Y:S01]  /*2430*/  FMUL.FTZ R32, R32, UR13 ;  /* 0x0000000d20207c20 */ /* 0x000fe20008410000 */
[----:B-1----:R-:W-:Y:S03]  /*2440*/  MOV R5, R210 ;  /* 0x000000d200057202 */ /* 0x002fe60000000f00 */
[----:B------:R-:W-:Y:S01]  /*2450*/  MUFU.TANH R159, R22 ;  /* 0x00000016009f7308 */ /* 0x000fe20000002400 */
[----:B------:R-:W-:Y:S01]  /*2460*/  @!P0 FSEL R5, R210, -INF , !P5 ;  /* 0xff800000d2058808 */ /* 0x000fe20006800000 */
[----:B----4-:R-:W4:Y:S01]  /*2470*/  LDL R20, [R1] ;  /* 0x0000000001147983 */ /* 0x010f220000100800 */
[----:B------:R-:W-:Y:S01]  /*2480*/  FMUL.FTZ R33, R33, UR13 ;  /* 0x0000000d21217c20 */ /* 0x000fe20008410000 */
[----:B------:R-:W-:Y:S01]  /*2490*/  FMUL.FTZ R35, R35, UR13 ;  /* 0x0000000d23237c20 */ /* 0x000fe20008410000 */
[----:B------:R-:W-:Y:S05]  /*24a0*/  FMUL.FTZ R34, R34, UR13 ;  /* 0x0000000d22227c20 */ /* 0x000fea0008410000 */
[----:B------:R1:W2:Y:S10]  /*24b0*/  MUFU.TANH R247, R21 ;  /* 0x0000001500f77308 */ /* 0x0002b40000002400 */
[----:B------:R-:W2:Y:S10]  /*24c0*/  MUFU.TANH R158, R23 ;  /* 0x00000017009e7308 */ /* 0x000eb40000002400 */
[----:B------:R-:W-:Y:S01]  /*24d0*/  MUFU.TANH R181, R24 ;  /* 0x0000001800b57308 */ /* 0x000fe20000002400 */
[----:B-1----:R-:W4:Y:S09]  /*24e0*/  LDL R21, [R1+0x30] ;  /* 0x0000300001157983 */ /* 0x002f320000100800 */
        /* <DEDUP_REMOVED lines=55> */
[-C--:B------:R-:W-:Y:S03]  /*2860*/  @!P0 ISETP.GE.AND P2, PT, R15, R13.reuse, PT ;  /* 0x0000000d0f00820c */ /* 0x080fe60003f46270 */
[--C-:B------:R-:W-:Y:S01]  /*2870*/  FFMA.FTZ R18, R16, UR12, -R11.reuse ;  /* 0x0000000c10127c23 */ /* 0x100fe2000801080b */
[----:B--2---:R-:W2:Y:S01]  /*2880*/  LDSM.16.M88.4 R4, [R117+0x6800] ;  /* 0x006800007504783b */ /* 0x004ea20000000200 */
        /* <DEDUP_REMOVED lines=14> */
[----:B-1----:R-:W-:Y:S01]  /*2970*/  @!P0 IADD3 R14, PT, PT, R0, 0x10, RZ ;  /* 0x00000010000e8810 */ /* 0x002fe20007ffe0ff */
[-C--:B--2---:R-:W-:Y:S03]  /*2980*/  HMMA.16816.F32 R36, R104, R4.reuse, R36 ;  /* 0x000000046824723c */ /* 0x084fe60000001824 */
[C---:B------:R-:W-:Y:S02]  /*2990*/  @!P0 ISETP.GE.AND P3, PT, R14.reuse, R12, PT ;  /* 0x0000000c0e00820c */ /* 0x040fe40003f66270 */
[----:B------:R-:W-:Y:S02]  /*29a0*/  @!P0 ISETP.GE.AND P2, PT, R14, R13, PT ;  /* 0x0000000d0e00820c */ /* 0x000fe40003f46270 */
[----:B----4-:R-:W-:Y:S01]  /*29b0*/  LEA R129, R21, UR4, 0x1 ;  /* 0x0000000415817c11 */ /* 0x010fe2000f8e08ff */
[C---:B------:R-:W-:Y:S04]  /*29c0*/  HMMA.16816.F32 R40, R112.reuse, R4, R40 ;  /* 0x000000047028723c */ /* 0x040fe80000001828 */
[----:B------:R-:W-:Y:S01]  /*29d0*/  MOV R4, R159 ;  /* 0x0000009f00047202 */ /* 0x000fe20000000f00 */
[----:B------:R-:W-:Y:S01]  /*29e0*/  VIADD R131, R129, 0x12040 ;  /* 0x0001204081837836 */ /* 0x000fe20000000000 */
[----:B------:R-:W-:Y:S02]  /*29f0*/  @!P0 FSEL R4, R159, -INF , !P3 ;  /* 0xff8000009f048808 */ /* 0x000fe40005800000 */
[----:B---3--:R-:W-:Y:S01]  /*2a00*/  @!P0 IADD3 R15, PT, PT, R0, 0x11, RZ ;  /* 0x00000011000f8810 */ /* 0x008fe20007ffe0ff */
[-C--:B------:R-:W-:Y:S03]  /*2a10*/  HMMA.16816.F32 R44, R112, R6.reuse, R44 ;  /* 0x00000006702c723c */ /* 0x080fe6000000182c */
[--C-:B------:R-:W-:Y:S01]  /*2a20*/  FFMA.FTZ R4, R4, UR12, -R10.reuse ;  /* 0x0000000c04047c23 */ /* 0x100fe2000801080a */
[----:B------:R-:W-:Y:S01]  /*2a30*/  @!P0 FSEL R16, R248, -INF , !P2 ;  /* 0xff800000f8108808 */ /* 0x000fe20005000000 */
[----:B------:R-:W-:Y:S01]  /*2a40*/  FMUL.FTZ R38, R38, UR13 ;  /* 0x0000000d26267c20 */ /* 0x000fe20008410000 */
[----:B------:R-:W-:Y:S01]  /*2a50*/  FMUL.FTZ R36, R36, UR13 ;  /* 0x0000000d24247c20 */ /* 0x000fe20008410000 */
[----:B------:R1:W-:Y:S01]  /*2a60*/  MUFU.EX2 R190, R4 ;  /* 0x0000000400be7308 */ /* 0x0003e20000000800 */
[----:B------:R-:W-:Y:S01]  /*2a70*/  @!P0 ISETP.GE.AND P2, PT, R15, R13, PT ;  /* 0x0000000d0f00820c */ /* 0x000fe20003f46270 */
[--C-:B------:R-:W-:Y:S01]  /*2a80*/  FFMA.FTZ R16, R16, UR12, -R11.reuse ;  /* 0x0000000c10107c23 */ /* 0x100fe2000801080b */
[----:B------:R-:W-:Y:S01]  /*2a90*/  MOV R5, R158 ;  /* 0x0000009e00057202 */ /* 0x000fe20000000f00 */
[C---:B------:R-:W-:Y:S06]  /*2aa0*/  HMMA.16816.F32 R48, R104.reuse, R6, R48 ;  /* 0x000000066830723c */ /* 0x040fec0000001830 */
[----:B------:R2:W-:Y:S01]  /*2ab0*/  MUFU.EX2 R75, R16 ;  /* 0x00000010004b7308 */ /* 0x0005e20000000800 */
[----:B------:R-:W-:Y:S01]  /*2ac0*/  @!P0 FSEL R17, R247, -INF , !P2 ;  /* 0xff800000f7118808 */ /* 0x000fe20005000000 */
[----:B------:R-:W-:Y:S01]  /*2ad0*/  FMUL.FTZ R37, R37, UR13 ;  /* 0x0000000d25257c20 */ /* 0x000fe20008410000 */
[----:B------:R-:W-:Y:S01]  /*2ae0*/  @!P0 ISETP.GE.AND P2, PT, R15, R12, PT ;  /* 0x0000000c0f00820c */ /* 0x000fe20003f46270 */
[----:B------:R-:W-:Y:S01]  /*2af0*/  FMUL.FTZ R39, R39, UR13 ;  /* 0x0000000d27277c20 */ /* 0x000fe20008410000 */
[----:B------:R-:W-:Y:S01]  /*2b00*/  @!P0 ISETP.GE.AND P3, PT, R14, R8, PT ;  /* 0x000000080e00820c */ /* 0x000fe20003f66270 */
[----:B------:R-:W-:Y:S01]  /*2b10*/  FMUL.FTZ R40, R40, UR13 ;  /* 0x0000000d28287c20 */ /* 0x000fe20008410000 */
[----:B------:R-:W-:Y:S03]  /*2b20*/  @!P0 FSEL R5, R158, -INF , !P2 ;  /* 0xff8000009e058808 */ /* 0x000fe60005000000 */
[----:B------:R-:W-:Y:S01]  /*2b30*/  MUFU.TANH R149, R38 ;  /* 0x0000002600957308 */ /* 0x000fe20000002400 */
[-C--:B------:R-:W-:Y:S01]  /*2b40*/  @!P0 ISETP.GE.AND P2, PT, R14, R9.reuse, PT ;  /* 0x000000090e00820c */ /* 0x080fe20003f46270 */
[----:B------:R-:W-:Y:S01]  /*2b50*/  FMUL.FTZ R41, R41, UR13 ;  /* 0x0000000d29297c20 */ /* 0x000fe20008410000 */
[----:B------:R-:W-:Y:S01]  /*2b60*/  FMUL.FTZ R43, R43, UR13 ;  /* 0x0000000d2b2b7c20 */ /* 0x000fe20008410000 */
[----:B-1----:R-:W-:Y:S01]  /*2b70*/  FFMA.FTZ R4, R5, UR12, -R10 ;  /* 0x0000000c05047c23 */ /* 0x002fe2000801080a */
[----:B------:R-:W-:Y:S01]  /*2b80*/  FMUL.FTZ R42, R42, UR13 ;  /* 0x0000000d2a2a7c20 */ /* 0x000fe20008410000 */
[----:B------:R-:W-:Y:S01]  /*2b90*/  FMUL.FTZ R44, R44, UR13 ;  /* 0x0000000d2c2c7c20 */ /* 0x000fe20008410000 */
[----:B------:R-:W-:Y:S03]  /*2ba0*/  FMUL.FTZ R48, R48, UR13 ;  /* 0x0000000d30307c20 */ /* 0x000fe60008410000 */
[----:B------:R1:W-:Y:S01]  /*2bb0*/  MUFU.EX2 R186, R4 ;  /* 0x0000000400ba7308 */ /* 0x0003e20000000800 */
[----:B--2---:R-:W-:Y:S01]  /*2bc0*/  FFMA.FTZ R16, R17, UR12, -R11 ;  /* 0x0000000c11107c23 */ /* 0x004fe2000801080b */
        /* <DEDUP_REMOVED lines=8> */
[----:B------:R-:W-:Y:S01]  /*2c50*/  IMAD.MOV.U32 R17, RZ, RZ, R199 ;  /* 0x000000ffff117224 */ /* 0x000fe200078e00c7 */
[----:B------:R-:W-:Y:S07]  /*2c60*/  @!P0 FSEL R5, R202, -INF , !P3 ;  /* 0xff800000ca058808 */ /* 0x000fee0005800000 */
[----:B------:R-:W-:Y:S01]  /*2c70*/  MUFU.TANH R239, R36 ;  /* 0x0000002400ef7308 */ /* 0x000fe20000002400 */
[----:B-1----:R-:W-:Y:S01]  /*2c80*/  IMAD.MOV.U32 R4, RZ, RZ, R181 ;  /* 0x000000ffff047224 */ /* 0x002fe200078e00b5 */
[----:B------:R-:W-:Y:S01]  /*2c90*/  @!P0 FSEL R4, R181, -INF , !P2 ;  /* 0xff800000b5048808 */ /* 0x000fe20005000000 */
[--C-:B------:R-:W-:Y:S01]  /*2ca0*/  FFMA.FTZ R5, R5, UR12, -R2.reuse ;  /* 0x0000000c05057c23 */ /* 0x100fe20008010802 */
[CC--:B------:R-:W-:Y:S03]  /*2cb0*/  @!P0 ISETP.GE.AND P2, PT, R15.reuse, R9.reuse, PT ;  /* 0x000000090f00820c */ /* 0x0c0fe60003f46270 */
[--C-:B------:R-:W-:Y:S03]  /*2cc0*/  FFMA.FTZ R4, R4, UR12, -R3.reuse ;  /* 0x0000000c04047c23 */ /* 0x100fe60008010803 */
[----:B------:R1:W-:Y:S01]  /*2cd0*/  MUFU.EX2 R225, R5 ;  /* 0x0000000500e17308 */ /* 0x0003e20000000800 */
[----:B--2---:R-:W-:Y:S02]  /*2ce0*/  MOV R16, R180 ;  /* 0x000000b400107202 */ /* 0x004fe40000000f00 */
[----:B------:R-:W-:Y:S02]  /*2cf0*/  @!P0 FSEL R16, R180, -INF , !P2 ;  /* 0xff800000b4108808 */ /* 0x000fe40005000000 */
[----:B------:R-:W-:Y:S01]  /*2d00*/  @!P0 ISETP.GE.AND P2, PT, R15, R8, PT ;  /* 0x000000080f00820c */ /* 0x000fe20003f46270 */
[----:B------:R-:W-:Y:S04]  /*2d10*/  @!P0 VIADD R15, R0, 0x19 ;  /* 0x00000019000f8836 */ /* 0x000fe80000000000 */
[----:B------:R2:W-:Y:S01]  /*2d20*/  MUFU.EX2 R214, R4 ;  /* 0x0000000400d67308 */ /* 0x0005e20000000800 */
[----:B------:R-:W-:Y:S01]  /*2d30*/  FFMA.FTZ R14, R16, UR12, -R3 ;  /* 0x0000000c100e7c23 */ /* 0x000fe20008010803 */
[----:B------:R-:W-:Y:S08]  /*2d40*/  MOV R16, R200 ;  /* 0x000000c800107202 */ /* 0x000ff00000000f00 */
[----:B------:R3:W-:Y:S01]  /*2d50*/  MUFU.EX2 R213, R14 ;  /* 0x0000000e00d57308 */ /* 0x0007e20000000800 */
[----:B-1----:R-:W-:Y:S09]  /*2d60*/  MOV R5, R176 ;  /* 0x000000b000057202 */ /* 0x002ff20000000f00 */
[----:B------:R-:W1:Y:S01]  /*2d70*/  MUFU.TANH R238, R37 ;  /* 0x0000002500ee7308 */ /* 0x000e620000002400 */
[----:B--2---:R-:W-:Y:S01]  /*2d80*/  IMAD.MOV.U32 R4, RZ, RZ, R201 ;  /* 0x000000ffff047224 */ /* 0x004fe200078e00c9 */
[----:B------:R-:W-:Y:S05]  /*2d90*/  @!P0 FSEL R4, R201, -INF , !P2 ;  /* 0xff800000c9048808 */ /* 0x000fea0005000000 */
[--C-:B------:R-:W-:Y:S03]  /*2da0*/  FFMA.FTZ R4, R4, UR12, -R2.reuse ;  /* 0x0000000c04047c23 */ /* 0x100fe60008010802 */
[----:B------:R-:W2:Y:S01]  /*2db0*/  MUFU.TANH R148, R39 ;  /* 0x0000002700947308 */ /* 0x000ea20000002400 */
[----:B---3--:R-:W-:Y:S04]  /*2dc0*/  @!P0 IADD3 R14, PT, PT, R0, 0x18, RZ ;  /* 0x00000018000e8810 */ /* 0x008fe80007ffe0ff */
[C---:B------:R-:W-:Y:S02]  /*2dd0*/  @!P0 ISETP.GE.AND P2, PT, R14.reuse, R9, PT ;  /* 0x000000090e00820c */ /* 0x040fe40003f46270 */
[----:B------:R-:W-:Y:S03]  /*2de0*/  @!P0 ISETP.GE.AND P3, PT, R14, R8, PT ;  /* 0x000000080e00820c */ /* 0x000fe60003f66270 */
[----:B------:R3:W-:Y:S01]  /*2df0*/  MUFU.EX2 R224, R4 ;  /* 0x0000000400e07308 */ /* 0x0007e20000000800 */
[----:B------:R-:W-:Y:S02]  /*2e00*/  @!P0 FSEL R16, R200, -INF , !P3 ;  /* 0xff800000c8108808 */ /* 0x000fe40005800000 */
[----:B------:R-:W-:Y:S07]  /*2e10*/  @!P0 ISETP.GE.AND P3, PT, R14, R12, PT ;  /* 0x0000000c0e00820c */ /* 0x000fee0003f66270 */
[----:B------:R-:W-:Y:S01]  /*2e20*/  MUFU.TANH R167, R40 ;  /* 0x0000002800a77308 */ /* 0x000fe20000002400 */
[--C-:B------:R-:W-:Y:S09]  /*2e30*/  FFMA.FTZ R16, R16, UR12, -R2.reuse ;  /* 0x0000000c10107c23 */ /* 0x100ff20008010802 */
[----:B------:R4:W-:Y:S01]  /*2e40*/  MUFU.EX2 R220, R16 ;  /* 0x0000001000dc7308 */ /* 0x0009e20000000800 */
[----:B---3--:R-:W-:Y:S02]  /*2e50*/  MOV R4, R177 ;  /* 0x000000b100047202 */ /* 0x008fe40000000f00 */
[----:B------:R-:W-:Y:S02]  /*2e60*/  @!P0 FSEL R4, R177, -INF , !P2 ;  /* 0xff800000b1048808 */ /* 0x000fe40005000000 */
[C---:B------:R-:W-:Y:S05]  /*2e70*/  @!P0 ISETP.GE.AND P2, PT, R15.reuse, R9, PT ;  /* 0x000000090f00820c */ /* 0x040fea0003f46270 */
[----:B------:R-:W-:Y:S01]  /*2e80*/  MUFU.TANH R165, R41 ;  /* 0x0000002900a57308 */ /* 0x000fe20000002400 */
[--C-:B------:R-:W-:Y:S01]  /*2e90*/  FFMA.FTZ R4, R4, UR12, -R3.reuse ;  /* 0x0000000c04047c23 */ /* 0x100fe20008010803 */
[----:B------:R-:W-:Y:S02]  /*2ea0*/  @!P0 FSEL R5, R176, -INF , !P2 ;  /* 0xff800000b0058808 */ /* 0x000fe40005000000 */
[----:B------:R-:W-:Y:S06]  /*2eb0*/  @!P0 ISETP.GE.AND P2, PT, R15, R8, PT ;  /* 0x000000080f00820c */ /* 0x000fec0003f46270 */
[----:B------:R3:W-:Y:S01]  /*2ec0*/  MUFU.EX2 R206, R4 ;  /* 0x0000000400ce7308 */ /* 0x0007e20000000800 */
[----:B------:R-:W-:Y:S02]  /*2ed0*/  @!P0 FSEL R17, R199, -INF , !P2 ;  /* 0xff800000c7118808 */ /* 0x000fe40005000000 */
[----:B------:R-:W-:Y:S02]  /*2ee0*/  @!P0 ISETP.GE.AND P2, PT, R14, R13, PT ;  /* 0x0000000d0e00820c */ /* 0x000fe40003f46270 */
[----:B------:R-:W-:Y:S01]  /*2ef0*/  MOV R14, R154 ;  /* 0x0000009a000e7202 */ /* 0x000fe20000000f00 */
[----:B----4-:R-:W-:Y:S01]  /*2f00*/  FFMA.FTZ R16, R17, UR12, -R2 ;  /* 0x0000000c11107c23 */ /* 0x010fe20008010802 */
[----:B------:R-:W-:Y:S03]  /*2f10*/  MOV R17, R241 ;  /* 0x000000f100117202 */ /* 0x000fe60000000f00 */
[----:B------:R-:W-:Y:S10]  /*2f20*/  MUFU.TANH R184, R43 ;  /* 0x0000002b00b87308 */ /* 0x000ff40000002400 */
[----:B------:R4:W-:Y:S01]  /*2f30*/  MUFU.EX2 R219, R16 ;  /* 0x0000001000db7308 */ /* 0x0009e20000000800 */
[----:B---3--:R-:W-:Y:S09]  /*2f40*/  FFMA.FTZ R4, R5, UR12, -R3 ;  /* 0x0000000c05047c23 */ /* 0x008ff20008010803 */
[----:B------:R3:W-:Y:S10]  /*2f50*/  MUFU.EX2 R205, R4 ;  /* 0x0000000400cd7308 */ /* 0x0007f40000000800 */
[----:B------:R-:W2:Y:S01]  /*2f60*/  MUFU.TANH R185, R42 ;  /* 0x0000002a00b97308 */ /* 0x000ea20000002400 */
[----:B----4-:R-:W-:Y:S02]  /*2f70*/  MOV R16, R242 ;  /* 0x000000f200107202 */ /* 0x010fe40000000f00 */
[----:B------:R-:W-:Y:S02]  /*2f80*/  @!P0 FSEL R16, R242, -INF , !P2 ;  /* 0xff800000f2108808 */ /* 0x000fe40005000000 */
[-C--:B------:R-:W-:Y:S05]  /*2f90*/  @!P0 ISETP.GE.AND P2, PT, R15, R13.reuse, PT ;  /* 0x0000000d0f00820c */ /* 0x080fea0003f46270 */
[----:B------:R-:W-:Y:S01]  /*2fa0*/  MUFU.TANH R157, R44 ;  /* 0x0000002c009d7308 */ /* 0x000fe20000002400 */
[----:B---3--:R-:W3:Y:S01]  /*2fb0*/  LDSM.16.M88.4 R4, [R117+0x6c00] ;  /* 0x006c00007504783b */ /* 0x008ee20000000200 */
[----:B------:R-:W-:Y:S01]  /*2fc0*/  @!P0 FSEL R17, R241, -INF , !P2 ;  /* 0xff800000f1118808 */ /* 0x000fe20005000000 */
[----:B------:R-:W-:Y:S01]  /*2fd0*/  FFMA.FTZ R18, R16, UR12, -R11 ;  /* 0x0000000c10127c23 */ /* 0x000fe2000801080b */
[----:B------:R-:W-:Y:S01]  /*2fe0*/  @!P0 ISETP.GE.AND P2, PT, R15, R12, PT ;  /* 0x0000000c0f00820c */ /* 0x000fe20003f46270 */
[----:B------:R-:W-:Y:S01]  /*2ff0*/  IMAD.MOV.U32 R16, RZ, RZ, R155 ;  /* 0x000000ffff107224 */ /* 0x000fe200078e009b */
[----:B------:R-:W-:Y:S01]  /*3000*/  @!P0 FSEL R16, R155, -INF , !P3 ;  /* 0xff8000009b108808 */ /* 0x000fe20005800000 */
[----:B------:R-:W-:Y:S03]  /*3010*/  FFMA.FTZ R15, R17, UR12, -R11 ;  /* 0x0000000c110f7c23 */ /* 0x000fe6000801080b */
[----:B------:R4:W-:Y:S01]  /*3020*/  MUFU.EX2 R73, R18 ;  /* 0x0000001200497308 */ /* 0x0009e20000000800 */
[----:B------:R-:W-:Y:S02]  /*3030*/  @!P0 FSEL R14, R154, -INF , !P2 ;  /* 0xff8000009a0e8808 */ /* 0x000fe40005000000 */
[----:B-1----:R-:W-:Y:S03]  /*3040*/  MOV R17, R238 ;  /* 0x000000ee00117202 */ /* 0x002fe60000000f00 */
[--C-:B------:R-:W-:Y:S04]  /*3050*/  FFMA.FTZ R14, R14, UR12, -R10.reuse ;  /* 0x0000000c0e0e7c23 */ /* 0x100fe8000801080a */
[----:B------:R1:W-:Y:S10]  /*3060*/  MUFU.EX2 R72, R15 ;  /* 0x0000000f00487308 */ /* 0x0003f40000000800 */
[----:B------:R2:W-:Y:S01]  /*3070*/  MUFU.EX2 R172, R14 ;  /* 0x0000000e00ac7308 */ /* 0x0005e20000000800 */
[----:B----4-:R-:W4:Y:S09]  /*3080*/  LDL R18, [R1+0x28] ;  /* 0x0000280001127983 */ /* 0x010f320000100800 */
[----:B------:R-:W-:Y:S01]  /*3090*/  MUFU.TANH R156, R45 ;  /* 0x0000002d009c7308 */ /* 0x000fe20000002400 */
[--C-:B-1----:R-:W-:Y:S01]  /*30a0*/  FFMA.FTZ R15, R16, UR12, -R10.reuse ;  /* 0x0000000c100f7c23 */ /* 0x102fe2000801080a */
[----:B------:R-:W-:Y:S08]  /*30b0*/  IMAD.MOV.U32 R16, RZ, RZ, R239 ;  /* 0x000000ffff107224 */ /* 0x000ff000078e00ef */
[----:B------:R1:W-:Y:S01]  /*30c0*/  MUFU.EX2 R173, R15 ;  /* 0x0000000f00ad7308 */ /* 0x0003e20000000800 */
[-C--:B---3--:R-:W-:Y:S03]  /*30d0*/  HMMA.16816.F32 R52, R104, R4.reuse, R52 ;  /* 0x000000046834723c */ /* 0x088fe60000001834 */
[----:B--2---:R-:W-:Y:S06]  /*30e0*/  @!P0 IADD3 R14, PT, PT, R0, 0x20, RZ ;  /* 0x00000020000e8810 */ /* 0x004fec0007ffe0ff */
[----:B------:R-:W-:Y:S01]  /*30f0*/  MUFU.TANH R179, R46 ;  /* 0x0000002e00b37308 */ /* 0x000fe20000002400 */
[C---:B------:R-:W-:Y:S01]  /*3100*/  @!P0 ISETP.GE.AND P3, PT, R14.reuse, R12, PT ;  /* 0x0000000c0e00820c */ /* 0x040fe20003f66270 */
[C---:B------:R-:W-:Y:S04]  /*3110*/  HMMA.16816.F32 R56, R112.reuse, R4, R56 ;  /* 0x000000047038723c */ /* 0x040fe80000001838 */
[----:B------:R-:W-:Y:S01]  /*3120*/  IMAD.MOV.U32 R4, RZ, RZ, R149 ;  /* 0x000000ffff047224 */ /* 0x000fe200078e0095 */
[----:B------:R-:W-:Y:S03]  /*3130*/  @!P0 FSEL R4, R149, -INF , !P3 ;  /* 0xff80000095048808 */ /* 0x000fe60005800000 */
[----:B------:R-:W2:Y:S01]  /*3140*/  MUFU.TANH R178, R47 ;  /* 0x0000002f00b27308 */ /* 0x000ea20000002400 */
[-C--:B------:R-:W-:Y:S01]  /*3150*/  @!P0 ISETP.GE.AND P2, PT, R14, R13.reuse, PT ;  /* 0x0000000d0e00820c */ /* 0x080fe20003f46270 */
[-C--:B------:R-:W-:Y:S03]  /*3160*/  HMMA.16816.F32 R60, R112, R6.reuse, R60 ;  /* 0x00000006703c723c */ /* 0x080fe6000000183c */
[--C-:B------:R-:W-:Y:S01]  /*3170*/  FFMA.FTZ R4, R4, UR12, -R10.reuse ;  /* 0x0000000c04047c23 */ /* 0x100fe2000801080a */
[----:B-1----:R-:W-:Y:S01]  /*3180*/  @!P0 IADD3 R15, PT, PT, R0, 0x21, RZ ;  /* 0x00000021000f8810 */ /* 0x002fe20007ffe0ff */
[----:B------:R-:W-:Y:S03]  /*3190*/  FMUL.FTZ R52, R52, UR13 ;  /* 0x0000000d34347c20 */ /* 0x000fe60008410000 */
[----:B------:R-:W1:Y:S01]  /*31a0*/  MUFU.TANH R236, R48 ;  /* 0x0000003000ec7308 */ /* 0x000e620000002400 */
[----:B------:R-:W-:Y:S01]  /*31b0*/  @!P0 ISETP.GE.AND P3, PT, R14, R8, PT ;  /* 0x000000080e00820c */ /* 0x000fe20003f66270 */
[----:B------:R-:W-:Y:S01]  /*31c0*/  HMMA.16816.F32 R64, R104, R6, R64 ;  /* 0x000000066840723c */ /* 0x000fe20000001840 */
[----:B------:R-:W-:Y:S03]  /*31d0*/  MOV R106, 0x20 ;  /* 0x00000020006a7802 */ /* 0x000fe60000000f00 */
[----:B------:R-:W-:Y:S01]  /*31e0*/  FMUL.FTZ R53, R53, UR13 ;  /* 0x0000000d35357c20 */ /* 0x000fe20008410000 */
[----:B------:R-:W-:Y:S03]  /*31f0*/  SEL R112, R106, 0xffffffe0, !P1 ;  /* 0xffffffe06a707807 */ /* 0x000fe60004800000 */
[----:B------:R3:W-:Y:S01]  /*3200*/  MUFU.EX2 R163, R4 ;  /* 0x0000000400a37308 */ /* 0x0007e20000000800 */
[----:B------:R-:W-:Y:S01]  /*3210*/  @!P0 FSEL R16, R239, -INF , !P2 ;  /* 0xff800000ef108808 */ /* 0x000fe20005000000 */
[----:B------:R-:W-:Y:S01]  /*3220*/  FMUL.FTZ R56, R56, UR13 ;  /* 0x0000000d38387c20 */ /* 0x000fe20008410000 */
[C---:B------:R-:W-:Y:S01]  /*3230*/  @!P0 ISETP.GE.AND P2, PT, R15.reuse, R13, PT ;  /* 0x0000000d0f00820c */ /* 0x040fe20003f46270 */
[----:B------:R-:W-:Y:S01]  /*3240*/  FMUL.FTZ R54, R54, UR13 ;  /* 0x0000000d36367c20 */ /* 0x000fe20008410000 */
[----:B------:R-:W-:Y:S01]  /*3250*/  MOV R5, R148 ;  /* 0x0000009400057202 */ /* 0x000fe20000000f00 */
[--C-:B------:R-:W-:Y:S01]  /*3260*/  FFMA.FTZ R16, R16, UR12, -R11.reuse ;  /* 0x0000000c10107c23 */ /* 0x100fe2000801080b */
[----:B------:R-:W-:Y:S03]  /*3270*/  @!P0 FSEL R17, R238, -INF , !P2 ;  /* 0xff800000ee118808 */ /* 0x000fe60005000000 */
[----:B------:R-:W-:Y:S01]  /*3280*/  MUFU.TANH R235, R49 ;  /* 0x0000003100eb7308 */ /* 0x000fe20000002400 */
[----:B------:R-:W-:Y:S01]  /*3290*/  @!P0 ISETP.GE.AND P2, PT, R15, R12, PT ;  /* 0x0000000c0f00820c */ /* 0x000fe20003f46270 */
[----:B------:R-:W-:Y:S01]  /*32a0*/  FMUL.FTZ R61, R61, UR13 ;  /* 0x0000000d3d3d7c20 */ /* 0x000fe20008410000 */
[----:B------:R-:W-:Y:S01]  /*32b0*/  FMUL.FTZ R60, R60, UR13 ;  /* 0x0000000d3c3c7c20 */ /* 0x000fe20008410000 */
[----:B------:R-:W-:Y:S01]  /*32c0*/  FMUL.FTZ R62, R62, UR13 ;  /* 0x0000000d3e3e7c20 */ /* 0x000fe20008410000 */
[----:B------:R-:W-:Y:S01]  /*32d0*/  @!P0 FSEL R5, R148, -INF , !P2 ;  /* 0xff80000094058808 */ /* 0x000fe20005000000 */
[----:B------:R-:W-:Y:S01]  /*32e0*/  FMUL.FTZ R65, R65, UR13 ;  /* 0x0000000d41417c20 */ /* 0x000fe20008410000 */
[----:B------:R-:W-:Y:S03]  /*32f0*/  FMUL.FTZ R64, R64, UR13 ;  /* 0x0000000d40407c20 */ /* 0x000fe60008410000 */
[----:B------:R1:W-:Y:S01]  /*3300*/  MUFU.EX2 R71, R16 ;  /* 0x0000001000477308 */ /* 0x0003e20000000800 */
[----:B------:R-:W-:Y:S01]  /*3310*/  @!P0 ISETP.GE.AND P2, PT, R14, R9, PT ;  /* 0x000000090e00820c */ /* 0x000fe20003f46270 */
[----:B---3--:R-:W-:Y:S01]  /*3320*/  FFMA.FTZ R4, R5, UR12, -R10 ;  /* 0x0000000c05047c23 */ /* 0x008fe2000801080a */
        /* <DEDUP_REMOVED lines=10> */
[----:B--2---:R-:W-:Y:S05]  /*33d0*/  MOV R6, R178 ;  /* 0x000000b200067202 */ /* 0x004fea0000000f00 */
[----:B------:R-:W-:Y:S01]  /*33e0*/  MUFU.TANH R142, R50 ;  /* 0x00000032008e7308 */ /* 0x000fe20000002400 */
[----:B-1----:R-:W-:Y:S01]  /*33f0*/  FFMA.FTZ R16, R17, UR12, -R11 ;  /* 0x0000000c11107c23 */ /* 0x002fe2000801080b */
[----:B------:R-:W-:Y:S01]  /*3400*/  MOV R17, 0x10 ;  /* 0x0000001000117802 */ /* 0x000fe20000000f00 */
[----:B------:R-:W-:Y:S03]  /*3410*/  FFMA.FTZ R5, R5, UR12, -R2 ;  /* 0x0000000c05057c23 */ /* 0x000fe60008010802 */
[----:B------:R-:W-:Y:S04]  /*3420*/  SEL R17, R17, 0xfffffff0, !P1 ;  /* 0xfffffff011117807 */ /* 0x000fe80004800000 */
[----:B------:R1:W-:Y:S01]  /*3430*/  MUFU.EX2 R70, R16 ;  /* 0x0000001000467308 */ /* 0x0003e20000000800 */
[----:B---3--:R-:W-:Y:S02]  /*3440*/  MOV R4, R167 ;  /* 0x000000a700047202 */ /* 0x008fe40000000f00 */
[----:B------:R-:W-:Y:S02]  /*3450*/  @!P0 FSEL R4, R167, -INF , !P2 ;  /* 0xff800000a7048808 */ /* 0x000fe40005000000 */
[----:B------:R-:W-:Y:S05]  /*3460*/  @!P0 ISETP.GE.AND P2, PT, R15, R9, PT ;  /* 0x000000090f00820c */ /* 0x000fea0003f46270 */
[----:B------:R2:W-:Y:S01]  /*3470*/  MUFU.EX2 R216, R5 ;  /* 0x0000000500d87308 */ /* 0x0005e20000000800 */
[----:B------:R-:W-:Y:S09]  /*3480*/  FFMA.FTZ R4, R4, UR12, -R3 ;  /* 0x0000000c04047c23 */ /* 0x000ff20008010803 */
[----:B------:R3:W-:Y:S01]  /*3490*/  MUFU.EX2 R196, R4 ;  /* 0x0000000400c47308 */ /* 0x0007e20000000800 */
[----:B-1----:R-:W-:Y:S01]  /*34a0*/  IMAD.MOV.U32 R16, RZ, RZ, R165 ;  /* 0x000000ffff107224 */ /* 0x002fe200078e00a5 */
[----:B------:R-:W-:Y:S02]  /*34b0*/  @!P0 FSEL R16, R165, -INF , !P2 ;  /* 0xff800000a5108808 */ /* 0x000fe40005000000 */
[----:B------:R-:W-:Y:S01]  /*34c0*/  @!P0 ISETP.GE.AND P2, PT, R15, R8, PT ;  /* 0x000000080f00820c */ /* 0x000fe20003f46270 */
[----:B------:R-:W-:Y:S02]  /*34d0*/  IMAD.MOV.U32 R15, RZ, RZ, R156 ;  /* 0x000000ffff0f7224 */ /* 0x000fe400078e009c */
[--C-:B------:R-:W-:Y:S03]  /*34e0*/  FFMA.FTZ R14, R16, UR12, -R3.reuse ;  /* 0x0000000c100e7c23 */ /* 0x100fe60008010803 */
[----:B------:R-:W-:Y:S01]  /*34f0*/  MUFU.TANH R143, R51 ;  /* 0x00000033008f7308 */ /* 0x000fe20000002400 */
[----:B------:R-:W4:Y:S01]  /*3500*/  LDL R16, [R1+0x2c] ;  /* 0x00002c0001107983 */ /* 0x000f220000100800 */
[----:B--2---:R-:W-:Y:S08]  /*3510*/  MOV R5, R157 ;  /* 0x0000009d00057202 */ /* 0x004ff00000000f00 */
[----:B------:R1:W-:Y:S01]  /*3520*/  MUFU.EX2 R194, R14 ;  /* 0x0000000e00c27308 */ /* 0x0003e20000000800 */
[----:B---3--:R-:W-:Y:S02]  /*3530*/  MOV R4, R184 ;  /* 0x000000b800047202 */ /* 0x008fe40000000f00 */
[----:B------:R-:W-:Y:S07]  /*3540*/  @!P0 FSEL R4, R184, -INF , !P2 ;  /* 0xff800000b8048808 */ /* 0x000fee0005000000 */
[----:B------:R-:W-:Y:S01]  /*3550*/  MUFU.TANH R234, R52 ;  /* 0x0000003400ea7308 */ /* 0x000fe20000002400 */
[--C-:B------:R-:W-:Y:S09]  /*3560*/  FFMA.FTZ R4, R4, UR12, -R2.reuse ;  /* 0x0000000c04047c23 */ /* 0x100ff20008010802 */
[----:B------:R2:W-:Y:S01]  /*3570*/  MUFU.EX2 R215, R4 ;  /* 0x0000000400d77308 */ /* 0x0005e20000000800 */
[C---:B-1----:R-:W-:Y:S09]  /*3580*/  @!P0 IADD3 R14, PT, PT, R0.reuse, 0x29, RZ ;  /* 0x00000029000e8810 */ /* 0x042ff20007ffe0ff */
[----:B------:R-:W-:Y:S10]  /*3590*/  MUFU.TANH R233, R53 ;  /* 0x0000003500e97308 */ /* 0x000ff40000002400 */
[----:B------:R-:W-:Y:S01]  /*35a0*/  MUFU.TANH R152, R56 ;  /* 0x0000003800987308 */ /* 0x000fe20000002400 */
[----:B--2---:R-:W-:Y:S05]  /*35b0*/  @!P0 VIADD R4, R0, 0x28 ;  /* 0x0000002800048836 */ /* 0x004fea0000000000 */
[CC--:B------:R-:W-:Y:S04]  /*35c0*/  @!P0 ISETP.GE.AND P2, PT, R4.reuse, R9.reuse, PT ;  /* 0x000000090400820c */ /* 0x0c0fe80003f46270 */
[----:B------:R-:W-:Y:S01]  /*35d0*/  MUFU.TANH R138, R54 ;  /* 0x00000036008a7308 */ /* 0x000fe20000002400 */
[-C--:B------:R-:W-:Y:S02]  /*35e0*/  @!P0 ISETP.GE.AND P3, PT, R4, R8.reuse, PT ;  /* 0x000000080400820c */ /* 0x080fe40003f66270 */
[----:B------:R-:W-:Y:S02]  /*35f0*/  @!P0 FSEL R5, R157, -INF , !P2 ;  /* 0xff8000009d058808 */ /* 0x000fe40005000000 */
[----:B------:R-:W-:Y:S05]  /*3600*/  @!P0 ISETP.GE.AND P2, PT, R14, R9, PT ;  /* 0x000000090e00820c */ /* 0x000fea0003f46270 */
[----:B------:R-:W-:Y:S01]  /*3610*/  MUFU.TANH R153, R57 ;  /* 0x0000003900997308 */ /* 0x000fe20000002400 */
[--C-:B------:R-:W-:Y:S01]  /*3620*/  FFMA.FTZ R5, R5, UR12, -R3.reuse ;  /* 0x0000000c05057c23 */ /* 0x100fe20008010803 */
[----:B------:R-:W-:Y:S02]  /*3630*/  @!P0 FSEL R15, R156, -INF , !P2 ;  /* 0xff8000009c0f8808 */ /* 0x000fe40005000000 */
[----:B------:R-:W-:Y:S03]  /*3640*/  @!P0 ISETP.GE.AND P2, PT, R14, R8, PT ;  /* 0x000000080e00820c */ /* 0x000fe60003f46270 */
[----:B------:R-:W-:Y:S03]  /*3650*/  FFMA.FTZ R7, R15, UR12, -R3 ;  /* 0x0000000c0f077c23 */ /* 0x000fe60008010803 */
[----:B------:R1:W-:Y:S01]  /*3660*/  MUFU.EX2 R183, R5 ;  /* 0x0000000500b77308 */ /* 0x0003e20000000800 */
[----:B------:R-:W-:Y:S02]  /*3670*/  @!P0 FSEL R6, R178, -INF , !P2 ;  /* 0xff800000b2068808 */ /* 0x000fe40005000000 */
[C---:B------:R-:W-:Y:S07]  /*3680*/  @!P0 ISETP.GE.AND P2, PT, R4.reuse, R13, PT ;  /* 0x0000000d0400820c */ /* 0x040fee0003f46270 */
[----:B------:R2:W-:Y:S10]  /*3690*/  MUFU.EX2 R182, R7 ;  /* 0x0000000700b67308 */ /* 0x0005f40000000800 */
[----:B------:R-:W3:Y:S01]  /*36a0*/  MUFU.TANH R140, R55 ;  /* 0x00000037008c7308 */ /* 0x000ee20000002400 */
        /* <DEDUP_REMOVED lines=10> */
[----:B---3--:R-:W-:Y:S05]  /*3750*/  MOV R15, R140 ;  /* 0x0000008c000f7202 */ /* 0x008fea0000000f00 */
[----:B------:R2:W-:Y:S10]  /*3760*/  MUFU.EX2 R212, R5 ;  /* 0x0000000500d47308 */ /* 0x0005f40000000800 */
[----:B------:R3:W-:Y:S10]  /*3770*/  MUFU.EX2 R246, R7 ;  /* 0x0000000700f67308 */ /* 0x0007f40000000800 */
[----:B------:R-:W-:Y:S01]  /*3780*/  MUFU.TANH R169, R59 ;  /* 0x0000003b00a97308 */ /* 0x000fe20000002400 */
[----:B--2---:R-:W-:Y:S01]  /*3790*/  FFMA.FTZ R5, R6, UR12, -R2 ;  /* 0x0000000c06057c23 */ /* 0x004fe20008010802 */
[----:B------:R-:W-:Y:S01]  /*37a0*/  IMAD.MOV.U32 R6, RZ, RZ, R235 ;  /* 0x000000ffff067224 */ /* 0x000fe200078e00eb */
[----:B------:R-:W-:Y:S02]  /*37b0*/  @!P0 FSEL R6, R235, -INF , !P2 ;  /* 0xff800000eb068808 */ /* 0x000fe40005000000 */
[----:B------:R-:W-:Y:S02]  /*37c0*/  LEA R104, P2, R20, R4, 0x2 ;  /* 0x0000000414687211 */ /* 0x000fe400078410ff */
[----:B------:R-:W-:Y:S03]  /*37d0*/  MOV R4, R142 ;  /* 0x0000008e00047202 */ /* 0x000fe60000000f00 */
[----:B------:R2:W-:Y:S01]  /*37e0*/  MUFU.EX2 R211, R5 ;  /* 0x0000000500d37308 */ /* 0x0005e20000000800 */
[----:B---3--:R-:W-:Y:S01]  /*37f0*/  IADD3 R7, PT, PT, R129, 0x12000, RZ ;  /* 0x0001200081077810 */ /* 0x008fe20007ffe0ff */
[----:B------:R-:W-:Y:S01]  /*3800*/  FFMA.FTZ R6, R6, UR12, -R11 ;  /* 0x0000000c06067c23 */ /* 0x000fe2000801080b */
[----:B------:R-:W-:Y:S02]  /*3810*/  @!P0 FSEL R4, R142, -INF , !P3 ;  /* 0xff8000008e048808 */ /* 0x000fe40005800000 */
[----:B------:R-:W-:Y:S03]  /*3820*/  @P4 IADD3 R131, PT, PT, R7, -0x40, RZ ;  /* 0xffffffc007834810 */ /* 0x000fe60007ffe0ff */
[--C-:B------:R-:W-:Y:S02]  /*3830*/  FFMA.FTZ R7, R4, UR12, -R10.reuse ;  /* 0x0000000c04077c23 */ /* 0x100fe4000801080a */
[----:B------:R3:W-:Y:S01]  /*3840*/  MUFU.EX2 R245, R6 ;  /* 0x0000000600f57308 */ /* 0x0007e20000000800 */
[----:B------:R-:W-:Y:S01]  /*3850*/  @!P0 IADD3 R4, PT, PT, R0, 0x31, RZ ;  /* 0x0000003100048810 */ /* 0x000fe20007ffe0ff */
[----:B------:R-:W-:Y:S08]  /*3860*/  IMAD.IADD R134, R17, 0x1, R131 ;  /* 0x0000000111867824 */ /* 0x000ff000078e0283 */
[----:B------:R1:W-:Y:S01]  /*3870*/  MUFU.EX2 R150, R7 ;  /* 0x0000000700967308 */ /* 0x0003e20000000800 */
[----:B--2---:R-:W-:Y:S04]  /*3880*/  MOV R5, UR15 ;  /* 0x0000000f00057c02 */ /* 0x004fe80008000f00 */
[----:B------:R-:W-:Y:S01]  /*3890*/  LEA.HI.X R105, R20, R5, RZ, 0x2, P2 ;  /* 0x0000000514697211 */ /* 0x000fe200010f14ff */
[----:B------:R-:W-:Y:S01]  /*38a0*/  @!P0 VIADD R5, R0, 0x30 ;  /* 0x0000003000058836 */ /* 0x000fe20000000000 */
[----:B------:R-:W-:Y:S03]  /*38b0*/  @!P0 ISETP.GE.AND P2, PT, R14, R12, PT ;  /* 0x0000000c0e00820c */ /* 0x000fe60003f46270 */
[----:B------:R-:W-:Y:S01]  /*38c0*/  MUFU.TANH R144, R61 ;  /* 0x0000003d00907308 */ /* 0x000fe20000002400 */
[----:B---3--:R-:W-:Y:S01]  /*38d0*/  MOV R6, R143 ;  /* 0x0000008f00067202 */ /* 0x008fe20000000f00 */
[----:B------:R-:W2:Y:S01]  /*38e0*/  LDG.E R128, desc[UR26][R104.64] ;  /* 0x0000001a68807981 */ /* 0x000ea2000c1e1900 */
[----:B------:R-:W-:Y:S02]  /*38f0*/  @!P0 ISETP.GE.AND P3, PT, R5, R13, PT ;  /* 0x0000000d0500820c */ /* 0x000fe40003f66270 */
[----:B------:R-:W-:Y:S01]  /*3900*/  @!P0 FSEL R6, R143, -INF , !P2 ;  /* 0xff8000008f068808 */ /* 0x000fe20005000000 */
[----:B------:R-:W3:Y:S01]  /*3910*/  LDG.E R115, desc[UR26][R104.64+0x20] ;  /* 0x0000201a68737981 */ /* 0x000ee2000c1e1900 */
[C---:B------:R-:W-:Y:S03]  /*3920*/  @!P0 ISETP.GE.AND P6, PT, R5.reuse, R9, PT ;  /* 0x000000090500820c */ /* 0x040fe60003fc6270 */
[----:B------:R-:W-:Y:S01]  /*3930*/  MUFU.TANH R226, R65 ;  /* 0x0000004100e27308 */ /* 0x000fe20000002400 */
[----:B-1----:R-:W-:Y:S01]  /*3940*/  MOV R7, R234 ;  /* 0x000000ea00077202 */ /* 0x002fe20000000f00 */
[----:B------:R-:W5:Y:S01]  /*3950*/  LDG.E R114, desc[UR26][R104.64+0x100] ;  /* 0x0001001a68727981 */ /* 0x000f62000c1e1900 */
[----:B------:R-:W-:Y:S01]  /*3960*/  @!P0 FSEL R7, R234, -INF , !P3 ;  /* 0xff800000ea078808 */ /* 0x000fe20005800000 */
[--C-:B------:R-:W-:Y:S01]  /*3970*/  FFMA.FTZ R6, R6, UR12, -R10.reuse ;  /* 0x0000000c06067c23 */ /* 0x100fe2000801080a */
[C---:B------:R-:W-:Y:S02]  /*3980*/  @!P0 ISETP.GE.AND P3, PT, R5.reuse, R8, PT ;  /* 0x000000080500820c */ /* 0x040fe40003f66270 */
[----:B------:R-:W-:Y:S01]  /*3990*/  @!P0 ISETP.GE.AND P5, PT, R5, R12, PT ;  /* 0x0000000c0500820c */ /* 0x000fe20003fa6270 */
[----:B------:R-:W-:Y:S02]  /*39a0*/  FFMA.FTZ R5, R7, UR12, -R11 ;  /* 0x0000000c07057c23 */ /* 0x000fe4000801080b */
[----:B------:R1:W-:Y:S01]  /*39b0*/  MUFU.EX2 R151, R6 ;  /* 0x0000000600977308 */ /* 0x0003e20000000800 */
[----:B------:R-:W-:Y:S02]  /*39c0*/  @!P0 ISETP.GE.AND P2, PT, R4, R13, PT ;  /* 0x0000000d0400820c */ /* 0x000fe40003f46270 */
[----:B------:R-:W-:Y:S02]  /*39d0*/  MOV R14, R138 ;  /* 0x0000008a000e7202 */ /* 0x000fe40000000f00 */
[----:B------:R-:W-:Y:S02]  /*39e0*/  @!P0 FSEL R14, R138, -INF , !P5 ;  /* 0xff8000008a0e8808 */ /* 0x000fe40006800000 */
[----:B------:R-:W-:Y:S03]  /*39f0*/  @!P0 ISETP.GE.AND P5, PT, R4, R9, PT ;  /* 0x000000090400820c */ /* 0x000fe60003fa6270 */
[----:B------:R4:W-:Y:S01]  /*3a00*/  MUFU.EX2 R244, R5 ;  /* 0x0000000500f47308 */ /* 0x0009e20000000800 */
[----:B------:R-:W-:Y:S01]  /*3a10*/  MOV R7, R170 ;  /* 0x000000aa00077202 */ /* 0x000fe20000000f00 */
[----:B------:R-:W-:Y:S01]  /*3a20*/  FFMA.FTZ R14, R14, UR12, -R10 ;  /* 0x0000000c0e0e7c23 */ /* 0x000fe2000801080a */
[----:B------:R-:W-:Y:S07]  /*3a30*/  @!P0 FSEL R7, R170, -INF , !P3 ;  /* 0xff800000aa078808 */ /* 0x000fee0005800000 */
[----:B------:R-:W4:Y:S01]  /*3a40*/  MUFU.TANH R145, R60 ;  /* 0x0000003c00917308 */ /* 0x000f220000002400 */
[----:B-1----:R-:W-:Y:S01]  /*3a50*/  IMAD.MOV.U32 R6, RZ, RZ, R233 ;  /* 0x000000ffff067224 */ /* 0x002fe200078e00e9 */
[----:B------:R-:W-:Y:S02]  /*3a60*/  @!P0 FSEL R6, R233, -INF , !P2 ;  /* 0xff800000e9068808 */ /* 0x000fe40005000000 */
[----:B------:R-:W-:Y:S03]  /*3a70*/  @!P0 ISETP.GE.AND P2, PT, R4, R12, PT ;  /* 0x0000000c0400820c */ /* 0x000fe60003f46270 */
[----:B------:R-:W-:Y:S01]  /*3a80*/  FFMA.FTZ R6, R6, UR12, -R11 ;  /* 0x0000000c06067c23 */ /* 0x000fe2000801080b */
[----:B------:R-:W-:Y:S02]  /*3a90*/  @!P0 FSEL R15, R140, -INF , !P2 ;  /* 0xff8000008c0f8808 */ /* 0x000fe40005000000 */
[----:B------:R1:W-:Y:S01]  /*3aa0*/  MUFU.EX2 R146, R14 ;  /* 0x0000000e00927308 */ /* 0x0003e20000000800 */
[----:B----4-:R-:W-:Y:S01]  /*3ab0*/  MOV R5, R152 ;  /* 0x0000009800057202 */ /* 0x010fe20000000f00 */
[----:B------:R-:W-:Y:S01]  /*3ac0*/  IMAD.IADD R133, R129, 0x1, R18 ;  /* 0x0000000181857824 */ /* 0x000fe200078e0212 */
[----:B------:R-:W-:Y:S01]  /*3ad0*/  @!P0 FSEL R5, R152, -INF , !P6 ;  /* 0xff80000098058808 */ /* 0x000fe20007000000 */
[----:B------:R-:W-:Y:S01]  /*3ae0*/  FFMA.FTZ R15, R15, UR12, -R10 ;  /* 0x0000000c0f0f7c23 */ /* 0x000fe2000801080a */
[----:B------:R-:W-:Y:S01]  /*3af0*/  @!P0 ISETP.GE.AND P2, PT, R4, R8, PT ;  /* 0x000000080400820c */ /* 0x000fe20003f46270 */
[C---:B------:R-:W-:Y:S01]  /*3b00*/  @!P0 VIADD R4, R0.reuse, 0x38 ;  /* 0x0000003800048836 */ /* 0x040fe20000000000 */
[----:B------:R-:W-:Y:S01]  /*3b10*/  @!P0 IADD3 R0, PT, PT, R0, 0x39, RZ ;  /* 0x0000003900008810 */ /* 0x000fe20007ffe0ff */
[----:B------:R-:W-:Y:S02]  /*3b20*/  FFMA.FTZ R5, R5, UR12, -R3 ;  /* 0x0000000c05057c23 */ /* 0x000fe40008010803 */
[----:B------:R4:W-:Y:S01]  /*3b30*/  MUFU.EX2 R243, R6 ;  /* 0x0000000600f37308 */ /* 0x0009e20000000800 */
[----:B------:R-:W-:Y:S02]  /*3b40*/  IADD3 R135, PT, PT, R17, R133, RZ ;  /* 0x0000008511877210 */ /* 0x000fe40007ffe0ff */
[C---:B------:R-:W-:Y:S02]  /*3b50*/  @!P0 ISETP.GE.AND P6, PT, R4.reuse, R9, PT ;  /* 0x000000090400820c */ /* 0x040fe40003fc6270 */
[----:B------:R-:W-:Y:S02]  /*3b60*/  @!P0 ISETP.GE.AND P3, PT, R4, R13, PT ;  /* 0x0000000d0400820c */ /* 0x000fe40003f66270 */
[----:B------:R-:W-:Y:S03]  /*3b70*/  IADD3 R130, PT, PT, R18, R131, RZ ;  /* 0x0000008312827210 */ /* 0x000fe60007ffe0ff */
[----:B------:R4:W-:Y:S01]  /*3b80*/  MUFU.EX2 R175, R5 ;  /* 0x0000000500af7308 */ /* 0x0009e20000000800 */
[----:B-1----:R-:W-:Y:S01]  /*3b90*/  IMAD.MOV.U32 R14, RZ, RZ, R145 ;  /* 0x000000ffff0e7224 */ /* 0x002fe200078e0091 */
[----:B------:R-:W-:Y:S02]  /*3ba0*/  @!P0 FSEL R14, R145, -INF , !P6 ;  /* 0xff800000910e8808 */ /* 0x000fe40007000000 */
[----:B------:R-:W-:Y:S02]  /*3bb0*/  @!P0 ISETP.GE.AND P6, PT, R4, R12, PT ;  /* 0x0000000c0400820c */ /* 0x000fe40003fc6270 */
[----:B------:R-:W-:Y:S04]  /*3bc0*/  IADD3 R132, PT, PT, R17, R130, RZ ;  /* 0x0000008211847210 */ /* 0x000fe80007ffe0ff */
[----:B------:R1:W-:Y:S01]  /*3bd0*/  MUFU.EX2 R147, R15 ;  /* 0x0000000f00937308 */ /* 0x0003e20000000800 */
[----:B----4-:R-:W-:Y:S01]  /*3be0*/  IMAD.MOV.U32 R6, RZ, RZ, R153 ;  /* 0x000000ffff067224 */ /* 0x010fe200078e0099 */
[----:B------:R-:W-:Y:S02]  /*3bf0*/  @!P0 FSEL R6, R153, -INF , !P5 ;  /* 0xff80000099068808 */ /* 0x000fe40006800000 */
[----:B------:R-:W-:Y:S02]  /*3c00*/  @!P0 ISETP.GE.AND P5, PT, R0, R9, PT ;  /* 0x000000090000820c */ /* 0x000fe40003fa6270 */
[----:B------:R-:W-:Y:S01]  /*3c10*/  MOV R9, R169 ;  /* 0x000000a900097202 */ /* 0x000fe20000000f00 */
[--C-:B------:R-:W-:Y:S01]  /*3c20*/  FFMA.FTZ R6, R6, UR12, -R3.reuse ;  /* 0x0000000c06067c23 */ /* 0x100fe20008010803 */
[----:B------:R-:W-:Y:S02]  /*3c30*/  @!P0 FSEL R9, R169, -INF , !P2 ;  /* 0xff800000a9098808 */ /* 0x000fe40005000000 */
[----:B------:R-:W4:Y:S01]  /*3c40*/  MUFU.TANH R223, R64 ;  /* 0x0000004000df7308 */ /* 0x000f220000002400 */
[----:B------:R-:W-:Y:S02]  /*3c50*/  F2FP.F16.F32.PACK_AB R5, R78, R19 ;  /* 0x000000134e05723e */ /* 0x000fe400000000ff */
[----:B------:R-:W-:Y:S02]  /*3c60*/  @!P0 ISETP.GE.AND P2, PT, R0, R13, PT ;  /* 0x0000000d0000820c */ /* 0x000fe40003f46270 */
[----:B------:R-:W-:Y:S01]  /*3c70*/  MOV R13, R144 ;  /* 0x00000090000d7202 */ /* 0x000fe20000000f00 */
[----:B------:R4:W-:Y:S01]  /*3c80*/  STS [R129+0x12000], R5 ;  /* 0x0120000581007388 */ /* 0x0009e20000000800 */
[----:B------:R-:W-:Y:S03]  /*3c90*/  @!P0 FSEL R13, R144, -INF , !P5 ;  /* 0xff800000900d8808 */ /* 0x000fe60006800000 */
[----:B------:R4:W-:Y:S01]  /*3ca0*/  MUFU.EX2 R174, R6 ;  /* 0x0000000600ae7308 */ /* 0x0009e20000000800 */
[----:B-1----:R-:W-:Y:S01]  /*3cb0*/  IMAD.MOV.U32 R15, RZ, RZ, R226 ;  /* 0x000000ffff0f7224 */ /* 0x002fe200078e00e2 */
[----:B------:R-:W-:Y:S02]  /*3cc0*/  @!P0 FSEL R15, R226, -INF , !P2 ;  /* 0xff800000e20f8808 */ /* 0x000fe40005000000 */
[C---:B------:R-:W-:Y:S02]  /*3cd0*/  @!P0 ISETP.GE.AND P5, PT, R0.reuse, R12, PT ;  /* 0x0000000c0000820c */ /* 0x040fe40003fa6270 */
[-C--:B------:R-:W-:Y:S02]  /*3ce0*/  @!P0 ISETP.GE.AND P2, PT, R0, R8.reuse, PT ;  /* 0x000000080000820c */ /* 0x080fe40003f46270 */
[----:B------:R-:W-:Y:S02]  /*3cf0*/  IADD3 R0, PT, PT, R17, R129, RZ ;  /* 0x0000008111007210 */ /* 0x000fe40007ffe0ff */
[----:B------:R-:W-:Y:S01]  /*3d00*/  MUFU.TANH R137, R66 ;  /* 0x0000004200897308 */ /* 0x000fe20000002400 */
[----:B----4-:R-:W-:Y:S02]  /*3d10*/  MOV R12, R223 ;  /* 0x000000df000c7202 */ /* 0x010fe40000000f00 */
[----:B------:R-:W-:Y:S02]  /*3d20*/  @!P0 FSEL R12, R223, -INF , !P3 ;  /* 0xff800000df0c8808 */ /* 0x000fe40005800000 */
[----:B------:R-:W-:Y:S01]  /*3d30*/  @!P0 ISETP.GE.AND P3, PT, R4, R8, PT ;  /* 0x000000080400820c */ /* 0x000fe20003f66270 */
[--C-:B------:R-:W-:Y:S01]  /*3d40*/  FFMA.FTZ R8, R14, UR12, -R3.reuse ;  /* 0x0000000c0e087c23 */ /* 0x100fe20008010803 */
[----:B------:R-:W-:Y:S01]  /*3d50*/  F2FP.F16.F32.PACK_AB R4, R197, R198 ;  /* 0x000000c6c504723e */ /* 0x000fe200000000ff */
[--C-:B------:R-:W-:Y:S01]  /*3d60*/  FFMA.FTZ R6, R7, UR12, -R2.reuse ;  /* 0x0000000c07067c23 */ /* 0x100fe20008010802 */
[----:B------:R-:W-:Y:S01]  /*3d70*/  F2FP.F16.F32.PACK_AB R7, R68, R69 ;  /* 0x000000454407723e */ /* 0x000fe200000000ff */
[----:B------:R-:W-:Y:S01]  /*3d80*/  MUFU.TANH R161, R62 ;  /* 0x0000003e00a17308 */ /* 0x000fe20000002400 */
[----:B------:R-:W-:Y:S03]  /*3d90*/  FFMA.FTZ R3, R13, UR12, -R3 ;  /* 0x0000000c0d037c23 */ /* 0x000fe60008010803 */
[----:B------:R1:W-:Y:S01]  /*3da0*/  STS [R129+0x12400], R7 ;  /* 0x0124000781007388 */ /* 0x0003e20000000800 */
[----:B------:R-:W-:Y:S03]  /*3db0*/  F2FP.F16.F32.PACK_AB R5, R76, R77 ;  /* 0x0000004d4c05723e */ /* 0x000fe600000000ff */
[----:B------:R4:W-:Y:S02]  /*3dc0*/  STS [R0+0x12400], R4 ;  /* 0x0124000400007388 */ /* 0x0009e40000000800 */
[----:B------:R1:W-:Y:S02]  /*3dd0*/  MUFU.EX2 R204, R6 ;  /* 0x0000000600cc7308 */ /* 0x0003e40000000800 */
[----:B------:R4:W-:Y:S08]  /*3de0*/  STS [R0+0x12000], R5 ;  /* 0x0120000500007388 */ /* 0x0009f00000000800 */
[----:B------:R4:W-:Y:S10]  /*3df0*/  MUFU.EX2 R168, R3 ;  /* 0x0000000300a87308 */ /* 0x0009f40000000800 */
[----:B------:R-:W4:Y:S01]  /*3e00*/  MUFU.TANH R136, R67 ;  /* 0x0000004300887308 */ /* 0x000f220000002400 */
[----:B-1----:R-:W-:Y:S02]  /*3e10*/  F2FP.F16.F32.PACK_AB R6, R221, R222 ;  /* 0x000000dedd06723e */ /* 0x002fe400000000ff */
[----:B------:R-:W-:Y:S03]  /*3e20*/  F2FP.F16.F32.PACK_AB R7, R231, R232 ;  /* 0x000000e8e707723e */ /* 0x000fe600000000ff */
[----:B------:R1:W-:Y:S01]  /*3e30*/  STS [R129+0x14000], R6 ;  /* 0x0140000681007388 */ /* 0x0003e20000000800 */
[----:B----4-:R-:W-:Y:S03]  /*3e40*/  F2FP.F16.F32.PACK_AB R4, R74, R75 ;  /* 0x0000004b4a04723e */ /* 0x010fe600000000ff */
[----:B------:R-:W4:Y:S01]  /*3e50*/  MUFU.TANH R160, R63 ;  /* 0x0000003f00a07308 */ /* 0x000f220000002400 */
[----:B------:R-:W-:Y:S01]  /*3e60*/  STS [R129+0x14400], R7 ;  /* 0x0144000781007388 */ /* 0x000fe20000000800 */
[----:B------:R-:W-:Y:S01]  /*3e70*/  F2FP.F16.F32.PACK_AB R3, R213, R214 ;  /* 0x000000d6d503723e */ /* 0x000fe200000000ff */
[----:B------:R-:W-:Y:S07]  /*3e80*/  FFMA.FTZ R5, R9, UR12, -R2 ;  /* 0x0000000c09057c23 */ /* 0x000fee0008010802 */
[----:B------:R4:W-:Y:S10]  /*3e90*/  MUFU.EX2 R203, R5 ;  /* 0x0000000500cb7308 */ /* 0x0009f40000000800 */
[----:B------:R-:W-:Y:S01]  /*3ea0*/  MUFU.EX2 R171, R8 ;  /* 0x0000000800ab7308 */ /* 0x000fe20000000800 */
[----:B------:R-:W-:Y:S02]  /*3eb0*/  LEA R113, R16, UR4, 0x1 ;  /* 0x0000000410717c11 */ /* 0x000fe4000f8e08ff */
[----:B-1----:R-:W-:Y:S03]  /*3ec0*/  F2FP.F16.F32.PACK_AB R6, R217, R218 ;  /* 0x000000dad906723e */ /* 0x002fe600000000ff */
[----:B------:R-:W-:Y:S01]  /*3ed0*/  IMAD.IADD R117, R112, 0x1, R113 ;  /* 0x0000000170757824 */ /* 0x000fe200078e0271 */
[----:B----4-:R-:W-:Y:S01]  /*3ee0*/  F2FP.F16.F32.PACK_AB R5, R227, R230 ;  /* 0x000000e6e305723e */ /* 0x010fe200000000ff */
[----:B------:R-:W-:Y:S04]  /*3ef0*/  STS [R0+0x14000], R6 ;  /* 0x0140000600007388 */ /* 0x000fe80000000800 */
[----:B------:R1:W-:Y:S04]  /*3f00*/  STS [R0+0x14400], R5 ;  /* 0x0144000500007388 */ /* 0x0003e80000000800 */
[----:B------:R4:W-:Y:S01]  /*3f10*/  STS [R133+0x12000], R4 ;  /* 0x0120000485007388 */ /* 0x0009e20000000800 */
[----:B-1----:R-:W-:Y:S02]  /*3f20*/  F2FP.F16.F32.PACK_AB R5, R186, R190 ;  /* 0x000000beba05723e */ /* 0x002fe400000000ff */
[----:B------:R-:W-:Y:S02]  /*3f30*/  F2FP.F16.F32.PACK_AB R0, R172, R173 ;  /* 0x000000adac00723e */ /* 0x000fe400000000ff */
[----:B----4-:R-:W-:Y:S01]  /*3f40*/  F2FP.F16.F32.PACK_AB R4, R72, R73 ;  /* 0x000000494804723e */ /* 0x010fe200000000ff */
[----:B------:R1:W-:Y:S04]  /*3f50*/  STS [R133+0x12400], R5 ;  /* 0x0124000585007388 */ /* 0x0003e80000000800 */
[----:B------:R4:W-:Y:S04]  /*3f60*/  STS [R135+0x12000], R4 ;  /* 0x0120000487007388 */ /* 0x0009e80000000800 */
[----:B------:R4:W-:Y:S04]  /*3f70*/  STS [R135+0x12400], R0 ;  /* 0x0124000087007388 */ /* 0x0009e80000000800 */
[----:B------:R4:W-:Y:S01]  /*3f80*/  STS [R133+0x14000], R3 ;  /* 0x0140000385007388 */ /* 0x0009e20000000800 */
[----:B-1----:R-:W-:Y:S01]  /*3f90*/  IMAD.MOV.U32 R5, RZ, RZ, R136 ;  /* 0x000000ffff057224 */ /* 0x002fe200078e0088 */
[----:B------:R-:W-:Y:S01]  /*3fa0*/  @!P0 FSEL R5, R136, -INF , !P5 ;  /* 0xff80000088058808 */ /* 0x000fe20006800000 */
[--C-:B----4-:R-:W-:Y:S01]  /*3fb0*/  FFMA.FTZ R4, R12, UR12, -R11.reuse ;  /* 0x0000000c0c047c23 */ /* 0x110fe2000801080b */
[----:B------:R-:W-:Y:S03]  /*3fc0*/  FFMA.FTZ R11, R15, UR12, -R11 ;  /* 0x0000000c0f0b7c23 */ /* 0x000fe6000801080b */
[----:B------:R1:W-:Y:S01]  /*3fd0*/  MUFU.EX2 R237, R4 ;  /* 0x0000000400ed7308 */ /* 0x0003e20000000800 */
[----:B------:R-:W-:Y:S02]  /*3fe0*/  F2FP.F16.F32.PACK_AB R0, R205, R206 ;  /* 0x000000cecd00723e */ /* 0x000fe400000000ff */
[----:B------:R-:W-:Y:S07]  /*3ff0*/  F2FP.F16.F32.PACK_AB R3, R224, R225 ;  /* 0x000000e1e003723e */ /* 0x000fee00000000ff */
[----:B------:R-:W4:Y:S01]  /*4000*/  MUFU.EX2 R240, R11 ;  /* 0x0000000b00f07308 */ /* 0x000f220000000800 */
[----:B------:R4:W-:Y:S04]  /*4010*/  STS [R133+0x14400], R3 ;  /* 0x0144000385007388 */ /* 0x0009e80000000800 */
[----:B------:R2:W-:Y:S01]  /*4020*/  STS [R135+0x14000], R0 ;  /* 0x0140000087007388 */ /* 0x0005e20000000800 */
[----:B-1----:R-:W-:Y:S02]  /*4030*/  MOV R4, R137 ;  /* 0x0000008900047202 */ /* 0x002fe40000000f00 */
[----:B------:R-:W-:Y:S05]  /*4040*/  @!P0 FSEL R4, R137, -INF , !P6 ;  /* 0xff80000089048808 */ /* 0x000fea0007000000 */
[--C-:B------:R-:W-:Y:S01]  /*4050*/  FFMA.FTZ R6, R4, UR12, -R10.reuse ;  /* 0x0000000c04067c23 */ /* 0x100fe2000801080a */
[----:B------:R-:W-:Y:S01]  /*4060*/  F2FP.F16.F32.PACK_AB R4, R162, R163 ;  /* 0x000000a3a204723e */ /* 0x000fe200000000ff */
[----:B------:R-:W-:Y:S01]  /*4070*/  FFMA.FTZ R10, R5, UR12, -R10 ;  /* 0x0000000c050a7c23 */ /* 0x000fe2000801080a */
[----:B------:R-:W-:Y:S01]  /*4080*/  MOV R5, R160 ;  /* 0x000000a000057202 */ /* 0x000fe20000000f00 */
[----:B------:R1:W-:Y:S01]  /*4090*/  MUFU.EX2 R141, R6 ;  /* 0x00000006008d7308 */ /* 0x0003e20000000800 */
[----:B------:R-:W-:Y:S02]  /*40a0*/  @!P0 FSEL R5, R160, -INF , !P2 ;  /* 0xff800000a0058808 */ /* 0x000fe40005000000 */
[----:B----4-:R-:W-:Y:S07]  /*40b0*/  F2FP.F16.F32.PACK_AB R3, R219, R220 ;  /* 0x000000dcdb03723e */ /* 0x010fee00000000ff */
[----:B------:R-:W4:Y:S01]  /*40c0*/  MUFU.EX2 R139, R10 ;  /* 0x0000000a008b7308 */ /* 0x000f220000000800 */
[----:B--2---:R-:W-:Y:S01]  /*40d0*/  F2FP.F16.F32.PACK_AB R0, R70, R71 ;  /* 0x000000474600723e */ /* 0x004fe200000000ff */
[----:B------:R2:W-:Y:S04]  /*40e0*/  STS [R135+0x14400], R3 ;  /* 0x0144000387007388 */ /* 0x0005e80000000800 */
[----:B------:R1:W-:Y:S04]  /*40f0*/  STS [R131+0x400], R4 ;  /* 0x0004000483007388 */ /* 0x0003e80000000800 */
[----:B------:R3:W-:Y:S01]  /*4100*/  STS [R131], R0 ;  /* 0x0000000083007388 */ /* 0x0007e20000000800 */
[----:B--2---:R-:W-:Y:S02]  /*4110*/  F2FP.F16.F32.PACK_AB R3, R194, R196 ;  /* 0x000000c4c203723e */ /* 0x004fe400000000ff */
[----:B-1----:R-:W-:Y:S02]  /*4120*/  F2FP.F16.F32.PACK_AB R4, R245, R246 ;  /* 0x000000f6f504723e */ /* 0x002fe400000000ff */
[----:B---3--:R-:W-:Y:S03]  /*4130*/  MOV R0, R161 ;  /* 0x000000a100007202 */ /* 0x008fe60000000f00 */
[----:B------:R1:W-:Y:S01]  /*4140*/  STS [R134], R4 ;  /* 0x0000000486007388 */ /* 0x0003e20000000800 */
[----:B------:R-:W-:Y:S05]  /*4150*/  @!P0 FSEL R0, R161, -INF , !P3 ;  /* 0xff800000a1008808 */ /* 0x000fea0005800000 */
[--C-:B------:R-:W-:Y:S01]  /*4160*/  FFMA.FTZ R6, R0, UR12, -R2.reuse ;  /* 0x0000000c00067c23 */ /* 0x100fe20008010802 */
[----:B------:R-:W-:Y:S01]  /*4170*/  F2FP.F16.F32.PACK_AB R0, R151, R150 ;  /* 0x000000969700723e */ /* 0x000fe200000000ff */
[----:B------:R-:W-:Y:S01]  /*4180*/  FFMA.FTZ R2, R5, UR12, -R2 ;  /* 0x0000000c05027c23 */ /* 0x000fe20008010802 */
[----:B------:R-:W-:Y:S01]  /*4190*/  F2FP.F16.F32.PACK_AB R5, R243, R244 ;  /* 0x000000f4f305723e */ /* 0x000fe200000000ff */
[----:B------:R-:W-:Y:S02]  /*41a0*/  MUFU.EX2 R192, R6 ;  /* 0x0000000600c07308 */ /* 0x000fe40000000800 */
[----:B------:R2:W-:Y:S04]  /*41b0*/  STS [R134+0x400], R0 ;  /* 0x0004000086007388 */ /* 0x0005e80000000800 */
[----:B------:R3:W-:Y:S04]  /*41c0*/  STS [R131+0x2000], R3 ;  /* 0x0020000383007388 */ /* 0x0007e80000000800 */
[----:B------:R4:W3:Y:S01]  /*41d0*/  MUFU.EX2 R191, R2 ;  /* 0x0000000200bf7308 */ /* 0x0008e20000000800 */
[----:B-1----:R-:W-:Y:S05]  /*41e0*/  F2FP.F16.F32.PACK_AB R4, R215, R216 ;  /* 0x000000d8d704723e */ /* 0x002fea00000000ff */
[----:B------:R1:W-:Y:S01]  /*41f0*/  STS [R131+0x2400], R4 ;  /* 0x0024000483007388 */ /* 0x0003e20000000800 */
[----:B----4-:R-:W-:Y:S02]  /*4200*/  F2FP.F16.F32.PACK_AB R2, R240, R237 ;  /* 0x000000edf002723e */ /* 0x010fe400000000ff */
[----:B--2---:R-:W-:Y:S02]  /*4210*/  F2FP.F16.F32.PACK_AB R0, R211, R212 ;  /* 0x000000d4d300723e */ /* 0x004fe400000000ff */
[----:B---3--:R-:W-:Y:S03]  /*4220*/  F2FP.F16.F32.PACK_AB R3, R182, R183 ;  /* 0x000000b7b603723e */ /* 0x008fe600000000ff */
[----:B------:R2:W-:Y:S04]  /*4230*/  STS [R134+0x2400], R0 ;  /* 0x0024000086007388 */ /* 0x0005e80000000800 */
[----:B------:R3:W-:Y:S04]  /*4240*/  STS [R134+0x2000], R3 ;  /* 0x0020000386007388 */ /* 0x0007e80000000800 */
[----:B------:R-:W-:Y:S01]  /*4250*/  STS [R130], R5 ;  /* 0x0000000582007388 */ /* 0x000fe20000000800 */
[----:B-1----:R-:W-:Y:S05]  /*4260*/  F2FP.F16.F32.PACK_AB R4, R147, R146 ;  /* 0x000000929304723e */ /* 0x002fea00000000ff */
[----:B------:R1:W-:Y:S04]  /*4270*/  STS [R130+0x400], R4 ;  /* 0x0004000482007388 */ /* 0x0003e80000000800 */
[----:B------:R4:W-:Y:S01]  /*4280*/  STS [R132], R2 ;  /* 0x0000000284007388 */ /* 0x0009e20000000800 */
[----:B--2---:R-:W-:Y:S02]  /*4290*/  F2FP.F16.F32.PACK_AB R0, R139, R141 ;  /* 0x0000008d8b00723e */ /* 0x004fe400000000ff */
[----:B---3--:R-:W-:Y:S03]  /*42a0*/  F2FP.F16.F32.PACK_AB R3, R174, R175 ;  /* 0x000000afae03723e */ /* 0x008fe600000000ff */
[----:B------:R2:W-:Y:S04]  /*42b0*/  STS [R132+0x400], R0 ;  /* 0x0004000084007388 */ /* 0x0005e80000000800 */
[----:B------:R3:W-:Y:S01]  /*42c0*/  STS [R130+0x2000], R3 ;  /* 0x0020000382007388 */ /* 0x0007e20000000800 */
[----:B-1----:R-:W-:Y:S02]  /*42d0*/  F2FP.F16.F32.PACK_AB R4, R203, R204 ;  /* 0x000000cccb04723e */ /* 0x002fe400000000ff */
[----:B----4-:R-:W-:Y:S03]  /*42e0*/  F2FP.F16.F32.PACK_AB R2, R191, R192 ;  /* 0x000000c0bf02723e */ /* 0x010fe600000000ff */
[----:B------:R-:W-:Y:S04]  /*42f0*/  STS [R130+0x2400], R4 ;  /* 0x0024000482007388 */ /* 0x000fe80000000800 */
[----:B------:R1:W-:Y:S01]  /*4300*/  STS [R132+0x2400], R2 ;  /* 0x0024000284007388 */ /* 0x0003e20000000800 */
[----:B--2---:R-:W-:Y:S02]  /*4310*/  LEA R0, R120, UR4, 0x1 ;  /* 0x0000000478007c11 */ /* 0x004fe4000f8e08ff */
[----:B---3--:R-:W-:Y:S05]  /*4320*/  F2FP.F16.F32.PACK_AB R3, R168, R171 ;  /* 0x000000aba803723e */ /* 0x008fea00000000ff */
[----:B------:R-:W-:Y:S04]  /*4330*/  STS [R132+0x2000], R3 ;  /* 0x0020000384007388 */ /* 0x000fe80000000800 */
[----:B------:R-:W-:Y:S08]  /*4340*/  LDSM.16.M88.4 R64, [R0+0x4000] ;  /* 0x004000000040783b */ /* 0x000ff00000000200 */
[----:B------:R2:W-:Y:S01]  /*4350*/  LDSM.16.M88.4 R60, [R0+0x5000] ;  /* 0x00500000003c783b */ /* 0x0005e20000000200 */
[----:B-1----:R-:W-:Y:S07]  /*4360*/  IMAD.MOV.U32 R2, RZ, RZ, R19 ;  /* 0x000000ffff027224 */ /* 0x002fee00078e0013 */
[----:B------:R-:W1:Y:S08]  /*4370*/  LDSM.16.M88.4 R16, [R113+0x8000] ;  /* 0x008000007110783b */ /* 0x000e700000000200 */
[----:B------:R-:W3:Y:S01]  /*4380*/  LDSM.16.M88.4 R32, [R113+0x8400] ;  /* 0x008400007120783b */ /* 0x000ee20000000200 */
[----:B--2---:R-:W-:Y:S07]  /*4390*/  IADD3 R0, PT, PT, R0, R112, RZ ;  /* 0x0000007000007210 */ /* 0x004fee0007ffe0ff */
[----:B------:R-:W2:Y:S08]  /*43a0*/  LDSM.16.M88.4 R48, [R113+0x8800] ;  /* 0x008800007130783b */ /* 0x000eb00000000200 */
[----:B------:R-:W4:Y:S08]  /*43b0*/  LDSM.16.M88.4 R100, [R113+0x8c00] ;  /* 0x008c00007164783b */ /* 0x000f300000000200 */
[----:B------:R-:W-:Y:S01]  /*43c0*/  LDSM.16.M88.4 R108, [R0+0x5000] ;  /* 0x00500000006c783b */ /* 0x000fe20000000200 */
[-C--:B-1----:R-:W-:Y:S07]  /*43d0*/  HMMA.16816.F32 R4, R64, R16.reuse, RZ ;  /* 0x000000104004723c */ /* 0x082fee00000018ff */
[----:B------:R1:W5:Y:S01]  /*43e0*/  LDG.E R3, desc[UR26][R104.64+0x120] ;  /* 0x0001201a68037981 */ /* 0x000362000c1e1900 */
[C---:B------:R-:W-:Y:S08]  /*43f0*/  HMMA.16816.F32 R8, R60.reuse, R16, RZ ;  /* 0x000000103c08723c */ /* 0x040ff000000018ff */
[-C--:B------:R-:W-:Y:S08]  /*4400*/  HMMA.16816.F32 R12, R60, R18.reuse, RZ ;  /* 0x000000123c0c723c */ /* 0x080ff000000018ff */
[C---:B------:R-:W-:Y:S01]  /*4410*/  HMMA.16816.F32 R16, R64.reuse, R18, RZ ;  /* 0x000000124010723c */ /* 0x040fe200000018ff */
[----:B-1----:R-:W-:Y:S07]  /*4420*/  LDSM.16.M88.4 R104, [R117+0x8000] ;  /* 0x008000007568783b */ /* 0x002fee0000000200 */
[-C--:B---3--:R-:W-:Y:S08]  /*4430*/  HMMA.16816.F32 R20, R64, R32.reuse, RZ ;  /* 0x000000204014723c */ /* 0x088ff000000018ff */
[C---:B------:R-:W-:Y:S08]  /*4440*/  HMMA.16816.F32 R24, R60.reuse, R32, RZ ;  /* 0x000000203c18723c */ /* 0x040ff000000018ff */
[-C--:B------:R-:W-:Y:S08]  /*4450*/  HMMA.16816.F32 R28, R60, R34.reuse, RZ ;  /* 0x000000223c1c723c */ /* 0x080ff000000018ff */
[C---:B------:R-:W-:Y:S08]  /*4460*/  HMMA.16816.F32 R32, R64.reuse, R34, RZ ;  /* 0x000000224020723c */ /* 0x040ff000000018ff */
[-C--:B--2---:R-:W-:Y:S08]  /*4470*/  HMMA.16816.F32 R36, R64, R48.reuse, RZ ;  /* 0x000000304024723c */ /* 0x084ff000000018ff */
        /* <DEDUP_REMOVED lines=9> */
[----:B------:R-:W-:Y:S04]  /*4510*/  LOP3.LUT R2, R124, 0x30, R122, 0xf8, !PT ;  /* 0x000000307c027812 */ /* 0x000fe800078ef87a */
[----:B------:R-:W-:Y:S01]  /*4520*/  LOP3.LUT R2, R2, 0x1c0, R125, 0xf8, !PT ;  /* 0x000001c002027812 */ /* 0x000fe200078ef87d */
[-C--:B--2---:R-:W-:Y:S08]  /*4530*/  HMMA.16816.F32 R4, R100, R104.reuse, R4 ;  /* 0x000000686404723c */ /* 0x084ff00000001804 */
[C---:B------:R-:W-:Y:S08]  /*4540*/  HMMA.16816.F32 R8, R108.reuse, R104, R8 ;  /* 0x000000686c08723c */ /* 0x040ff00000001808 */
[-C--:B------:R-:W-:Y:S03]  /*4550*/  HMMA.16816.F32 R12, R108, R106.reuse, R12 ;  /* 0x0000006a6c0c723c */ /* 0x080fe6000000180c */
[C---:B------:R-:W-:Y:S01]  /*4560*/  FADD.FTZ R6, -R115.reuse, R6 ;  /* 0x0000000673067221 */ /* 0x040fe20000010100 */
[----:B------:R-:W-:Y:S01]  /*4570*/  FADD.FTZ R7, -R115, R7 ;  /* 0x0000000773077221 */ /* 0x000fe20000010100 */
[----:B------:R-:W-:Y:S02]  /*4580*/  FADD.FTZ R4, -R128, R4 ;  /* 0x0000000480047221 */ /* 0x000fe40000010100 */
[----:B------:R-:W-:Y:S01]  /*4590*/  FMUL.FTZ R6, R69, R6 ;  /* 0x0000000645067220 */ /* 0x000fe20000410000 */
[C---:B------:R-:W-:Y:S01]  /*45a0*/  HMMA.16816.F32 R16, R100.reuse, R106, R16 ;  /* 0x0000006a6410723c */ /* 0x040fe20000001810 */
[----:B------:R-:W1:Y:S03]  /*45b0*/  LDSM.16.M88.4 R104, [R117+0x8400] ;  /* 0x008400007568783b */ /* 0x000e660000000200 */
[----:B------:R-:W-:Y:S11]  /*45c0*/  FMUL.FTZ R7, R68, R7 ;  /* 0x0000000744077220 */ /* 0x000ff60000410000 */
[----:B------:R-:W-:Y:S04]  /*45d0*/  @!UPT UIADD3 URZ, UPT, UPT, URZ, URZ, URZ ;  /* 0x000000fffffff290 */ /* 0x000fe8000fffe0ff */
[C---:B------:R-:W-:Y:S01]  /*45e0*/  FADD.FTZ R16, -R128.reuse, R16 ;  /* 0x0000001080107221 */ /* 0x040fe20000010100 */
[C---:B------:R-:W-:Y:S03]  /*45f0*/  FADD.FTZ R17, -R128.reuse, R17 ;  /* 0x0000001180117221 */ /* 0x040fe60000010100 */
[----:B------:R-:W-:Y:S01]  /*4600*/  FMUL.FTZ R16, R77, R16 ;  /* 0x000000104d107220 */ /* 0x000fe20000410000 */
[-C--:B-1----:R-:W-:Y:S08]  /*4610*/  HMMA.16816.F32 R20, R100, R104.reuse, R20 ;  /* 0x000000686414723c */ /* 0x082ff00000001814 */
[C---:B------:R-:W-:Y:S08]  /*4620*/  HMMA.16816.F32 R24, R108.reuse, R104, R24 ;  /* 0x000000686c18723c */ /* 0x040ff00000001818 */
[-C--:B------:R-:W-:Y:S08]  /*4630*/  HMMA.16816.F32 R28, R108, R106.reuse, R28 ;  /* 0x0000006a6c1c723c */ /* 0x080ff0000000181c */
[C---:B------:R-:W-:Y:S01]  /*4640*/  HMMA.16816.F32 R32, R100.reuse, R106, R32 ;  /* 0x0000006a6420723c */ /* 0x040fe20000001820 */
[----:B------:R-:W1:Y:S11]  /*4650*/  LDSM.16.M88.4 R104, [R117+0x8800] ;  /* 0x008800007568783b */ /* 0x000e760000000200 */
[----:B------:R-:W-:Y:S07]  /*4660*/  @!UPT UIADD3 URZ, UPT, UPT, URZ, URZ, URZ ;  /* 0x000000fffffff290 */ /* 0x000fee000fffe0ff */
[C---:B------:R-:W-:Y:S01]  /*4670*/  FADD.FTZ R32, -R128.reuse, R32 ;  /* 0x0000002080207221 */ /* 0x040fe20000010100 */
[-C--:B-1----:R-:W-:Y:S08]  /*4680*/  HMMA.16816.F32 R36, R100, R104.reuse, R36 ;  /* 0x000000686424723c */ /* 0x082ff00000001824 */
[C---:B------:R-:W-:Y:S08]  /*4690*/  HMMA.16816.F32 R40, R108.reuse, R104, R40 ;  /* 0x000000686c28723c */ /* 0x040ff00000001828 */
[-C--:B------:R-:W-:Y:S08]  /*46a0*/  HMMA.16816.F32 R44, R108, R106.reuse, R44 ;  /* 0x0000006a6c2c723c */ /* 0x080ff0000000182c */
[C---:B------:R-:W-:Y:S01]  /*46b0*/  HMMA.16816.F32 R48, R100.reuse, R106, R48 ;  /* 0x0000006a6430723c */ /* 0x040fe20000001830 */
[----:B------:R-:W1:Y:S07]  /*46c0*/  LDSM.16.M88.4 R104, [R117+0x8c00] ;  /* 0x008c00007568783b */ /* 0x000e6e0000000200 */
[-C--:B-1----:R-:W-:Y:S08]  /*46d0*/  HMMA.16816.F32 R52, R100, R104.reuse, R52 ;  /* 0x000000686434723c */ /* 0x082ff00000001834 */
[C---:B------:R-:W-:Y:S04]  /*46e0*/  HMMA.16816.F32 R56, R108.reuse, R104, R56 ;  /* 0x000000686c38723c */ /* 0x040fe80000001838 */
[----:B------:R-:W-:Y:S04]  /*46f0*/  SHF.L.U32 R105, R123, 0x3, RZ ;  /* 0x000000037b697819 */ /* 0x000fe800000006ff */
[----:B------:R-:W-:Y:S01]  /*4700*/  LOP3.LUT R104, R105, 0x38, RZ, 0xc0, !PT ;  /* 0x0000003869687812 */ /* 0x000fe200078ec0ff */
[-C--:B------:R-:W-:Y:S03]  /*4710*/  HMMA.16816.F32 R60, R108, R106.reuse, R60 ;  /* 0x0000006a6c3c723c */ /* 0x080fe6000000183c */
[----:B------:R-:W-:Y:S01]  /*4720*/  FADD.FTZ R108, -R128, R5 ;  /* 0x00000005806c7221 */ /* 0x000fe20000010100 */
[----:B------:R-:W-:Y:S01]  /*4730*/  FMUL.FTZ R109, R0, R4 ;  /* 0x00000004006d7220 */ /* 0x000fe20000410000 */
[----:B------:R-:W-:Y:S01]  /*4740*/  LOP3.LUT R0, R125, 0x400, RZ, 0xc0, !PT ;  /* 0x000004007d007812 */ /* 0x000fe200078ec0ff */
[----:B------:R-:W-:Y:S01]  /*4750*/  FFMA.FTZ R5, -R251, R251, 1 ;  /* 0x3f800000fb057423 */ /* 0x000fe200000101fb */
[----:B------:R-:W-:Y:S01]  /*4760*/  LOP3.LUT R2, R2, R104, RZ, 0x3c, !PT ;  /* 0x0000006802027212 */ /* 0x000fe200078e3cff */
[----:B------:R-:W-:Y:S01]  /*4770*/  FMUL.FTZ R108, R78, R108 ;  /* 0x0000006c4e6c7220 */ /* 0x000fe20000410000 */
[----:B------:R-:W-:Y:S01]  /*4780*/  HMMA.16816.F32 R64, R100, R106, R64 ;  /* 0x0000006a6440723c */ /* 0x000fe20000001840 */
[----:B------:R1:W5:Y:S03]  /*4790*/  LDL.LU R78, [R1+0x5c] ;  /* 0x00005c00014e7983 */ /* 0x0003660000300800 */
[----:B------:R-:W-:Y:S01]  /*47a0*/  FADD.FTZ R102, -R128, R21 ;  /* 0x0000001580667221 */ /* 0x000fe20000010100 */
[----:B------:R1:W5:Y:S01]  /*47b0*/  LDL.LU R77, [R1+0x58] ;  /* 0x00005800014d7983 */ /* 0x0003620000300800 */
[----:B------:R-:W-:Y:S02]  /*47c0*/  IMAD R2, R2, 0x2, R0 ;  /* 0x0000000202027824 */ /* 0x000fe400078e0200 */
[----:B------:R-:W-:Y:S01]  /*47d0*/  FADD.FTZ R0, -R128, R20 ;  /* 0x0000001480007221 */ /* 0x000fe20000010100 */
[----:B------:R-:W-:Y:S01]  /*47e0*/  FMUL.FTZ R20, R76, R17 ;  /* 0x000000114c147220 */ /* 0x000fe20000410000 */
[----:B------:R-:W-:Y:S01]  /*47f0*/  FMUL.FTZ R102, R74, R102 ;  /* 0x000000664a667220 */ /* 0x000fe20000410000 */
[----:B------:R1:W5:Y:S01]  /*4800*/  LDL.LU R76, [R1+0x54] ;  /* 0x00005400014c7983 */ /* 0x0003620000300800 */
[----:B------:R-:W-:Y:S01]  /*4810*/  FMUL.FTZ R21, R75, R0 ;  /* 0x000000004b157220 */ /* 0x000fe20000410000 */
[----:B------:R-:W-:Y:S01]  /*4820*/  FFMA.FTZ R17, -R250, R250, 1 ;  /* 0x3f800000fa117423 */ /* 0x000fe200000101fa */
[----:B------:R-:W-:Y:S01]  /*4830*/  FMUL.FTZ R5, R5, UR13 ;  /* 0x0000000d05057c20 */ /* 0x000fe20008410000 */
[----:B------:R1:W5:Y:S01]  /*4840*/  LDL.LU R75, [R1+0x50] ;  /* 0x00005000014b7983 */ /* 0x0003620000300800 */
[----:B------:R-:W-:Y:S01]  /*4850*/  FFMA.FTZ R4, -R252, R252, 1 ;  /* 0x3f800000fc047423 */ /* 0x000fe200000101fc */
[----:B------:R-:W-:Y:S01]  /*4860*/  FMUL.FTZ R17, R17, UR13 ;  /* 0x0000000d11117c20 */ /* 0x000fe20008410000 */
[----:B------:R-:W-:Y:S01]  /*4870*/  FMUL.FTZ R100, R108, R5 ;  /* 0x000000056c647220 */ /* 0x000fe20000410000 */
[----:B------:R1:W5:Y:S01]  /*4880*/  LDL.LU R74, [R1+0x4c] ;  /* 0x00004c00014a7983 */ /* 0x0003620000300800 */
[----:B------:R-:W-:Y:S01]  /*4890*/  FFMA.FTZ R5, -R249, R249, 1 ;  /* 0x3f800000f9057423 */ /* 0x000fe200000101f9 */
[----:B------:R-:W-:Y:S01]  /*48a0*/  FMUL.FTZ R17, R16, R17 ;  /* 0x0000001110117220 */ /* 0x000fe20000410000 */
[----:B------:R-:W-:Y:S01]  /*48b0*/  FMUL.FTZ R4, R4, UR13 ;  /* 0x0000000d04047c20 */ /* 0x000fe20008410000 */
[----:B------:R-:W-:Y:S01]  /*48c0*/  FFMA.FTZ R0, -R247, R247, 1 ;  /* 0x3f800000f7007423 */ /* 0x000fe200000101f7 */
[----:B------:R-:W-:Y:S01]  /*48d0*/  FMUL.FTZ R5, R5, UR13 ;  /* 0x0000000d05057c20 */ /* 0x000fe20008410000 */
[----:B------:R-:W-:Y:S01]  /*48e0*/  FADD.FTZ R64, -R128, R64 ;  /* 0x0000004080407221 */ /* 0x000fe20000010100 */
[----:B------:R-:W-:Y:S01]  /*48f0*/  FMUL.FTZ R101, R109, R4 ;  /* 0x000000046d657220 */ /* 0x000fe20000410000 */
[----:B------:R-:W-:Y:S01]  /*4900*/  FFMA.FTZ R4, -R248, R248, 1 ;  /* 0x3f800000f8047423 */ /* 0x000fe200000101f8 */
[----:B------:R-:W-:Y:S01]  /*4910*/  FMUL.FTZ R5, R20, R5 ;  /* 0x0000000514057220 */ /* 0x000fe20000410000 */
[----:B------:R-:W-:Y:S01]  /*4920*/  FADD.FTZ R20, -R128, R33 ;  /* 0x0000002180147221 */ /* 0x000fe20000010100 */
[----:B------:R-:W-:Y:S01]  /*4930*/  FMUL.FTZ R0, R0, UR13 ;  /* 0x0000000d00007c20 */ /* 0x000fe20008410000 */
[----:B------:R-:W-:Y:S01]  /*4940*/  FMUL.FTZ R4, R4, UR13 ;  /* 0x0000000d04047c20 */ /* 0x000fe20008410000 */
[----:B------:R-:W-:Y:S01]  /*4950*/  F2FP.F16.F32.PACK_AB R16, R100, R101 ;  /* 0x000000656410723e */ /* 0x000fe200000000ff */
[----:B------:R-:W-:Y:S01]  /*4960*/  FADD.FTZ R65, -R128, R65 ;  /* 0x0000004180417221 */ /* 0x000fe20000010100 */
[----:B------:R-:W-:Y:S01]  /*4970*/  F2FP.F16.F32.PACK_AB R33, R5, R17 ;  /* 0x000000110521723e */ /* 0x000fe200000000ff */
[----:B------:R-:W-:Y:S01]  /*4980*/  FMUL.FTZ R5, R73, R32 ;  /* 0x0000002049057220 */ /* 0x000fe20000410000 */
[----:B------:R-:W-:Y:S01]  /*4990*/  FMUL.FTZ R17, R72, R20 ;  /* 0x0000001448117220 */ /* 0x000fe20000410000 */
[----:B------:R1:W5:Y:S01]  /*49a0*/  LDL.LU R73, [R1+0x48] ;  /* 0x0000480001497983 */ /* 0x0003620000300800 */
[C---:B------:R-:W-:Y:S01]  /*49b0*/  FADD.FTZ R32, -R128.reuse, R36 ;  /* 0x0000002480207221 */ /* 0x040fe20000010100 */
[----:B------:R-:W-:Y:S01]  /*49c0*/  FADD.FTZ R36, -R128, R37 ;  /* 0x0000002580247221 */ /* 0x000fe20000010100 */
[----:B------:R-:W-:Y:S01]  /*49d0*/  FMUL.FTZ R4, R21, R4 ;  /* 0x0000000415047220 */ /* 0x000fe20000410000 */
[----:B------:R1:W5:Y:S01]  /*49e0*/  LDL.LU R72, [R1+0x44] ;  /* 0x0000440001487983 */ /* 0x0003620000300800 */
[----:B------:R-:W-:Y:S01]  /*49f0*/  FMUL.FTZ R32, R71, R32 ;  /* 0x0000002047207220 */ /* 0x000fe20000410000 */
[----:B------:R-:W-:Y:S01]  /*4a00*/  FMUL.FTZ R36, R70, R36 ;  /* 0x0000002446247220 */ /* 0x000fe20000410000 */
[----:B------:R-:W-:Y:S01]  /*4a10*/  FMUL.FTZ R0, R102, R0 ;  /* 0x0000000066007220 */ /* 0x000fe20000410000 */
[----:B------:R1:W5:Y:S01]  /*4a20*/  LDL.LU R71, [R1+0x40] ;  /* 0x0000400001477983 */ /* 0x0003620000300800 */
[----:B------:R-:W-:Y:S01]  /*4a30*/  FFMA.FTZ R21, -R242, R242, 1 ;  /* 0x3f800000f2157423 */ /* 0x000fe200000101f2 */
[----:B------:R-:W-:Y:S01]  /*4a40*/  FFMA.FTZ R20, -R241, R241, 1 ;  /* 0x3f800000f1147423 */ /* 0x000fe200000101f1 */
[----:B------:R-:W-:Y:S01]  /*4a50*/  FADD.FTZ R37, -R128, R48 ;  /* 0x0000003080257221 */ /* 0x000fe20000010100 */
[----:B------:R1:W5:Y:S01]  /*4a60*/  LDL.LU R70, [R1+0x3c] ;  /* 0x00003c0001467983 */ /* 0x0003620000300800 */
[----:B------:R-:W-:Y:S01]  /*4a70*/  F2FP.F16.F32.PACK_AB R100, R0, R4 ;  /* 0x000000040064723e */ /* 0x000fe200000000ff */
[----:B------:R-:W-:Y:S01]  /*4a80*/  FMUL.FTZ R21, R21, UR13 ;  /* 0x0000000d15157c20 */ /* 0x000fe20008410000 */
[----:B------:R-:W-:Y:S01]  /*4a90*/  FMUL.FTZ R20, R20, UR13 ;  /* 0x0000000d14147c20 */ /* 0x000fe20008410000 */
[----:B------:R1:W5:Y:S01]  /*4aa0*/  LDL.LU R69, [R1+0x38] ;  /* 0x0000380001457983 */ /* 0x0003620000300800 */
[----:B------:R-:W-:Y:S01]  /*4ab0*/  FFMA.FTZ R4, -R239, R239, 1 ;  /* 0x3f800000ef047423 */ /* 0x000fe200000101ef */
[----:B------:R-:W-:Y:S01]  /*4ac0*/  FFMA.FTZ R0, -R238, R238, 1 ;  /* 0x3f800000ee007423 */ /* 0x000fe200000101ee */
[----:B------:R-:W-:Y:S01]  /*4ad0*/  FMUL.FTZ R21, R5, R21 ;  /* 0x0000001505157220 */ /* 0x000fe20000410000 */
[----:B------:R1:W5:Y:S01]  /*4ae0*/  LDL.LU R68, [R1+0x34] ;  /* 0x0000340001447983 */ /* 0x0003620000300800 */
[----:B------:R-:W-:Y:S01]  /*4af0*/  FMUL.FTZ R20, R17, R20 ;  /* 0x0000001411147220 */ /* 0x000fe20000410000 */
[----:B------:R-:W-:Y:S01]  /*4b00*/  FMUL.FTZ R4, R4, UR13 ;  /* 0x0000000d04047c20 */ /* 0x000fe20008410000 */
[----:B------:R-:W-:Y:S01]  /*4b10*/  FMUL.FTZ R0, R0, UR13 ;  /* 0x0000000d00007c20 */ /* 0x000fe20008410000 */
[----:B------:R-:W-:Y:S01]  /*4b20*/  FADD.FTZ R48, -R128, R49 ;  /* 0x0000003180307221 */ /* 0x000fe20000010100 */
[----:B------:R-:W-:Y:S01]  /*4b30*/  FFMA.FTZ R17, -R236, R236, 1 ;  /* 0x3f800000ec117423 */ /* 0x000fe200000101ec */
[----:B------:R-:W-:Y:S01]  /*4b40*/  FFMA.FTZ R5, -R235, R235, 1 ;  /* 0x3f800000eb057423 */ /* 0x000fe200000101eb */
[----:B------:R-:W-:Y:S01]  /*4b50*/  FMUL.FTZ R4, R32, R4 ;  /* 0x0000000420047220 */ /* 0x000fe20000410000 */
[----:B------:R-:W-:Y:S01]  /*4b60*/  FMUL.FTZ R0, R36, R0 ;  /* 0x0000000024007220 */ /* 0x000fe20000410000 */
[----:B------:R-:W-:Y:S01]  /*4b70*/  FADD.FTZ R49, -R128, R52 ;  /* 0x0000003480317221 */ /* 0x000fe20000010100 */
[----:B------:R-:W-:Y:S01]  /*4b80*/  FMUL.FTZ R37, R246, R37 ;  /* 0x00000025f6257220 */ /* 0x000fe20000410000 */
[----:B------:R-:W-:Y:S01]  /*4b90*/  FMUL.FTZ R48, R245, R48 ;  /* 0x00000030f5307220 */ /* 0x000fe20000410000 */
[----:B------:R-:W-:Y:S01]  /*4ba0*/  FADD.FTZ R52, -R128, R53 ;  /* 0x0000003580347221 */ /* 0x000fe20000010100 */
[----:B------:R-:W-:Y:S01]  /*4bb0*/  FMUL.FTZ R17, R17, UR13 ;  /* 0x0000000d11117c20 */ /* 0x000fe20008410000 */
[----:B------:R-:W-:Y:S01]  /*4bc0*/  FMUL.FTZ R5, R5, UR13 ;  /* 0x0000000d05057c20 */ /* 0x000fe20008410000 */
[----:B------:R-:W-:Y:S01]  /*4bd0*/  FFMA.FTZ R32, -R234, R234, 1 ;  /* 0x3f800000ea207423 */ /* 0x000fe200000101ea */
[----:B------:R-:W-:Y:S01]  /*4be0*/  FFMA.FTZ R36, -R233, R233, 1 ;  /* 0x3f800000e9247423 */ /* 0x000fe200000101e9 */
[----:B------:R-:W-:Y:S01]  /*4bf0*/  FMUL.FTZ R49, R244, R49 ;  /* 0x00000031f4317220 */ /* 0x000fe20000410000 */
[----:B------:R-:W-:Y:S01]  /*4c00*/  FMUL.FTZ R52, R243, R52 ;  /* 0x00000034f3347220 */ /* 0x000fe20000410000 */
[----:B------:R-:W-:Y:S01]  /*4c10*/  FMUL.FTZ R17, R37, R17 ;  /* 0x0000001125117220 */ /* 0x000fe20000410000 */
[----:B------:R-:W-:Y:S01]  /*4c20*/  FMUL.FTZ R5, R48, R5 ;  /* 0x0000000530057220 */ /* 0x000fe20000410000 */
[----:B------:R-:W-:Y:S01]  /*4c30*/  FMUL.FTZ R32, R32, UR13 ;  /* 0x0000000d20207c20 */ /* 0x000fe20008410000 */
[----:B------:R-:W-:Y:S01]  /*4c40*/  FMUL.FTZ R36, R36, UR13 ;  /* 0x0000000d24247c20 */ /* 0x000fe20008410000 */
[----:B------:R-:W-:Y:S02]  /*4c50*/  F2FP.F16.F32.PACK_AB R48, R0, R4 ;  /* 0x000000040030723e */ /* 0x000fe400000000ff */
[----:B------:R-:W-:Y:S01]  /*4c60*/  FMUL.FTZ R4, R49, R32 ;  /* 0x0000002031047220 */ /* 0x000fe20000410000 */
[----:B------:R-:W-:Y:S01]  /*4c70*/  FMUL.FTZ R0, R52, R36 ;  /* 0x0000002434007220 */ /* 0x000fe20000410000 */
[----:B------:R-:W-:Y:S01]  /*4c80*/  F2FP.F16.F32.PACK_AB R53, R20, R21 ;  /* 0x000000151435723e */ /* 0x000fe200000000ff */
[----:B------:R-:W-:Y:S01]  /*4c90*/  FFMA.FTZ R32, -R223, R223, 1 ;  /* 0x3f800000df207423 */ /* 0x000fe200000101df */
[----:B------:R-:W-:Y:S01]  /*4ca0*/  F2FP.F16.F32.PACK_AB R37, R5, R17 ;  /* 0x000000110525723e */ /* 0x000fe200000000ff */
[----:B------:R-:W-:Y:S01]  /*4cb0*/  FFMA.FTZ R21, -R226, R226, 1 ;  /* 0x3f800000e2157423 */ /* 0x000fe200000101e2 */
[----:B------:R-:W-:Y:S01]  /*4cc0*/  FFMA.FTZ R20, -R127, R127, 1 ;  /* 0x3f8000007f147423 */ /* 0x000fe2000001017f */
[----:B------:R-:W-:Y:S01]  /*4cd0*/  FFMA.FTZ R17, -R126, R126, 1 ;  /* 0x3f8000007e117423 */ /* 0x000fe2000001017e */
[----:B------:R-:W-:Y:S01]  /*4ce0*/  F2FP.F16.F32.PACK_AB R36, R0, R4 ;  /* 0x000000040024723e */ /* 0x000fe200000000ff */
[----:B------:R-:W-:Y:S01]  /*4cf0*/  FMUL.FTZ R0, R237, R64 ;  /* 0x00000040ed007220 */ /* 0x000fe20000410000 */
[----:B------:R-:W-:Y:S01]  /*4d00*/  FMUL.FTZ R32, R32, UR13 ;  /* 0x0000000d20207c20 */ /* 0x000fe20008410000 */
[----:B------:R-:W-:Y:S01]  /*4d10*/  FMUL.FTZ R4, R240, R65 ;  /* 0x00000041f0047220 */ /* 0x000fe20000410000 */
[----:B------:R-:W-:Y:S01]  /*4d20*/  SHF.L.U32 R127, R123, 0x2, RZ ;  /* 0x000000027b7f7819 */ /* 0x000fe200000006ff */
[----:B------:R-:W-:Y:S01]  /*4d30*/  FMUL.FTZ R21, R21, UR13 ;  /* 0x0000000d15157c20 */ /* 0x000fe20008410000 */
[----:B------:R-:W-:Y:S01]  /*4d40*/  FMUL.FTZ R20, R20, UR13 ;  /* 0x0000000d14147c20 */ /* 0x000fe20008410000 */
[----:B------:R-:W-:Y:S01]  /*4d50*/  FMUL.FTZ R17, R17, UR13 ;  /* 0x0000000d11117c20 */ /* 0x000fe20008410000 */
[----:B------:R-:W-:Y:S01]  /*4d60*/  FMUL.FTZ R32, R0, R32 ;  /* 0x0000002000207220 */ /* 0x000fe20000410000 */
[----:B------:R-:W-:Y:S01]  /*4d70*/  LOP3.LUT R127, R127, 0x18, RZ, 0xc0, !PT ;  /* 0x000000187f7f7812 */ /* 0x000fe200078ec0ff */
[----:B------:R-:W-:Y:S01]  /*4d80*/  FMUL.FTZ R21, R4, R21 ;  /* 0x0000001504157220 */ /* 0x000fe20000410000 */
[----:B------:R-:W-:Y:S01]  /*4d90*/  SHF.L.U32 R126, R123, 0x5, RZ ;  /* 0x000000057b7e7819 */ /* 0x000fe200000006ff */
[----:B------:R-:W-:Y:S01]  /*4da0*/  FMUL.FTZ R20, R6, R20 ;  /* 0x0000001406147220 */ /* 0x000fe20000410000 */
[----:B------:R-:W-:Y:S01]  /*4db0*/  FMUL.FTZ R17, R7, R17 ;  /* 0x0000001107117220 */ /* 0x000fe20000410000 */
[----:B-1----:R-:W-:Y:S06]  /*4dc0*/  BRA.U !UP0, `(.L_x_619) ;  /* 0x0000000108747547 */ /* 0x002fec000b800000 */
[----:B------:R-:W2:Y:S01]  /*4dd0*/  LDL.LU R103, [R1+0xc] ;  /* 0x00000c0001677983 */ /* 0x000ea20000300800 */
[----:B------:R-:W1:Y:S01]  /*4de0*/  LDC R5, c[0x0][0x3b0] ;  /* 0x0000ec00ff057b82 */ /* 0x000e620000000800 */
[----:B------:R-:W-:Y:S01]  /*4df0*/  IADD3 R4, P0, PT, RZ, -UR23, RZ ;  /* 0x80000017ff047c10 */ /* 0x000fe2000ff1e0ff */
[----:B------:R-:W-:Y:S01]  /*4e00*/  ULOP3.LUT UR29, UR34, 0x1, URZ, 0xc0, !UPT ;  /* 0x00000001221d7892 */ /* 0x000fe2000f8ec0ff */
[----:B------:R-:W3:Y:S03]  /*4e10*/  LDL.LU R102, [R1+0x10] ;  /* 0x0000100001667983 */ /* 0x000ee60000300800 */
[----:B------:R-:W-:Y:S01]  /*4e20*/  UISETP.NE.U32.AND UP1, UPT, UR29, 0x1, UPT ;  /* 0x000000011d00788c */ /* 0x000fe2000bf25070 */
[----:B------:R-:W4:Y:S01]  /*4e30*/  LDL.LU R101, [R1+0x4] ;  /* 0x0000040001657983 */ /* 0x000f220000300800 */
[----:B------:R-:W2:Y:S02]  /*4e40*/  LDC R6, c[0x0][0x3b4] ;  /* 0x0000ed00ff067b82 */ /* 0x000ea40000000800 */
[----:B------:R-:W-:Y:S06]  /*4e50*/  USEL UR29, UR17, 0x2000, !UP1 ;  /* 0x00002000111d7887 */ /* 0x000fec000c800000 */
[----:B------:R-:W-:Y:S02]  /*4e60*/  VIADD R118, R118, UR29 ;  /* 0x0000001d76767c36 */ /* 0x000fe40008000000 */
[----:B----4-:R-:W-:Y:S02]  /*4e70*/  VIADD R101, R101, UR29 ;  /* 0x0000001d65657c36 */ /* 0x010fe40008000000 */
[C---:B-1----:R-:W-:Y:S04]  /*4e80*/  IMAD.SHL.U32 R0, R5.reuse, 0x80, RZ ;  /* 0x0000008005007824 */ /* 0x042fe800078e00ff */
[----:B------:R-:W-:Y:S05]  /*4e90*/  IMAD.X R0, RZ, RZ, ~R0, P0 ;  /* 0x000000ffff007224 */ /* 0x000fea00000e0e00 */
[----:B------:R-:W-:Y:S04]  /*4ea0*/  SHF.R.S64 R4, R4, 0x1f, R0 ;  /* 0x0000001f04047819 */ /* 0x000fe80000001000 */
[----:B---3--:R-:W-:Y:S04]  /*4eb0*/  IADD3 R102, P0, PT, R4, R102, RZ ;  /* 0x0000006604667210 */ /* 0x008fe80007f1e0ff */
[----:B--2---:R-:W-:Y:S01]  /*4ec0*/  LEA.HI.X.SX32 R103, R0, R103, 0x1, P0 ;  /* 0x0000006700677211 */ /* 0x004fe200000f0eff */
[----:B------:R1:W-:Y:S01]  /*4ed0*/  STL [R1+0x10], R102 ;  /* 0x0000106601007387 */ /* 0x0003e20000100800 */
[C---:B------:R-:W-:Y:S03]  /*4ee0*/  LEA R4, P0, R5.reuse, R102, 0x7 ;  /* 0x0000006605047211 */ /* 0x040fe600078038ff */
[----:B------:R1:W-:Y:S01]  /*4ef0*/  STL [R1+0xc], R103 ;  /* 0x00000c6701007387 */ /* 0x0003e20000100800 */
[----:B------:R-:W-:Y:S01]  /*4f00*/  LEA.HI.X R5, R5, R103, R6, 0x7, P0 ;  /* 0x0000006705057211 */ /* 0x000fe200000f3c06 */
[----:B------:R-:W-:Y:S02]  /*4f10*/  IMAD.MOV.U32 R6, RZ, RZ, R102 ;  /* 0x000000ffff067224 */ /* 0x000fe400078e0066 */
[----:B------:R1:W-:Y:S01]  /*4f20*/  STL [R1+0x4], R101 ;  /* 0x0000046501007387 */ /* 0x0003e20000100800 */
[----:B------:R-:W-:Y:S05]  /*4f30*/  IMAD.MOV.U32 R7, RZ, RZ, R103 ;  /* 0x000000ffff077224 */ /* 0x000fea00078e0067 */
[----:B------:R-:W-:Y:S01]  /*4f40*/  @!PT LDS RZ, [RZ] ;  /* 0x00000000fffff984 */ /* 0x000fe20000000800 */
[----:B------:R-:W-:Y:S01]  /*4f50*/  @!PT LDS RZ, [RZ] ;  /* 0x00000000fffff984 */ /* 0x000fe20000000800 */
[----:B------:R-:W-:Y:S01]  /*4f60*/  @!PT LDS RZ, [RZ] ;  /* 0x00000000fffff984 */ /* 0x000fe20000000800 */
[----:B------:R1:W-:Y:S04]  /*4f70*/  LDGSTS.E.BYPASS.LTC128B.128 [R101], desc[UR26][R6.64] ;  /* 0x0000000006657fae */ /* 0x0003e8000b981a1a */
[----:B------:R1:W-:Y:S04]  /*4f80*/  LDGSTS.E.BYPASS.LTC128B.128 [R101+0x1000], desc[UR26][R4.64] ;  /* 0x0100000004657fae */ /* 0x0003e8000b981a1a */
[----:B------:R-:W0:Y:S02]  /*4f90*/  LDGDEPBAR ;  /* 0x00000000000079af */ /* 0x000e240000000000 */
.L_x_619:
[C---:B------:R-:W-:Y:S01]  /*4fa0*/  FADD.FTZ R23, -R115.reuse, R23 ;  /* 0x0000001773177221 */ /* 0x040fe20000010100 */
[----:B------:R-:W-:Y:S01]  /*4fb0*/  FFMA.FTZ R0, -R158, R158, 1 ;  /* 0x3f8000009e007423 */ /* 0x000fe2000001019e */
[C---:B------:R-:W-:Y:S01]  /*4fc0*/  FADD.FTZ R18, -R115.reuse, R18 ;  /* 0x0000001273127221 */ /* 0x040fe20000010100 */
[C---:B------:R-:W-:Y:S01]  /*4fd0*/  FADD.FTZ R19, -R115.reuse, R19 ;  /* 0x0000001373137221 */ /* 0x040fe20000010100 */
[----:B------:R-:W-:Y:S01]  /*4fe0*/  FMUL.FTZ R23, R186, R23 ;  /* 0x00000017ba177220 */ /* 0x000fe20000410000 */
[----:B------:R-:W-:Y:S01]  /*4ff0*/  FMUL.FTZ R0, R0, UR13 ;  /* 0x0000000d00007c20 */ /* 0x000fe20008410000 */
[----:B-1----:R-:W-:Y:S01]  /*5000*/  FFMA.FTZ R7, -R166, R166, 1 ;  /* 0x3f800000a6077423 */ /* 0x002fe200000101a6 */
[----:B------:R-:W-:Y:S01]  /*5010*/  FFMA.FTZ R6, -R164, R164, 1 ;  /* 0x3f800000a4067423 */ /* 0x000fe200000101a4 */
[----:B------:R-:W-:Y:S01]  /*5020*/  FADD.FTZ R22, -R115, R22 ;  /* 0x0000001673167221 */ /* 0x000fe20000010100 */
[----:B------:R-:W-:Y:S01]  /*5030*/  FMUL.FTZ R23, R23, R0 ;  /* 0x0000000017177220 */ /* 0x000fe20000410000 */
[----:B------:R-:W-:Y:S01]  /*5040*/  FFMA.FTZ R5, -R159, R159, 1 ;  /* 0x3f8000009f057423 */ /* 0x000fe2000001019f */
[----:B------:R-:W-:Y:S01]  /*5050*/  FMUL.FTZ R18, R198, R18 ;  /* 0x00000012c6127220 */ /* 0x000fe20000410000 */
[----:B------:R-:W-:Y:S01]  /*5060*/  FMUL.FTZ R19, R197, R19 ;  /* 0x00000013c5137220 */ /* 0x000fe20000410000 */
[----:B------:R-:W-:Y:S01]  /*5070*/  FMUL.FTZ R7, R7, UR13 ;  /* 0x0000000d07077c20 */ /* 0x000fe20008410000 */
        /* <DEDUP_REMOVED lines=9> */
[----:B------:R-:W-:Y:S01]  /*5110*/  F2FP.F16.F32.PACK_AB R4, R17, R20 ;  /* 0x000000141104723e */ /* 0x000fe200000000ff */
[----:B------:R-:W-:Y:S01]  /*5120*/  FMUL.FTZ R22, R22, R5 ;  /* 0x0000000516167220 */ /* 0x000fe20000410000 */
[----:B------:R-:W-:Y:S01]  /*5130*/  FADD.FTZ R35, -R115, R35 ;  /* 0x0000002373237221 */ /* 0x000fe20000010100 */
[----:B------:R-:W-:Y:S01]  /*5140*/  FMUL.FTZ R39, R39, R0 ;  /* 0x0000000027277220 */ /* 0x000fe20000410000 */
[----:B------:R-:W-:Y:S01]  /*5150*/  FFMA.FTZ R6, -R154, R154, 1 ;  /* 0x3f8000009a067423 */ /* 0x000fe2000001019a */
[----:B------:R-:W-:Y:S01]  /*5160*/  FADD.FTZ R38, -R115, R38 ;  /* 0x0000002673267221 */ /* 0x000fe20000010100 */
[----:B------:R-:W-:Y:S01]  /*5170*/  FFMA.FTZ R5, -R149, R149, 1 ;  /* 0x3f80000095057423 */ /* 0x000fe20000010195 */
[----:B------:R-:W-:Y:S01]  /*5180*/  F2FP.F16.F32.PACK_AB R0, R19, R18 ;  /* 0x000000121300723e */ /* 0x000fe200000000ff */
[----:B------:R1:W-:Y:S01]  /*5190*/  STS [R129+0xa400], R4 ;  /* 0x00a4000481007388 */ /* 0x0003e20000000800 */
[----:B------:R-:W-:Y:S01]  /*51a0*/  MOV R18, 0x10 ;  /* 0x0000001000127802 */ /* 0x000fe20000000f00 */
[----:B------:R-:W-:Y:S01]  /*51b0*/  FMUL.FTZ R35, R172, R35 ;  /* 0x00000023ac237220 */ /* 0x000fe20000410000 */
[----:B------:R-:W-:Y:S01]  /*51c0*/  FMUL.FTZ R6, R6, UR13 ;  /* 0x0000000d06067c20 */ /* 0x000fe20008410000 */
[----:B------:R-:W-:Y:S01]  /*51d0*/  FMUL.FTZ R38, R163, R38 ;  /* 0x00000026a3267220 */ /* 0x000fe20000410000 */
[----:B------:R-:W-:Y:S01]  /*51e0*/  FMUL.FTZ R5, R5, UR13 ;  /* 0x0000000d05057c20 */ /* 0x000fe20008410000 */
[----:B------:R-:W-:Y:S01]  /*51f0*/  FADD.FTZ R34, -R115, R34 ;  /* 0x0000002273227221 */ /* 0x000fe20000010100 */
[----:B------:R-:W-:Y:S01]  /*5200*/  FFMA.FTZ R7, -R155, R155, 1 ;  /* 0x3f8000009b077423 */ /* 0x000fe2000001019b */
[----:B------:R-:W-:Y:S01]  /*5210*/  SEL R18, R18, 0xfffffff0, !P1 ;  /* 0xfffffff012127807 */ /* 0x000fe20004800000 */
[----:B------:R-:W-:Y:S01]  /*5220*/  FMUL.FTZ R35, R35, R6 ;  /* 0x0000000623237220 */ /* 0x000fe20000410000 */
[----:B------:R-:W-:Y:S01]  /*5230*/  FMUL.FTZ R38, R38, R5 ;  /* 0x0000000526267220 */ /* 0x000fe20000410000 */
[----:B------:R-:W-:Y:S01]  /*5240*/  FMUL.FTZ R34, R173, R34 ;  /* 0x00000022ad227220 */ /* 0x000fe20000410000 */
[----:B------:R-:W-:Y:S01]  /*5250*/  FMUL.FTZ R7, R7, UR13 ;  /* 0x0000000d07077c20 */ /* 0x000fe20008410000 */
[C---:B------:R-:W-:Y:S01]  /*5260*/  FADD.FTZ R50, -R115.reuse, R50 ;  /* 0x0000003273327221 */ /* 0x040fe20000010100 */
[----:B------:R-:W-:Y:S01]  /*5270*/  FADD.FTZ R51, -R115, R51 ;  /* 0x0000003373337221 */ /* 0x000fe20000010100 */
[----:B------:R-:W-:Y:S01]  /*5280*/  FFMA.FTZ R5, -R142, R142, 1 ;  /* 0x3f8000008e057423 */ /* 0x000fe2000001018e */
[----:B------:R-:W-:Y:S01]  /*5290*/  FFMA.FTZ R6, -R143, R143, 1 ;  /* 0x3f8000008f067423 */ /* 0x000fe2000001018f */
[----:B------:R-:W-:Y:S01]  /*52a0*/  IADD3 R18, PT, PT, R18, R129, RZ ;  /* 0x0000008112127210 */ /* 0x000fe20007ffe0ff */
[----:B------:R-:W-:Y:S01]  /*52b0*/  STS [R129+0xa000], R16 ;  /* 0x00a0001081007388 */ /* 0x000fe20000000800 */
[----:B------:R-:W-:Y:S01]  /*52c0*/  FMUL.FTZ R34, R34, R7 ;  /* 0x0000000722227220 */ /* 0x000fe20000410000 */
[----:B------:R-:W-:Y:S01]  /*52d0*/  FMUL.FTZ R50, R150, R50 ;  /* 0x0000003296327220 */ /* 0x000fe20000410000 */
[----:B------:R-:W-:Y:S01]  /*52e0*/  FMUL.FTZ R51, R151, R51 ;  /* 0x0000003397337220 */ /* 0x000fe20000410000 */
[----:B------:R-:W-:Y:S01]  /*52f0*/  FMUL.FTZ R7, R5, UR13 ;  /* 0x0000000d05077c20 */ /* 0x000fe20008410000 */
[----:B------:R-:W-:Y:S01]  /*5300*/  FMUL.FTZ R6, R6, UR13 ;  /* 0x0000000d06067c20 */ /* 0x000fe20008410000 */
[----:B------:R2:W-:Y:S01]  /*5310*/  STS [R18+0xa400], R0 ;  /* 0x00a4000012007388 */ /* 0x0005e20000000800 */
[----:B------:R-:W-:Y:S01]  /*5320*/  FADD.FTZ R55, -R115, R55 ;  /* 0x0000003773377221 */ /* 0x000fe20000010100 */
        /* <DEDUP_REMOVED lines=13> */
[----:B------:R-:W-:Y:S01]  /*5400*/  FMUL.FTZ R55, R55, R7 ;  /* 0x0000000737377220 */ /* 0x000fe20000410000 */
[----:B------:R-:W-:Y:S01]  /*5410*/  FMUL.FTZ R66, R66, R6 ;  /* 0x0000000642427220 */ /* 0x000fe20000410000 */
[C---:B-----5:R-:W-:Y:S01]  /*5420*/  FADD.FTZ R8, -R114.reuse, R8 ;  /* 0x0000000872087221 */ /* 0x060fe20000010100 */
[----:B------:R-:W-:Y:S01]  /*5430*/  FADD.FTZ R9, -R114, R9 ;  /* 0x0000000972097221 */ /* 0x000fe20000010100 */
[----:B------:R-:W-:Y:S01]  /*5440*/  FFMA.FTZ R7, -R195, R195, 1 ;  /* 0x3f800000c3077423 */ /* 0x000fe200000101c3 */
[----:B------:R-:W-:Y:S01]  /*5450*/  FFMA.FTZ R6, -R193, R193, 1 ;  /* 0x3f800000c1067423 */ /* 0x000fe200000101c1 */
[----:B------:R-:W-:Y:S01]  /*5460*/  FMUL.FTZ R54, R54, R5 ;  /* 0x0000000536367220 */ /* 0x000fe20000410000 */
[----:B------:R-:W-:Y:S01]  /*5470*/  FADD.FTZ R13, -R114, R13 ;  /* 0x0000000d720d7221 */ /* 0x000fe20000010100 */
[----:B-1----:R-:W-:Y:S01]  /*5480*/  FFMA.FTZ R4, -R187, R187, 1 ;  /* 0x3f800000bb047423 */ /* 0x002fe200000101bb */
        /* <DEDUP_REMOVED lines=9> */
[----:B------:R-:W-:Y:S01]  /*5520*/  FMUL.FTZ R5, R5, UR13 ;  /* 0x0000000d05057c20 */ /* 0x000fe20008410000 */
[----:B------:R-:W-:Y:S01]  /*5530*/  FMUL.FTZ R8, R8, R7 ;  /* 0x0000000708087220 */ /* 0x000fe20000410000 */
[----:B------:R-:W-:Y:S01]  /*5540*/  FMUL.FTZ R9, R9, R6 ;  /* 0x0000000609097220 */ /* 0x000fe20000410000 */
[----:B------:R-:W-:Y:S01]  /*5550*/  FMUL.FTZ R13, R13, R4 ;  /* 0x000000040d0d7220 */ /* 0x000fe20000410000 */
[----:B------:R-:W-:Y:S01]  /*5560*/  FMUL.FTZ R67, R67, R5 ;  /* 0x0000000543437220 */ /* 0x000fe20000410000 */
[----:B------:R-:W-:Y:S01]  /*5570*/  FADD.FTZ R29, -R114, R29 ;  /* 0x0000001d721d7221 */ /* 0x000fe20000010100 */
[----:B------:R-:W-:Y:S01]  /*5580*/  FFMA.FTZ R4, -R176, R176, 1 ;  /* 0x3f800000b0047423 */ /* 0x000fe200000101b0 */
[----:B------:R-:W-:Y:S01]  /*5590*/  FADD.FTZ R12, -R114, R12 ;  /* 0x0000000c720c7221 */ /* 0x000fe20000010100 */
[----:B------:R-:W-:Y:S01]  /*55a0*/  FFMA.FTZ R5, -R188, R188, 1 ;  /* 0x3f800000bc057423 */ /* 0x000fe200000101bc */
[----:B--2---:R-:W-:Y:S01]  /*55b0*/  F2FP.F16.F32.PACK_AB R0, R9, R8 ;  /* 0x000000080900723e */ /* 0x004fe200000000ff */
[----:B------:R-:W-:Y:S01]  /*55c0*/  STS [R18+0xa000], R33 ;  /* 0x00a0002112007388 */ /* 0x000fe20000000800 */
[----:B------:R-:W-:Y:S01]  /*55d0*/  FMUL.FTZ R29, R205, R29 ;  /* 0x0000001dcd1d7220 */ /* 0x000fe20000410000 */
[----:B------:R-:W-:Y:S01]  /*55e0*/  FMUL.FTZ R4, R4, UR13 ;  /* 0x0000000d04047c20 */ /* 0x000fe20008410000 */
[----:B------:R-:W-:Y:S01]  /*55f0*/  FADD.FTZ R24, -R114, R24 ;  /* 0x0000001872187221 */ /* 0x000fe20000010100 */
        /* <DEDUP_REMOVED lines=8> */
[----:B------:R-:W-:Y:S01]  /*5680*/  FADD.FTZ R25, -R114, R25 ;  /* 0x0000001972197221 */ /* 0x000fe20000010100 */
[----:B------:R-:W-:Y:S01]  /*5690*/  FFMA.FTZ R6, -R180, R180, 1 ;  /* 0x3f800000b4067423 */ /* 0x000fe200000101b4 */
[----:B------:R-:W-:Y:S01]  /*56a0*/  FADD.FTZ R45, -R114, R45 ;  /* 0x0000002d722d7221 */ /* 0x000fe20000010100 */
[----:B------:R-:W-:Y:S01]  /*56b0*/  FFMA.FTZ R4, -R156, R156, 1 ;  /* 0x3f8000009c047423 */ /* 0x000fe2000001019c */
        /* <DEDUP_REMOVED lines=44> */
[----:B------:R-:W-:Y:S01]  /*5980*/  FFMA.FTZ R4, -R210, R210, 1 ;  /* 0x3f800000d2047423 */ /* 0x000fe200000101d2 */
[----:B-1----:R-:W-:Y:S01]  /*5990*/  FFMA.FTZ R0, -R209, R209, 1 ;  /* 0x3f800000d1007423 */ /* 0x002fe200000101d1 */
        /* <DEDUP_REMOVED lines=8> */
[C---:B------:R-:W-:Y:S01]  /*5a20*/  FADD.FTZ R10, -R3.reuse, R10 ;  /* 0x0000000a030a7221 */ /* 0x040fe20000010100 */
[----:B------:R-:W-:Y:S01]  /*5a30*/  FADD.FTZ R11, -R3, R11 ;  /* 0x0000000b030b7221 */ /* 0x000fe20000010100 */
        /* <DEDUP_REMOVED lines=10> */
[----:B------:R-:W-:Y:S01]  /*5ae0*/  FFMA.FTZ R0, -R201, R201, 1 ;  /* 0x3f800000c9007423 */ /* 0x000fe200000101c9 */
[----:B------:R-:W-:Y:S01]  /*5af0*/  FMUL.FTZ R6, R10, R6 ;  /* 0x000000060a067220 */ /* 0x000fe20000410000 */
[----:B------:R-:W-:Y:S01]  /*5b00*/  FMUL.FTZ R8, R11, R5 ;  /* 0x000000050b087220 */ /* 0x000fe20000410000 */
[----:B------:R-:W-:Y:S01]  /*5b10*/  FMUL.FTZ R26, R225, R26 ;  /* 0x0000001ae11a7220 */ /* 0x000fe20000410000 */
[----:B------:R-:W-:Y:S01]  /*5b20*/  FMUL.FTZ R5, R4, UR13 ;  /* 0x0000000d04057c20 */ /* 0x000fe20008410000 */
[----:B------:R-:W-:Y:S01]  /*5b30*/  FMUL.FTZ R9, R0, UR13 ;  /* 0x0000000d00097c20 */ /* 0x000fe20008410000 */
[----:B------:R-:W-:Y:S01]  /*5b40*/  FFMA.FTZ R4, -R200, R200, 1 ;  /* 0x3f800000c8047423 */ /* 0x000fe200000101c8 */
[----:B------:R-:W-:Y:S01]  /*5b50*/  FFMA.FTZ R0, -R199, R199, 1 ;  /* 0x3f800000c7007423 */ /* 0x000fe200000101c7 */
[----:B------:R-:W-:Y:S01]  /*5b60*/  F2FP.F16.F32.PACK_AB R8, R8, R6 ;  /* 0x000000060808723e */ /* 0x000fe200000000ff */
[----:B------:R-:W-:Y:S01]  /*5b70*/  FMUL.FTZ R26, R26, R5 ;  /* 0x000000051a1a7220 */ /* 0x000fe20000410000 */
[----:B------:R-:W-:Y:S01]  /*5b80*/  FADD.FTZ R56, -R114, R56 ;  /* 0x0000003872387221 */ /* 0x000fe20000010100 */
[----:B------:R-:W-:Y:S01]  /*5b90*/  FMUL.FTZ R5, R4, UR13 ;  /* 0x0000000d04057c20 */ /* 0x000fe20008410000 */
[----:B------:R-:W-:Y:S01]  /*5ba0*/  FADD.FTZ R27, -R3, R27 ;  /* 0x0000001b031b7221 */ /* 0x000fe20000010100 */
[----:B------:R-:W-:Y:S01]  /*5bb0*/  FMUL.FTZ R4, R0, UR13 ;  /* 0x0000000d00047c20 */ /* 0x000fe20008410000 */
[----:B------:R-:W-:Y:S01]  /*5bc0*/  F2FP.F16.F32.PACK_AB R0, R15, R14 ;  /* 0x0000000e0f00723e */ /* 0x000fe200000000ff */
[----:B------:R-:W-:Y:S01]  /*5bd0*/  STS [R129+0xc400], R8 ;  /* 0x00c4000881007388 */ /* 0x000fe20000000800 */
[----:B------:R-:W-:Y:S01]  /*5be0*/  FMUL.FTZ R56, R175, R56 ;  /* 0x00000038af387220 */ /* 0x000fe20000410000 */
[C---:B------:R-:W-:Y:S01]  /*5bf0*/  FADD.FTZ R30, -R3.reuse, R30 ;  /* 0x0000001e031e7221 */ /* 0x040fe20000010100 */
[----:B------:R-:W-:Y:S01]  /*5c00*/  FMUL.FTZ R27, R224, R27 ;  /* 0x0000001be01b7220 */ /* 0x000fe20000410000 */
[----:B------:R-:W-:Y:S01]  /*5c10*/  FADD.FTZ R31, -R3, R31 ;  /* 0x0000001f031f7221 */ /* 0x000fe20000010100 */
[----:B------:R-:W-:Y:S01]  /*5c20*/  F2FP.F16.F32.PACK_AB R22, R23, R22 ;  /* 0x000000161716723e */ /* 0x000fe200000000ff */
[----:B------:R-:W-:Y:S01]  /*5c30*/  STS [R18+0xc000], R19 ;  /* 0x00c0001312007388 */ /* 0x000fe20000000800 */
[----:B------:R-:W-:Y:S01]  /*5c40*/  FMUL.FTZ R56, R56, R7 ;  /* 0x0000000738387220 */ /* 0x000fe20000410000 */
[----:B------:R-:W-:Y:S01]  /*5c50*/  FMUL.FTZ R30, R220, R30 ;  /* 0x0000001edc1e7220 */ /* 0x000fe20000410000 */
[C---:B------:R-:W-:Y:S01]  /*5c60*/  FADD.FTZ R42, -R3.reuse, R42 ;  /* 0x0000002a032a7221 */ /* 0x040fe20000010100 */
[----:B------:R1:W-:Y:S01]  /*5c70*/  STS [R18+0xc400], R0 ;  /* 0x00c4000012007388 */ /* 0x0003e20000000800 */
[C---:B------:R-:W-:Y:S01]  /*5c80*/  FADD.FTZ R43, -R3.reuse, R43 ;  /* 0x0000002b032b7221 */ /* 0x040fe20000010100 */
[C---:B------:R-:W-:Y:S01]  /*5c90*/  FADD.FTZ R46, -R3.reuse, R46 ;  /* 0x0000002e032e7221 */ /* 0x040fe20000010100 */
[----:B------:R-:W-:Y:S01]  /*5ca0*/  FADD.FTZ R47, -R3, R47 ;  /* 0x0000002f032f7221 */ /* 0x000fe20000010100 */
[----:B------:R-:W-:Y:S01]  /*5cb0*/  FFMA.FTZ R7, -R185, R185, 1 ;  /* 0x3f800000b9077423 */ /* 0x000fe200000101b9 */
[C---:B------:R-:W-:Y:S01]  /*5cc0*/  FADD.FTZ R58, -R3.reuse, R58 ;  /* 0x0000003a033a7221 */ /* 0x040fe20000010100 */
[C---:B------:R-:W-:Y:S01]  /*5cd0*/  FADD.FTZ R59, -R3.reuse, R59 ;  /* 0x0000003b033b7221 */ /* 0x040fe20000010100 */
[C---:B------:R-:W-:Y:S01]  /*5ce0*/  FADD.FTZ R62, -R3.reuse, R62 ;  /* 0x0000003e033e7221 */ /* 0x040fe20000010100 */
[----:B------:R-:W-:Y:S01]  /*5cf0*/  FADD.FTZ R63, -R3, R63 ;  /* 0x0000003f033f7221 */ /* 0x000fe20000010100 */
[----:B------:R-:W-:Y:S01]  /*5d00*/  FMUL.FTZ R9, R27, R9 ;  /* 0x000000091b097220 */ /* 0x000fe20000410000 */
[----:B------:R-:W-:Y:S01]  /*5d10*/  FMUL.FTZ R31, R219, R31 ;  /* 0x0000001fdb1f7220 */ /* 0x000fe20000410000 */
[----:B------:R-:W-:Y:S01]  /*5d20*/  FFMA.FTZ R3, -R160, R160, 1 ;  /* 0x3f800000a0037423 */ /* 0x000fe200000101a0 */
[----:B------:R-:W-:Y:S01]  /*5d30*/  F2FP.F16.F32.PACK_AB R34, R35, R34 ;  /* 0x000000222322723e */ /* 0x000fe200000000ff */
[----:B------:R2:W-:Y:S01]  /*5d40*/  STS [R133+0xa000], R100 ;  /* 0x00a0006485007388 */ /* 0x0005e20000000800 */
[----:B------:R-:W-:Y:S01]  /*5d50*/  FMUL.FTZ R30, R30, R5 ;  /* 0x000000051e1e7220 */ /* 0x000fe20000410000 */
[----:B------:R-:W-:Y:S01]  /*5d60*/  FFMA.FTZ R6, -R184, R184, 1 ;  /* 0x3f800000b8067423 */ /* 0x000fe200000101b8 */
[----:B------:R-:W-:Y:S01]  /*5d70*/  FMUL.FTZ R42, R216, R42 ;  /* 0x0000002ad82a7220 */ /* 0x000fe20000410000 */
[----:B------:R-:W-:Y:S01]  /*5d80*/  STS [R133+0xa400], R22 ;  /* 0x00a4001685007388 */ /* 0x000fe20000000800 */
[----:B------:R-:W-:Y:S01]  /*5d90*/  FMUL.FTZ R7, R7, UR13 ;  /* 0x0000000d07077c20 */ /* 0x000fe20008410000 */
        /* <DEDUP_REMOVED lines=11> */
[----:B------:R-:W-:Y:S01]  /*5e50*/  FMUL.FTZ R46, R212, R46 ;  /* 0x0000002ed42e7220 */ /* 0x000fe20000410000 */
[----:B------:R-:W-:Y:S01]  /*5e60*/  FMUL.FTZ R5, R5, UR13 ;  /* 0x0000000d05057c20 */ /* 0x000fe20008410000 */
[----:B------:R-:W-:Y:S01]  /*5e70*/  FFMA.FTZ R4, -R178, R178, 1 ;  /* 0x3f800000b2047423 */ /* 0x000fe200000101b2 */
[----:B------:R-:W-:Y:S01]  /*5e80*/  FMUL.FTZ R7, R63, R3 ;  /* 0x000000033f077220 */ /* 0x000fe20000410000 */
[----:B------:R-:W-:Y:S01]  /*5e90*/  F2FP.F16.F32.PACK_AB R20, R20, R28 ;  /* 0x0000001c1414723e */ /* 0x000fe200000000ff */
[----:B------:R-:W-:Y:S01]  /*5ea0*/  STS [R133+0xc000], R21 ;  /* 0x00c0001585007388 */ /* 0x000fe20000000800 */
[----:B------:R-:W-:Y:S01]  /*5eb0*/  F2FP.F16.F32.PACK_AB R3, R31, R30 ;  /* 0x0000001e1f03723e */ /* 0x000fe200000000ff */
[----:B------:R-:W-:Y:S01]  /*5ec0*/  FMUL.FTZ R43, R43, R6 ;  /* 0x000000062b2b7220 */ /* 0x000fe20000410000 */
[----:B------:R-:W-:Y:S01]  /*5ed0*/  FMUL.FTZ R46, R46, R5 ;  /* 0x000000052e2e7220 */ /* 0x000fe20000410000 */
[----:B------:R-:W-:Y:S01]  /*5ee0*/  STS [R133+0xc400], R9 ;  /* 0x00c4000985007388 */ /* 0x000fe20000000800 */
[----:B------:R-:W-:Y:S01]  /*5ef0*/  FMUL.FTZ R47, R211, R47 ;  /* 0x0000002fd32f7220 */ /* 0x000fe20000410000 */
[----:B------:R-:W-:Y:S01]  /*5f00*/  FMUL.FTZ R4, R4, UR13 ;  /* 0x0000000d04047c20 */ /* 0x000fe20008410000 */
[----:B------:R-:W-:Y:S01]  /*5f10*/  FFMA.FTZ R6, -R170, R170, 1 ;  /* 0x3f800000aa067423 */ /* 0x000fe200000101aa */
[----:B------:R-:W-:Y:S01]  /*5f20*/  FFMA.FTZ R5, -R169, R169, 1 ;  /* 0x3f800000a9057423 */ /* 0x000fe200000101a9 */
[----:B------:R-:W-:Y:S01]  /*5f30*/  F2FP.F16.F32.PACK_AB R38, R39, R38 ;  /* 0x000000262726723e */ /* 0x000fe200000000ff */
[----:B------:R-:W-:Y:S01]  /*5f40*/  STS [R135+0xc000], R20 ;  /* 0x00c0001487007388 */ /* 0x000fe20000000800 */
[----:B------:R-:W-:Y:S01]  /*5f50*/  FMUL.FTZ R47, R47, R4 ;  /* 0x000000042f2f7220 */ /* 0x000fe20000410000 */
[----:B------:R-:W-:Y:S01]  /*5f60*/  FMUL.FTZ R58, R204, R58 ;  /* 0x0000003acc3a7220 */ /* 0x000fe20000410000 */
[----:B------:R-:W-:Y:S01]  /*5f70*/  FMUL.FTZ R6, R6, UR13 ;  /* 0x0000000d06067c20 */ /* 0x000fe20008410000 */
[----:B------:R3:W-:Y:S01]  /*5f80*/  STS [R135+0xc400], R3 ;  /* 0x00c4000387007388 */ /* 0x0007e20000000800 */
[----:B------:R-:W-:Y:S01]  /*5f90*/  FMUL.FTZ R5, R5, UR13 ;  /* 0x0000000d05057c20 */ /* 0x000fe20008410000 */
[----:B------:R-:W-:Y:S01]  /*5fa0*/  FMUL.FTZ R59, R203, R59 ;  /* 0x0000003bcb3b7220 */ /* 0x000fe20000410000 */
[----:B------:R-:W-:Y:S01]  /*5fb0*/  FFMA.FTZ R4, -R161, R161, 1 ;  /* 0x3f800000a1047423 */ /* 0x000fe200000101a1 */
        /* <DEDUP_REMOVED lines=8> */
[----:B------:R-:W4:Y:S01]  /*6040*/  LDC R49, c[0x0][0x44c] ;  /* 0x00011300ff317b82 */ /* 0x000f220000000800 */
        /* <DEDUP_REMOVED lines=15> */
[--C-:B-1----:R-:W-:Y:S01]  /*6140*/  SHF.R.U32.HI R0, RZ, 0x4, R123.reuse ;  /* 0x00000004ff007819 */ /* 0x102fe2000001167b */
[----:B------:R-:W-:Y:S01]  /*6150*/  STS [R134+-0x5c00], R4 ;  /* 0xffa4000486007388 */ /* 0x000fe20000000800 */
[----:B--2---:R-:W-:Y:S01]  /*6160*/  LOP3.LUT R100, R122, 0x30, RZ, 0xc0, !PT ;  /* 0x000000307a647812 */ /* 0x004fe200078ec0ff */
[----:B----4-:R-:W-:Y:S01]  /*6170*/  IMAD R59, R49, UR7, RZ ;  /* 0x00000007313b7c24 */ /* 0x010fe2000f8e02ff */
[----:B------:R-:W-:Y:S01]  /*6180*/  LOP3.LUT R0, R0, 0x8, RZ, 0xc0, !PT ;  /* 0x0000000800007812 */ /* 0x000fe200078ec0ff */
[----:B------:R-:W-:Y:S03]  /*6190*/  STS [R130+-0x8000], R36 ;  /* 0xff80002482007388 */ /* 0x000fe60000000800 */
[----:B------:R-:W-:Y:S01]  /*61a0*/  LOP3.LUT R0, R0, 0x10, R123, 0xf8, !PT ;  /* 0x0000001000007812 */ /* 0x000fe200078ef87b */
[----:B------:R-:W-:Y:S03]  /*61b0*/  STS [R130+-0x7c00], R54 ;  /* 0xff84003682007388 */ /* 0x000fe60000000800 */
[--C-:B------:R-:W-:Y:S01]  /*61c0*/  LOP3.LUT R0, R0, 0xc0, R126.reuse, 0xf8, !PT ;  /* 0x000000c000007812 */ /* 0x100fe200078ef87e */
[----:B------:R-:W-:Y:S03]  /*61d0*/  STS [R132+-0x8000], R32 ;  /* 0xff80002084007388 */ /* 0x000fe60000000800 */
[----:B------:R-:W-:Y:S01]  /*61e0*/  LOP3.LUT R0, R0, R127, RZ, 0x3c, !PT ;  /* 0x0000007f00007212 */ /* 0x000fe200078e3cff */
[----:B------:R-:W-:Y:S03]  /*61f0*/  STS [R132+-0x7c00], R66 ;  /* 0xff84004284007388 */ /* 0x000fe60000000800 */
[----:B------:R-:W-:Y:S01]  /*6200*/  LOP3.LUT R0, R0, 0x120, R126, 0xf8, !PT ;  /* 0x0000012000007812 */ /* 0x000fe200078ef87e */
[----:B------:R-:W-:Y:S03]  /*6210*/  STS [R130+-0x6000], R17 ;  /* 0xffa0001182007388 */ /* 0x000fe60000000800 */
[----:B---3--:R-:W-:Y:S01]  /*6220*/  LEA R3, R0, UR4, 0x1 ;  /* 0x0000000400037c11 */ /* 0x008fe2000f8e08ff */
[----:B------:R-:W-:Y:S01]  /*6230*/  STS [R130+-0x5c00], R6 ;  /* 0xffa4000682007388 */ /* 0x000fe20000000800 */
[----:B------:R-:W-:Y:S03]  /*6240*/  LEA R0, -R59, RZ, 0x7 ;  /* 0x000000ff3b007211 */ /* 0x000fe600078e39ff */
        /* <DEDUP_REMOVED lines=45> */
[----:B------:R2:W-:Y:S04]  /*6520*/  LDSM.16.MT88.4 R16, [R2+UR4+0x15800] ;  /* 0x015800040210783b */ /* 0x0005e80008004200 */
[----:B------:R-:W4:Y:S03]  /*6530*/  LDSM.16.MT88.4 R20, [R3+0x5c00] ;  /* 0x005c00000314783b */ /* 0x000f260000004200 */
[-C--:B---3--:R-:W-:Y:S01]  /*6540*/  HMMA.16816.F32 R68, R28, R32.reuse, R68 ;  /* 0x000000201c44723c */ /* 0x088fe20000001844 */
[----:B------:R-:W-:Y:S07]  /*6550*/  BAR.SYNC.DEFER_BLOCKING 0x0 ;  /* 0x0000000000007b1d */ /* 0x000fee0000010000 */
[C---:B------:R-:W-:Y:S08]  /*6560*/  HMMA.16816.F32 R72, R36.reuse, R32, R72 ;  /* 0x000000202448723c */ /* 0x040ff00000001848 */
[-C--:B------:R-:W-:Y:S03]  /*6570*/  HMMA.16816.F32 R76, R36, R34.reuse, R76 ;  /* 0x00000022244c723c */ /* 0x080fe6000000184c */
[----:B--2---:R-:W-:Y:S05]  /*6580*/  IADD3 R2, PT, PT, R2, UR4, RZ ;  /* 0x0000000402027c10 */ /* 0x004fea000fffe0ff */
[----:B------:R-:W-:Y:S08]  /*6590*/  HMMA.16816.F32 R80, R28, R34, R80 ;  /* 0x000000221c50723c */ /* 0x000ff00000001850 */
[-C--:B-1----:R-:W-:Y:S08]  /*65a0*/  HMMA.16816.F32 R68, R4, R8.reuse, R68 ;  /* 0x000000080444723c */ /* 0x082ff00000001844 */
[C---:B------:R-:W-:Y:S08]  /*65b0*/  HMMA.16816.F32 R72, R12.reuse, R8, R72 ;  /* 0x000000080c48723c */ /* 0x040ff00000001848 */
[-C--:B------:R-:W-:Y:S08]  /*65c0*/  HMMA.16816.F32 R76, R12, R10.reuse, R76 ;  /* 0x0000000a0c4c723c */ /* 0x080ff0000000184c */
[----:B------:R-:W-:Y:S04]  /*65d0*/  HMMA.16816.F32 R80, R4, R10, R80 ;  /* 0x0000000a0450723c */ /* 0x000fe80000001850 */
[C---:B------:R-:W-:Y:S04]  /*65e0*/  LEA R4, P0, R0.reuse, R228, 0x2 ;  /* 0x000000e400047211 */ /* 0x040fe800078010ff */
[-C--:B----4-:R-:W-:Y:S05]  /*65f0*/  HMMA.16816.F32 R68, R16, R20.reuse, R68 ;  /* 0x000000141044723c */ /* 0x090fea0000001844 */
[----:B------:R-:W-:Y:S02]  /*6600*/  LEA.HI.X.SX32 R0, R0, R229, 0x2, P0 ;  /* 0x000000e500007211 */ /* 0x000fe400000f16ff */
[----:B------:R-:W-:Y:S01]  /*6610*/  MOV R228, R4 ;  /* 0x0000000400e47202 */ /* 0x000fe20000000f00 */
[C---:B------:R-:W-:Y:S04]  /*6620*/  HMMA.16816.F32 R72, R24.reuse, R20, R72 ;  /* 0x000000141848723c */ /* 0x040fe80000001848 */
[----:B------:R-:W-:Y:S04]  /*6630*/  MOV R229, R0 ;  /* 0x0000000000e57202 */ /* 0x000fe80000000f00 */
[-C--:B------:R-:W-:Y:S08]  /*6640*/  HMMA.16816.F32 R76, R24, R22.reuse, R76 ;  /* 0x00000016184c723c */ /* 0x080ff0000000184c */
[----:B------:R-:W-:Y:S01]  /*6650*/  HMMA.16816.F32 R80, R16, R22, R80 ;  /* 0x000000161050723c */ /* 0x000fe20000001850 */
[----:B------:R-:W-:Y:S08]  /*6660*/  @!UPT UIADD3 URZ, UPT, UPT, URZ, URZ, URZ ;  /* 0x000000fffffff290 */ /* 0x000ff0000fffe0ff */
[----:B------:R-:W-:Y:S11]  /*6670*/  BRA.U !UP0, `(.L_x_620) ;  /* 0x0000000108687547 */ /* 0x000ff6000b800000 */
[----:B------:R-:W2:Y:S01]  /*6680*/  LDL.LU R52, [R1+0x8] ;  /* 0x0000080001347983 */ /* 0x000ea20000300800 */
[----:B------:R-:W1:Y:S01]  /*6690*/  LDC R6, c[0x0][0x590] ;  /* 0x00016400ff067b82 */ /* 0x000e620000000800 */
[----:B------:R-:W-:Y:S02]  /*66a0*/  IADD3 R5, P0, PT, RZ, -UR24, RZ ;  /* 0x80000018ff057c10 */ /* 0x000fe4000ff1e0ff */
[----:B------:R-:W3:Y:S01]  /*66b0*/  LDL.LU R49, [R1+0x14] ;  /* 0x0000140001317983 */ /* 0x000ee20000300800 */
[----:B------:R-:W-:Y:S04]  /*66c0*/  LOP3.LUT R4, R105, 0xd8, RZ, 0xc0, !PT ;  /* 0x000000d869047812 */ /* 0x000fe800078ec0ff */
[----:B------:R-:W4:Y:S01]  /*66d0*/  LDC R7, c[0x0][0x594] ;  /* 0x00016500ff077b82 */ /* 0x000f220000000800 */
[----:B------:R-:W-:Y:S01]  /*66e0*/  LOP3.LUT R4, R4, 0x18, R123, 0x78, !PT ;  /* 0x0000001804047812 */ /* 0x000fe200078e787b */
[----:B-1----:R-:W-:Y:S04]  /*66f0*/  IMAD.SHL.U32 R0, R6, 0x80, RZ ;  /* 0x0000008006007824 */ /* 0x002fe800078e00ff */
[----:B------:R-:W-:Y:S05]  /*6700*/  IMAD.X R0, RZ, RZ, ~R0, P0 ;  /* 0x000000ffff007224 */ /* 0x000fea00000e0e00 */
[----:B------:R-:W-:Y:S04]  /*6710*/  SHF.R.S64 R5, R5, 0x1f, R0 ;  /* 0x0000001f05057819 */ /* 0x000fe80000001000 */
[----:B---3--:R-:W-:Y:S02]  /*6720*/  IADD3 R49, P0, PT, R5, R49, RZ ;  /* 0x0000003105317210 */ /* 0x008fe40007f1e0ff */
[----:B------:R-:W-:Y:S02]  /*6730*/  LOP3.LUT R5, R4, 0x1f20, R105, 0xf8, !PT ;  /* 0x00001f2004057812 */ /* 0x000fe400078ef869 */
[----:B--2---:R-:W-:Y:S01]  /*6740*/  LEA.HI.X.SX32 R52, R0, R52, 0x1, P0 ;  /* 0x0000003400347211 */ /* 0x004fe200000f0eff */
[----:B------:R1:W-:Y:S01]  /*6750*/  STL [R1+0x14], R49 ;  /* 0x0000143101007387 */ /* 0x0003e20000100800 */
[C---:B------:R-:W-:Y:S02]  /*6760*/  LEA R4, P0, R6.reuse, R49, 0x7 ;  /* 0x0000003106047211 */ /* 0x040fe400078038ff */
[----:B------:R-:W-:Y:S01]  /*6770*/  LEA R0, R5, UR4, 0x1 ;  /* 0x0000000405007c11 */ /* 0x000fe2000f8e08ff */
[----:B------:R1:W-:Y:S01]  /*6780*/  STL [R1+0x8], R52 ;  /* 0x0000083401007387 */ /* 0x0003e20000100800 */
[----:B----4-:R-:W-:Y:S01]  /*6790*/  LEA.HI.X R5, R6, R52, R7, 0x7, P0 ;  /* 0x0000003406057211 */ /* 0x010fe200000f3c07 */
        /* <DEDUP_REMOVED lines=8> */
.L_x_620:
[----:B------:R-:W2:Y:S01]  /*6820*/  LDL R107, [R1] ;  /* 0x00000000016b7983 */ /* 0x000ea20000100800 */
[----:B-1----:R-:W-:Y:S01]  /*6830*/  LOP3.LUT R0, R104, 0x1c0, R125, 0xf8, !PT ;  /* 0x000001c068007812 */ /* 0x002fe200078ef87d */
[----:B------:R-:W-:Y:S01]  /*6840*/  IMAD.U32 R66, RZ, RZ, UR31 ;  /* 0x0000001fff427e24 */ /* 0x000fe2000f8e00ff */
[----:B------:R-:W-:Y:S01]  /*6850*/  PLOP3.LUT P2, PT, PT, PT, UP0, 0x80, 0x8 ;  /* 0x000000000008781c */ /* 0x000fe20003f4f008 */
[----:B------:R-:W3:Y:S01]  /*6860*/  LDL R106, [R1+0x24] ;  /* 0x00002400016a7983 */ /* 0x000ee20000100800 */
        /* <DEDUP_REMOVED lines=95> */
[----:B--2---:R-:W-:Y:S01]  /*6e60*/  @P2 LOP3.LUT R107, R100, 0x7, R0, 0xf8, !PT ;  /* 0x00000007646b2812 */ /* 0x004fe200078ef800 */
[C---:B------:R-:W-:Y:S01]  /*6e70*/  VIADD R0, R116.reuse, 0xffffe000 ;  /* 0xffffe00074007836 */ /* 0x040fe20000000000 */
[----:B------:R-:W-:Y:S02]  /*6e80*/  LEA R28, P0, R59, R32, 0x5 ;  /* 0x000000203b1c7211 */ /* 0x000fe400078028ff */
[-C--:B------:R-:W-:Y:S01]  /*6e90*/  HMMA.16816.F32 R12, R36, R30.reuse, R12 ;  /* 0x0000001e240c723c */ /* 0x080fe2000000180c */
[----:B------:R-:W-:Y:S02]  /*6ea0*/  LDSM.16.MT88.4 R36, [R2+0xf000] ;  /* 0x00f000000224783b */ /* 0x000fe40000004200 */
[----:B------:R-:W-:Y:S01]  /*6eb0*/  @P2 IMAD.WIDE.U32 R24, R107, R108, UR32 ;  /* 0x000000206b182e25 */ /* 0x000fe2000f8e006c */
[C---:B------:R-:W-:Y:S01]  /*6ec0*/  LEA.HI.X.SX32 R29, R59.reuse, R33, 0x5, P0 ;  /* 0x000000213b1d7211 */ /* 0x040fe200000f2eff */
[----:B------:R-:W-:Y:S01]  /*6ed0*/  @P2 STL [R1], R107 ;  /* 0x0000006b01002387 */ /* 0x000fe20000100800 */
[C---:B------:R-:W-:Y:S01]  /*6ee0*/  LEA R26, P0, R59.reuse, R28, 0x5 ;  /* 0x0000001c3b1a7211 */ /* 0x040fe200078028ff */
[----:B------:R-:W-:Y:S01]  /*6ef0*/  @UP0 UMOV UR32, UR37 ;  /* 0x0000002500200c82 */ /* 0x000fe20008000000 */
[----:B------:R-:W-:Y:S01]  /*6f00*/  HMMA.16816.F32 R16, R20, R30, R16 ;  /* 0x0000001e1410723c */ /* 0x000fe20000001810 */
[----:B---3--:R-:W2:Y:S01]  /*6f10*/  @P2 LDG.E R106, desc[UR26][R24.64+-0x200] ;  /* 0xfffe001a186a2981 */ /* 0x008ea2000c1e1900 */
        /* <DEDUP_REMOVED lines=92> */
.L_x_618:
[----:B------:R-:W1:Y:S01]  /*74e0*/  LDCU.64 UR12, c[0x0][0x5a8] ;  /* 0x0000b500ff0c77ac */ /* 0x000e620008000a00 */
[----:B------:R-:W-:Y:S01]  /*74f0*/  IMAD.SHL.U32 R3, R123, 0x10, RZ ;  /* 0x000000107b037824 */ /* 0x000fe200078e00ff */
[----:B------:R-:W-:Y:S01]  /*7500*/  LOP3.LUT R0, R105, 0xc0, RZ, 0xc0, !PT ;  /* 0x000000c069007812 */ /* 0x000fe200078ec0ff */
[----:B------:R-:W-:Y:S01]  /*7510*/  IMAD.SHL.U32 R2, R123, 0x2, RZ ;  /* 0x000000027b027824 */ /* 0x000fe200078e00ff */
[----:B------:R-:W2:Y:S01]  /*7520*/  LDCU.64 UR6, c[0x0][0x5b0] ;  /* 0x0000b600ff0677ac */ /* 0x000ea20008000a00 */
[--C-:B----4-:R-:W-:Y:S01]  /*7530*/  SHF.R.U32.HI R7, RZ, 0x4, R123.reuse ;  /* 0x00000004ff077819 */ /* 0x110fe2000001167b */
[----:B------:R-:W3:Y:S01]  /*7540*/  LDC.64 R14, c[0x0][0x5e0] ;  /* 0x00017800ff0e7b82 */ /* 0x000ee20000000a00 */
[----:B------:R-:W-:Y:S01]  /*7550*/  LOP3.LUT R3, R3, 0x600, RZ, 0xc0, !PT ;  /* 0x0000060003037812 */ /* 0x000fe200078ec0ff */
[----:B------:R-:W4:Y:S01]  /*7560*/  LDCU UR5, c[0x0][0x500] ;  /* 0x0000a000ff0577ac */ /* 0x000f220008000800 */
[----:B------:R-:W-:Y:S02]  /*7570*/  LOP3.LUT R0, R0, 0x18, R123, 0xf8, !PT ;  /* 0x0000001800007812 */ /* 0x000fe400078ef87b */
[----:B------:R-:W-:Y:S01]  /*7580*/  LOP3.LUT R3, R3, 0x6, R2, 0xf8, !PT ;  /* 0x0000000603037812 */ /* 0x000fe200078ef802 */
[----:B------:R-:W-:Y:S01]  /*7590*/  UMOV UR37, UR18 ;  /* 0x0000001200257c82 */ /* 0x000fe20008000000 */
[----:B------:R-:W-:Y:S01]  /*75a0*/  LOP3.LUT R2, R105, 0x18, RZ, 0xc0, !PT ;  /* 0x0000001869027812 */ /* 0x000fe200078ec0ff */
[----:B------:R-:W5:Y:S01]  /*75b0*/  LDC.64 R12, c[0x0][0x5c0] ;  /* 0x00017000ff0c7b82 */ /* 0x000f620000000a00 */
[----:B------:R-:W-:-:S02]  /*75c0*/  LOP3.LUT R6, R3, 0x20, R105, 0xf8, !PT ;  /* 0x0000002003067812 */ /* 0x000fc400078ef869 */
[----:B------:R-:W-:Y:S01]  /*75d0*/  MOV R3, RZ ;  /* 0x000000ff00037202 */ /* 0x000fe20000000f00 */
[----:B-1----:R-:W-:Y:S01]  /*75e0*/  IMAD.U32 R4, RZ, RZ, UR12 ;  /* 0x0000000cff047e24 */ /* 0x002fe2000f8e00ff */
[----:B------:R-:W-:Y:S01]  /*75f0*/  LOP3.LUT R7, R0, 0x8, R7, 0x78, !PT ;  /* 0x0000000800077812 */ /* 0x000fe200078e7807 */
[----:B------:R-:W-:Y:S01]  /*7600*/  USHF.L.U32 UR12, UR28, 0x7, URZ ;  /* 0x000000071c0c7899 */ /* 0x000fe200080006ff */
[----:B------:R-:W-:Y:S01]  /*7610*/  LOP3.LUT R8, R105, 0xd8, RZ, 0xc0, !PT ;  /* 0x000000d869087812 */ /* 0x000fe200078ec0ff */
[----:B--2---:R-:W-:Y:S01]  /*7620*/  IMAD.U32 R0, RZ, RZ, UR6 ;  /* 0x00000006ff007e24 */ /* 0x004fe2000f8e00ff */
[----:B------:R-:W-:Y:S01]  /*7630*/  UIMAD UR7, UR37, UR7, URZ ;  /* 0x00000007250772a4 */ /* 0x000fe2000f8e02ff */
[----:B------:R-:W-:Y:S01]  /*7640*/  IMAD.WIDE.U32 R4, R4, UR37, R2 ;  /* 0x0000002504047c25 */ /* 0x000fe2000f8e0002 */
[----:B------:R-:W-:-:S03]  /*7650*/  LOP3.LUT R6, R6, R7, RZ, 0xfc, !PT ;  /* 0x0000000706067212 */ /* 0x000fc600078efcff */
[----:B----4-:R-:W-:Y:S01]  /*7660*/  FMUL.FTZ R84, R84, UR5 ;  /* 0x0000000554547c20 */ /* 0x010fe20008410000 */
[----:B------:R-:W-:Y:S01]  /*7670*/  FMUL.FTZ R85, R85, UR5 ;  /* 0x0000000555557c20 */ /* 0x000fe20008410000 */
[----:B------:R-:W-:Y:S01]  /*7680*/  IMAD.WIDE.U32 R2, R0, UR37, R2 ;  /* 0x0000002500027c25 */ /* 0x000fe2000f8e0002 */
[----:B------:R-:W-:-:S03]  /*7690*/  LOP3.LUT R0, R8, 0x18, R123, 0x78, !PT ;  /* 0x0000001808007812 */ /* 0x000fc600078e787b */
[----:B------:R-:W-:Y:S01]  /*76a0*/  FMUL.FTZ R86, R86, UR5 ;  /* 0x0000000556567c20 */ /* 0x000fe20008410000 */
[----:B------:R-:W-:Y:S01]  /*76b0*/  FMUL.FTZ R87, R87, UR5 ;  /* 0x0000000557577c20 */ /* 0x000fe20008410000 */
[----:B------:R-:W-:Y:S02]  /*76c0*/  IMAD.SHL.U32 R8, R123, 0x4, RZ ;  /* 0x000000047b087824 */ /* 0x000fe400078e00ff */
[----:B------:R-:W-:Y:S01]  /*76d0*/  FMUL.FTZ R96, R96, UR5 ;  /* 0x0000000560607c20 */ /* 0x000fe20008410000 */
[----:B------:R-:W-:Y:S01]  /*76e0*/  FMUL.FTZ R97, R97, UR5 ;  /* 0x0000000561617c20 */ /* 0x000fe20008410000 */
[----:B------:R-:W-:Y:S01]  /*76f0*/  FMUL.FTZ R98, R98, UR5 ;  /* 0x0000000562627c20 */ /* 0x000fe20008410000 */
[----:B------:R-:W-:Y:S01]  /*7700*/  FMUL.FTZ R99, R99, UR5 ;  /* 0x0000000563637c20 */ /* 0x000fe20008410000 */
[----:B------:R-:W-:Y:S01]  /*7710*/  VIADD R7, R3, UR7 ;  /* 0x0000000703077c36 */ /* 0x000fe20008000000 */
[----:B------:R-:W-:Y:S01]  /*7720*/  LOP3.LUT R105, R0, 0x1f20, R105, 0xf8, !PT ;  /* 0x00001f2000697812 */ /* 0x000fe200078ef869 */
        /* <DEDUP_REMOVED lines=12> */
[----:B------:R-:W-:Y:S01]  /*77f0*/  F2FP.F16.F32.PACK_AB R86, R87, R86 ;  /* 0x000000565756723e */ /* 0x000fe200000000ff */
[----:B------:R-:W-:Y:S01]  /*7800*/  UIMAD UR13, UR37, UR13, URZ ;  /* 0x0000000d250d72a4 */ /* 0x000fe2000f8e02ff */
[----:B------:R-:W-:Y:S01]  /*7810*/  MOV R6, R2 ;  /* 0x0000000200067202 */ /* 0x000fe20000000f00 */
[----:B------:R-:W-:Y:S01]  /*7820*/  USHF.R.S32.HI UR5, URZ, 0x1f, UR12 ;  /* 0x0000001fff057899 */ /* 0x000fe2000801140c */
[----:B------:R-:W-:-:S03]  /*7830*/  F2FP.F16.F32.PACK_AB R96, R97, R96 ;  /* 0x000000606160723e */ /* 0x000fc600000000ff */
[----:B------:R-:W1:Y:S01]  /*7840*/  LDC.64 R8, c[0x0][0x5d8] ;  /* 0x00017600ff087b82 */ /* 0x000e620000000a00 */
[----:B------:R-:W-:Y:S01]  /*7850*/  F2FP.F16.F32.PACK_AB R98, R99, R98 ;  /* 0x000000626362723e */ /* 0x000fe200000000ff */
[----:B------:R-:W-:Y:S01]  /*7860*/  UIADD3 UR12, UP0, UPT, UR36, UR12, URZ ;  /* 0x0000000c240c7290 */ /* 0x000fe2000ff1e0ff */
[----:B------:R-:W-:Y:S01]  /*7870*/  IADD3 R2, PT, PT, -R3, 0x6000, R0 ;  /* 0x0000600003027810 */ /* 0x000fe20007ffe100 */
[----:B------:R-:W-:Y:S01]  /*7880*/  VIADD R5, R5, UR13 ;  /* 0x0000000d05057c36 */ /* 0x000fe20008000000 */
[----:B------:R-:W-:Y:S01]  /*7890*/  F2FP.F16.F32.PACK_AB R88, R89, R88 ;  /* 0x000000585958723e */ /* 0x000fe200000000ff */
[----:B------:R-:W-:Y:S01]  /*78a0*/  ULEA.HI.X.SX32 UR5, UR36, UR5, 0x1, UP0 ;  /* 0x0000000524057291 */ /* 0x000fe200080f0eff */
[----:B------:R-:W-:Y:S01]  /*78b0*/  F2FP.F16.F32.PACK_AB R90, R91, R90 ;  /* 0x0000005a5b5a723e */ /* 0x000fe200000000ff */
[----:B------:R-:W2:Y:S01]  /*78c0*/  LDC.64 R10, c[0x0][0x5c8] ;  /* 0x00017200ff0a7b82 */ /* 0x000ea20000000a00 */
[----:B------:R-:W-:Y:S01]  /*78d0*/  F2FP.F16.F32.PACK_AB R92, R93, R92 ;  /* 0x0000005c5d5c723e */ /* 0x000fe200000000ff */
[----:B---3--:R-:W-:Y:S01]  /*78e0*/  IMAD.WIDE.U32 R6, R14, UR21, R6 ;  /* 0x000000150e067c25 */ /* 0x008fe2000f8e0006 */
[----:B------:R-:W-:-:S02]  /*78f0*/  F2FP.F16.F32.PACK_AB R94, R95, R94 ;  /* 0x0000005e5f5e723e */ /* 0x000fc400000000ff */
[----:B------:R-:W-:Y:S02]  /*7900*/  F2FP.F16.F32.PACK_AB R68, R69, R68 ;  /* 0x000000444544723e */ /* 0x000fe400000000ff */
[----:B------:R-:W-:Y:S02]  /*7910*/  F2FP.F16.F32.PACK_AB R70, R71, R70 ;  /* 0x000000464746723e */ /* 0x000fe400000000ff */
[----:B------:R-:W-:Y:S01]  /*7920*/  F2FP.F16.F32.PACK_AB R80, R81, R80 ;  /* 0x000000505150723e */ /* 0x000fe200000000ff */
[----:B------:R-:W-:Y:S01]  /*7930*/  STS [R0+0x6000], R84 ;  /* 0x0060005400007388 */ /* 0x000fe20000000800 */
[----:B------:R-:W-:Y:S02]  /*7940*/  F2FP.F16.F32.PACK_AB R82, R83, R82 ;  /* 0x000000525352723e */ /* 0x000fe400000000ff */
[----:B------:R-:W-:Y:S01]  /*7950*/  F2FP.F16.F32.PACK_AB R72, R73, R72 ;  /* 0x000000484948723e */ /* 0x000fe200000000ff */
[----:B------:R-:W-:Y:S01]  /*7960*/  STS [R0+0x6200], R86 ;  /* 0x0062005600007388 */ /* 0x000fe20000000800 */
[----:B------:R-:W-:-:S02]  /*7970*/  F2FP.F16.F32.PACK_AB R74, R75, R74 ;  /* 0x0000004a4b4a723e */ /* 0x000fc400000000ff */
[----:B------:R-:W-:Y:S01]  /*7980*/  F2FP.F16.F32.PACK_AB R76, R77, R76 ;  /* 0x0000004c4d4c723e */ /* 0x000fe200000000ff */
[----:B------:R-:W-:Y:S01]  /*7990*/  STS [R2+0x20], R96 ;  /* 0x0000206002007388 */ /* 0x000fe20000000800 */
[----:B------:R-:W-:Y:S02]  /*79a0*/  F2FP.F16.F32.PACK_AB R78, R79, R78 ;  /* 0x0000004e4f4e723e */ /* 0x000fe400000000ff */
[----:B------:R-:W-:Y:S01]  /*79b0*/  SHF.R.U32.HI R123, RZ, 0x2, R123 ;  /* 0x00000002ff7b7819 */ /* 0x000fe2000001167b */
        /* <DEDUP_REMOVED lines=13> */
[----:B---3--:R-:W-:Y:S01]  /*7a90*/  LEA R0, R105, UR4, 0x1 ;  /* 0x0000000469007c11 */ /* 0x008fe2000f8e08ff */
[----:B------:R-:W-:Y:S01]  /*7aa0*/  BAR.SYNC.DEFER_BLOCKING 0x0 ;  /* 0x0000000000007b1d */ /* 0x000fe20000010000 */
[----:B-1----:R-:W-:-:S04]  /*7ab0*/  IMAD.WIDE.U32 R2, R8, UR21, R4 ;  /* 0x0000001508027c25 */ /* 0x002fc8000f8e0004 */
[----:B------:R-:W-:Y:S02]  /*7ac0*/  IMAD R5, R9, UR21, R3 ;  /* 0x0000001509057c24 */ /* 0x000fe4000f8e0203 */
[----:B------:R-:W-:Y:S02]  /*7ad0*/  IMAD R3, R15, UR21, R7 ;  /* 0x000000150f037c24 */ /* 0x000fe4000f8e0207 */
[----:B------:R-:W-:Y:S02]  /*7ae0*/  IMAD.MOV.U32 R4, RZ, RZ, R2 ;  /* 0x000000ffff047224 */ /* 0x000fe400078e0002 */
[----:B-----5:R-:W-:Y:S02]  /*7af0*/  IMAD R7, R12, UR5, RZ ;  /* 0x000000050c077c24 */ /* 0x020fe4000f8e02ff */
[----:B------:R-:W-:Y:S02]  /*7b00*/  IMAD.MOV.U32 R2, RZ, RZ, R6 ;  /* 0x000000ffff027224 */ /* 0x000fe400078e0006 */
[----:B------:R-:W-:-:S02]  /*7b10*/  IMAD R7, R13, UR12, R7 ;  /* 0x0000000c0d077c24 */ /* 0x000fc4000f8e0207 */
[----:B------:R-:W-:Y:S01]  /*7b20*/  IMAD.WIDE.U32 R4, R12, UR12, R4 ;  /* 0x0000000c0c047c25 */ /* 0x000fe2000f8e0004 */
[----:B------:R-:W1:Y:S03]  /*7b30*/  LDS.128 R28, [R0+0x6000] ;  /* 0x00600000001c7984 */ /* 0x000e660000000c00 */
[----:B--2---:R-:W-:Y:S01]  /*7b40*/  IMAD.WIDE.U32 R2, R10, UR12, R2 ;  /* 0x0000000c0a027c25 */ /* 0x004fe2000f8e0002 */
[----:B------:R-:W2:Y:S01]  /*7b50*/  LDS.128 R24, [R0+0x7000] ;  /* 0x0070000000187984 */ /* 0x000ea20000000c00 */
[----:B------:R-:W-:-:S03]  /*7b60*/  IADD3 R5, PT, PT, R5, R7, RZ ;  /* 0x0000000705057210 */ /* 0x000fc60007ffe0ff */
[----:B------:R-:W3:Y:S01]  /*7b70*/  LDS.128 R20, [R0+0x8000] ;  /* 0x0080000000147984 */ /* 0x000ee20000000c00 */
[----:B------:R-:W-:-:S03]  /*7b80*/  IMAD.WIDE.U32 R8, R123, R12, R4 ;  /* 0x0000000c7b087225 */ /* 0x000fc600078e0004 */
[----:B------:R4:W5:Y:S02]  /*7b90*/  LDS.128 R16, [R0+0x9000] ;  /* 0x0090000000107984 */ /* 0x0009640000000c00 */
        /* <DEDUP_REMOVED lines=18> */
[----:B-----5:R4:W-:Y:S02]  /*7cc0*/  STG.E.128 desc[UR26][R6.64], R16 ;  /* 0x0000001006007986 */ /* 0x0209e4000c101d1a */
.L_x_615:
        /* <DEDUP_REMOVED lines=10> */
.L_x_623:
        /* <DEDUP_REMOVED lines=9> */
.L_x_831:


//--------------------- .text._ZN5flash44flash_bwd_dq_dk_dv_loop_seqk_parallel_kernelI23Flash_bwd_kernel_traitsILi32ELi128ELi128ELi8ELi4ELi4ELi4ELb0ELb0EN7cutlass6half_tE19Flash_kernel_traitsILi32ELi128ELi128ELi8ES3_EELb1ELb1ELb0ELb0ELb0ELb1ELb0EEEvNS_16Flash_bwd_paramsE --------------------------
	.section	.text._ZN5flash44flash_bwd_dq_dk_dv_loop_seqk_parallel_kernelI23Flash_bwd_kernel_traitsILi32ELi128ELi128ELi8ELi4ELi4ELi4ELb0ELb0EN7cutlass6half_tE19Flash_kernel_traitsILi32ELi128ELi128ELi8ES3_EELb1ELb1ELb0ELb0ELb0ELb1ELb0EEEvNS_16Flash_bwd_paramsE,"ax",@progbits
	.align	128
        .global         _ZN5flash44flash_bwd_dq_dk_dv_loop_seqk_parallel_kernelI23Flash_bwd_kernel_traitsILi32ELi128ELi128ELi8ELi4ELi4ELi4ELb0ELb0EN7cutlass6half_tE19Flash_kernel_traitsILi32ELi128ELi128ELi8ES3_EELb1ELb1ELb0ELb0ELb0ELb1ELb0EEEvNS_16Flash_bwd_paramsE
        .type           _ZN5flash44flash_bwd_dq_dk_dv_loop_seqk_parallel_kernelI23Flash_bwd_kernel_traitsILi32ELi128ELi128ELi8ELi4ELi4ELi4ELb0ELb0EN7cutlass6half_tE19Flash_kernel_traitsILi32ELi128ELi128ELi8ES3_EELb1ELb1ELb0ELb0ELb0ELb1ELb0EEEvNS_16Flash_bwd_paramsE,@function
        .size           _ZN5flash44flash_bwd_dq_dk_dv_loop_seqk_parallel_kernelI23Flash_bwd_kernel_traitsILi32ELi128ELi128ELi8ELi4ELi4ELi4ELb0ELb0EN7cutlass6half_tE19Flash_kernel_traitsILi32ELi128ELi128ELi8ES3_EELb1ELb1ELb0ELb0ELb0ELb1ELb0EEEvNS_16Flash_bwd_paramsE,(.L_x_832 - _ZN5flash44flash_bwd_dq_dk_dv_loop_seqk_parallel_kernelI23Flash_bwd_kernel_traitsILi32ELi128ELi128ELi8ELi4ELi4ELi4ELb0ELb0EN7cutlass6half_tE19Flash_kernel_traitsILi32ELi128ELi128ELi8ES3_EELb1ELb1ELb0ELb0ELb0ELb1ELb0EEEvNS_16Flash_bwd_paramsE)
        .other          _ZN5flash44flash_bwd_dq_dk_dv_loop_seqk_parallel_kernelI23Flash_bwd_kernel_traitsILi32ELi128ELi128ELi8ELi4ELi4ELi4ELb0ELb0EN7cutlass6half_tE19Flash_kernel_traitsILi32ELi128ELi128ELi8ES3_EELb1ELb1ELb0ELb0ELb0ELb1ELb0EEEvNS_16Flash_bwd_paramsE,@"STO_CUDA_ENTRY STV_DEFAULT"
_ZN5flash44flash_bwd_dq_dk_dv_loop_seqk_parallel_kernelI23Flash_bwd_kernel_traitsILi32ELi128ELi128ELi8ELi4ELi4ELi4ELb0ELb0EN7cutlass6half_tE19Flash_kernel_traitsILi32ELi128ELi128ELi8ES3_EELb1ELb1ELb0ELb0ELb0ELb1ELb0EEEvNS_16Flash_bwd_paramsE:
.text._ZN5flash44flash_bwd_dq_dk_dv_loop_seqk_parallel_kernelI23Flash_bwd_kernel_traitsILi32ELi128ELi128ELi8ELi4ELi4ELi4ELb0ELb0EN7cutlass6half_tE19Flash_kernel_traitsILi32ELi128ELi128ELi8ES3_EELb1ELb1ELb0ELb0ELb0ELb1ELb0EEEvNS_16Flash_bwd_paramsE:
        /* <DEDUP_REMOVED lines=14> */
[----:B------:R-:W4:Y:S04]  /*00e0*/  LDCU.64 UR28, c[0x0][0x358] ;  /* 0x00006b00ff1c77ac */ /* 0x000f280008000a00 */
[----:B------:R-:W5:Y:S01]  /*00f0*/  S2UR UR6, SR_CgaCtaId ;  /* 0x00000000000679c3 */ /* 0x000f620000008800 */
[----:B------:R-:W1:Y:S01]  /*0100*/  LDCU.64 UR18, c[0x0][0x460] ;  /* 0x00008c00ff1277ac */ /* 0x000e620008000a00 */
[----:B------:R-:W1:Y:S06]  /*0110*/  LDCU.64 UR16, c[0x0][0x470] ;  /* 0x00008e00ff1077ac */ /* 0x000e6c0008000a00 */
[----:B------:R-:W3:Y:S01]  /*0120*/  S2UR UR23, SR_CTAID.X ;  /* 0x00000000001779c3 */ /* 0x000ee20000002500 */
[----:B------:R-:W-:Y:S01]  /*0130*/  UMOV UR26, URZ ;  /* 0x000000ff001a7c82 */ /* 0x000fe20008000000 */
[----:B------:R-:W-:Y:S01]  /*0140*/  UMOV UR27, URZ ;  /* 0x000000ff001b7c82 */ /* 0x000fe20008000000 */
[----:B--2---:R-:W-:-:S05]  /*0150*/  ULEA UR5, UR5, UR4, 0x18 ;  /* 0x0000000405057291 */ /* 0x004fca000f8ec0ff */
[----:B------:R-:W2:Y:S01]  /*0160*/  S2UR UR22, SR_CTAID.Y ;  /* 0x00000000001679c3 */ /* 0x000ea20000002600 */
[----:B------:R-:W-:Y:S01]  /*0170*/  UIADD3 UR8, UPT, UPT, UR5, 0x12000, URZ ;  /* 0x0001200005087890 */ /* 0x000fe2000fffe0ff */
[C---:B-1----:R-:W-:Y:S01]  /*0180*/  IMAD.SHL.U32 R5, R9.reuse, 0x10, RZ ;  /* 0x0000001009057824 */ /* 0x042fe200078e00ff */
[----:B------:R-:W-:Y:S01]  /*0190*/  SHF.R.U32.HI R8, RZ, 0x4, R9 ;  /* 0x00000004ff087819 */ /* 0x000fe20000011609 */
[C---:B------:R-:W-:Y:S01]  /*01a0*/  IMAD.SHL.U32 R7, R9.reuse, 0x2, RZ ;  /* 0x0000000209077824 */ /* 0x040fe200078e00ff */
[C---:B------:R-:W-:Y:S01]  /*01b0*/  LOP3.LUT P3, RZ, R9.reuse, 0x2, RZ, 0xc0, !PT ;  /* 0x0000000209ff7812 */ /* 0x040fe2000786c0ff */
[----:B------:R-:W-:Y:S01]  /*01c0*/  IMAD.SHL.U32 R130, R9, 0x40, RZ ;  /* 0x0000004009827824 */ /* 0x000fe200078e00ff */
[----:B------:R-:W-:Y:S01]  /*01d0*/  LOP3.LUT R2, R5, 0x1c0, RZ, 0xc0, !PT ;  /* 0x000001c005027812 */ /* 0x000fe200078ec0ff */
[----:B------:R-:W-:Y:S01]  /*01e0*/  IMAD.SHL.U32 R131, R9, 0x20, RZ ;  /* 0x0000002009837824 */ /* 0x000fe200078e00ff */
[----:B------:R-:W-:Y:S01]  /*01f0*/  LOP3.LUT R10, R5, 0x600, RZ, 0xc0, !PT ;  /* 0x00000600050a7812 */ /* 0x000fe200078ec0ff */
[----:B------:R-:W1:Y:S01]  /*0200*/  S2UR UR21, SR_CTAID.Z ;  /* 0x00000000001579c3 */ /* 0x000e620000002700 */
[----:B------:R-:W-:Y:S01]  /*0210*/  LOP3.LUT R138, R7, 0xe006, R130, 0xc8, !PT ;  /* 0x0000e006078a7812 */ /* 0x000fe200078ec882 */
[----:B-----5:R-:W-:Y:S01]  /*0220*/  ULEA UR4, UR6, UR4, 0x18 ;  /* 0x0000000406047291 */ /* 0x020fe2000f8ec0ff */
[----:B------:R-:W-:Y:S01]  /*0230*/  LOP3.LUT R3, R2, 0x38, R7, 0xf8, !PT ;  /* 0x0000003802037812 */ /* 0x000fe200078ef807 */
[----:B------:R-:W-:Y:S01]  /*0240*/  UIADD3 UR6, UPT, UPT, UR5, 0x6000, URZ ;  /* 0x0000600005067890 */ /* 0x000fe2000fffe0ff */
[----:B------:R-:W-:Y:S01]  /*0250*/  LOP3.LUT R138, R138, 0xc00, R131, 0xf8, !PT ;  /* 0x00000c008a8a7812 */ /* 0x000fe200078ef883 */
[----:B------:R-:W-:Y:S01]  /*0260*/  UIADD3 UR4, UPT, UPT, UR4, 0x6000, URZ ;  /* 0x0000600004047890 */ /* 0x000fe2000fffe0ff */
[----:B------:R-:W-:-:S02]  /*0270*/  LOP3.LUT R0, R131, 0x120, RZ, 0xc0, !PT ;  /* 0x0000012083007812 */ /* 0x000fc400078ec0ff */
[----:B------:R-:W-:Y:S01]  /*0280*/  LOP3.LUT R138, R138, R3, RZ, 0xfc, !PT ;  /* 0x000000038a8a7212 */ /* 0x000fe200078efcff */
[C---:B------:R-:W-:Y:S01]  /*0290*/  IMAD.SHL.U32 R3, R9.reuse, 0x8, RZ ;  /* 0x0000000809037824 */ /* 0x040fe200078e00ff */
[----:B------:R-:W-:Y:S01]  /*02a0*/  LOP3.LUT R5, R0, 0x600, R5, 0xf8, !PT ;  /* 0x0000060000057812 */ /* 0x000fe200078ef805 */
[----:B------:R-:W-:Y:S01]  /*02b0*/  IMAD.SHL.U32 R0, R9, 0x4, RZ ;  /* 0x0000000409007824 */ /* 0x000fe200078e00ff */
[----:B------:R-:W-:Y:S02]  /*02c0*/  LOP3.LUT R10, R10, 0x6, R7, 0xf8, !PT ;  /* 0x000000060a0a7812 */ /* 0x000fe400078ef807 */
[----:B------:R-:W-:Y:S02]  /*02d0*/  LOP3.LUT R6, R3, 0xc0, RZ, 0xc0, !PT ;  /* 0x000000c003067812 */ /* 0x000fe400078ec0ff */
[--C-:B------:R-:W-:Y:S02]  /*02e0*/  SHF.R.U32.HI R2, RZ, 0x1, R9.reuse ;  /* 0x00000001ff027819 */ /* 0x100fe40000011609 */
[----:B------:R-:W-:-:S02]  /*02f0*/  LOP3.LUT R6, R6, 0x18, R9, 0xf8, !PT ;  /* 0x0000001806067812 */ /* 0x000fc400078ef809 */
[----:B------:R-:W-:Y:S02]  /*0300*/  LOP3.LUT R8, R8, 0x8, RZ, 0xc0, !PT ;  /* 0x0000000808087812 */ /* 0x000fe400078ec0ff */
[----:B------:R-:W-:Y:S02]  /*0310*/  LOP3.LUT R137, R10, 0x20, R3, 0xf8, !PT ;  /* 0x000000200a897812 */ /* 0x000fe400078ef803 */
[----:B------:R-:W-:Y:S02]  /*0320*/  LOP3.LUT R0, R0, 0x18, RZ, 0xc0, !PT ;  /* 0x0000001800007812 */ /* 0x000fe400078ec0ff */
[----:B------:R-:W-:Y:S02]  /*0330*/  LOP3.LUT R14, R2, 0x30, RZ, 0xc0, !PT ;  /* 0x00000030020e7812 */ /* 0x000fe400078ec0ff */
[----:B------:R-:W-:Y:S02]  /*0340*/  LOP3.LUT R4, R3, 0xd8, RZ, 0xc0, !PT ;  /* 0x000000d803047812 */ /* 0x000fe400078ec0ff */
[----:B------:R-:W-:-:S02]  /*0350*/  LOP3.LUT R12, R130, 0x1c0, RZ, 0xc0, !PT ;  /* 0x000001c0820c7812 */ /* 0x000fc400078ec0ff */
[----:B------:R-:W-:Y:S02]  /*0360*/  LOP3.LUT R137, R137, R6, R8, 0xf6, !PT ;  /* 0x0000000689897212 */ /* 0x000fe400078ef608 */
[C---:B------:R-:W-:Y:S02]  /*0370*/  LOP3.LUT P2, RZ, R9.reuse, 0x4, RZ, 0xc0, !PT ;  /* 0x0000000409ff7812 */ /* 0x040fe4000784c0ff */
[----:B------:R-:W-:Y:S02]  /*0380*/  LOP3.LUT P1, RZ, R9, 0x8, RZ, 0xc0, !PT ;  /* 0x0000000809ff7812 */ /* 0x000fe4000782c0ff */
[--C-:B------:R-:W-:Y:S02]  /*0390*/  SHF.R.U32.HI R135, RZ, 0x2, R9.reuse ;  /* 0x00000002ff877819 */ /* 0x100fe40000011609 */
[--C-:B------:R-:W-:Y:S02]  /*03a0*/  LOP3.LUT R7, R14, 0x8, R9.reuse, 0xf8, !PT ;  /* 0x000000080e077812 */ /* 0x100fe400078ef809 */
[----:B------:R-:W-:-:S02]  /*03b0*/  LOP3.LUT R4, R4, 0x18, R9, 0x78, !PT ;  /* 0x0000001804047812 */ /* 0x000fc400078e7809 */
[----:B------:R-:W-:Y:S02]  /*03c0*/  LOP3.LUT R11, R0, 0xc0, R131, 0xf8, !PT ;  /* 0x000000c0000b7812 */ /* 0x000fe400078ef883 */
[----:B------:R-:W-:Y:S02]  /*03d0*/  LOP3.LUT R129, R12, 0x38, R3, 0xf8, !PT ;  /* 0x000000380c817812 */ /* 0x000fe400078ef803 */
[----:B------:R-:W-:Y:S02]  /*03e0*/  LOP3.LUT R6, R130, 0x200, RZ, 0xc0, !PT ;  /* 0x0000020082067812 */ /* 0x000fe400078ec0ff */
[----:B------:R-:W-:Y:S02]  /*03f0*/  LOP3.LUT P0, R9, R9, 0x10, RZ, 0xc0, !PT ;  /* 0x0000001009097812 */ /* 0x000fe4000780c0ff */
[--C-:B------:R-:W-:Y:S02]  /*0400*/  LOP3.LUT R132, R11, 0x8, R2.reuse, 0x78, !PT ;  /* 0x000000080b847812 */ /* 0x100fe400078e7802 */
[----:B------:R-:W-:-:S02]  /*0410*/  LOP3.LUT R129, R129, 0x8, R2, 0x78, !PT ;  /* 0x0000000881817812 */ /* 0x000fc400078e7802 */
[--C-:B------:R-:W-:Y:S02]  /*0420*/  LOP3.LUT R6, R6, 0xc00, R131.reuse, 0xf8, !PT ;  /* 0x00000c0006067812 */ /* 0x100fe400078ef883 */
[----:B------:R-:W-:Y:S02]  /*0430*/  LOP3.LUT R2, R8, R9, RZ, 0xfc, !PT ;  /* 0x0000000908027212 */ /* 0x000fe400078efcff */
[----:B------:R-:W-:Y:S02]  /*0440*/  LOP3.LUT R8, R7, 0x1c0, R130, 0xf8, !PT ;  /* 0x000001c007087812 */ /* 0x000fe400078ef882 */
[----:B------:R-:W-:Y:S02]  /*0450*/  LOP3.LUT R129, R6, R129, RZ, 0xfc, !PT ;  /* 0x0000008106817212 */ /* 0x000fe400078efcff */
[----:B------:R-:W-:Y:S02]  /*0460*/  LOP3.LUT R7, R2, 0xc0, R131, 0xf8, !PT ;  /* 0x000000c002077812 */ /* 0x000fe400078ef883 */
[----:B------:R-:W-:-:S02]  /*0470*/  LEA R129, R129, UR5, 0x1 ;  /* 0x0000000581817c11 */ /* 0x000fc4000f8e08ff */
[----:B------:R-:W-:Y:S02]  /*0480*/  LOP3.LUT R2, R7, R0, RZ, 0x3c, !PT ;  /* 0x0000000007027212 */ /* 0x000fe400078e3cff */
[----:B------:R-:W-:Y:S01]  /*0490*/  LEA R138, R138, UR8, 0x1 ;  /* 0x000000088a8a7c11 */ /* 0x000fe2000f8e08ff */
[C---:B------:R-:W-:Y:S01]  /*04a0*/  VIADD R0, R129.reuse, 0xa000 ;  /* 0x0000a00081007836 */ /* 0x040fe20000000000 */
[----:B------:R-:W-:Y:S01]  /*04b0*/  LOP3.LUT R131, R2, 0x120, R131, 0xf8, !PT ;  /* 0x0000012002837812 */ /* 0x000fe200078ef883 */
[----:B------:R-:W-:Y:S01]  /*04c0*/  VIADD R127, R129, 0xa040 ;  /* 0x0000a040817f7836 */ /* 0x000fe20000000000 */
[C---:B------:R-:W-:Y:S01]  /*04d0*/  SEL R2, R141.reuse, 0xffffffe0, !P3 ;  /* 0xffffffe08d027807 */ /* 0x040fe20005800000 */
[----:B------:R-:W-:Y:S01]  /*04e0*/  VIADD R136, R138, 0x40 ;  /* 0x000000408a887836 */ /* 0x000fe20000000000 */
[--C-:B------:R-:W-:Y:S01]  /*04f0*/  LOP3.LUT R139, R4, 0x1f20, R3.reuse, 0xf8, !PT ;  /* 0x00001f20048b7812 */ /* 0x100fe200078ef803 */
        /* <DEDUP_REMOVED lines=8> */
[----:B---3--:R-:W-:Y:S01]  /*0580*/  IMAD.U32 R8, RZ, RZ, UR7 ;  /* 0x00000007ff087e24 */ /* 0x008fe2000f8e00ff */
[----:B------:R-:W-:Y:S01]  /*0590*/  LOP3.LUT R135, R14, 0x7, R135, 0xf8, !PT ;  /* 0x000000070e877812 */ /* 0x000fe200078ef887 */
[----:B------:R-:W-:Y:S01]  /*05a0*/  IMAD R130, R3, 0x2, R130 ;  /* 0x0000000203827824 */ /* 0x000fe200078e0282 */
[----:B------:R-:W-:Y:S01]  /*05b0*/  LEA R139, R139, UR5, 0x1 ;  /* 0x000000058b8b7c11 */ /* 0x000fe2000f8e08ff */
[----:B------:R-:W-:Y:S01]  /*05c0*/  IMAD.IADD R141, R141, 0x1, R136 ;  /* 0x000000018d8d7824 */ /* 0x000fe200078e0288 */
[----:B------:R-:W-:Y:S01]  /*05d0*/  LEA R137, R137, UR6, 0x1 ;  /* 0x0000000689897c11 */ /* 0x000fe2000f8e08ff */
[----:B------:R-:W-:Y:S01]  /*05e0*/  IMAD.IADD R2, R2, 0x1, R127 ;  /* 0x0000000102027824 */ /* 0x000fe200078e027f */
[----:B------:R-:W-:-:S02]  /*05f0*/  LEA R132, R132, UR5, 0x1 ;  /* 0x0000000584847c11 */ /* 0x000fc4000f8e08ff */
[----:B-12-4-:R-:W-:-:S07]  /*0600*/  LEA R131, R131, UR5, 0x1 ;  /* 0x0000000583837c11 */ /* 0x016fce000f8e08ff */
.L_x_655:
        /* <DEDUP_REMOVED lines=47> */
.L_x_624:
        /* <DEDUP_REMOVED lines=31> */
.L_x_626:
[----:B------:R-:W1:Y:S01]  /*0af0*/  LDCU.64 UR14, c[0x0][0x3b8] ;  /* 0x00007700ff0e77ac */ /* 0x000e620008000a00 */
[----:B------:R-:W-:-:S05]  /*0b00*/  IADD3 R22, PT, PT, R163, R166, RZ ;  /* 0x000000a6a3167210 */ /* 0x000fca0007ffe0ff */
[C---:B-1----:R-:W-:Y:S02]  /*0b10*/  IMAD R10, R22.reuse, UR15, RZ ;  /* 0x0000000f160a7c24 */ /* 0x042fe4000f8e02ff */
[----:B------:R-:W-:-:S05]  /*0b20*/  IMAD.WIDE.U32 R22, R22, UR14, RZ ;  /* 0x0000000e16167c25 */ /* 0x000fca000f8e00ff */
[----:B------:R-:W-:Y:S02]  /*0b30*/  IADD3 R10, PT, PT, R23, R10, RZ ;  /* 0x0000000a170a7210 */ /* 0x000fe40007ffe0ff */
.L_x_627:
        /* <DEDUP_REMOVED lines=38> */
.L_x_628:
[----:B------:R-:W1:Y:S01]  /*0da0*/  LDCU.64 UR12, c[0x0][0x3c0] ;  /* 0x00007800ff0c77ac */ /* 0x000e620008000a00 */
[----:B------:R-:W-:-:S05]  /*0db0*/  IADD3 R24, PT, PT, R163, R166, RZ ;  /* 0x000000a6a3187210 */ /* 0x000fca0007ffe0ff */
[C---:B-1----:R-:W-:Y:S02]  /*0dc0*/  IMAD R9, R24.reuse, UR13, RZ ;  /* 0x0000000d18097c24 */ /* 0x042fe4000f8e02ff */
[----:B------:R-:W-:-:S05]  /*0dd0*/  IMAD.WIDE.U32 R24, R24, UR12, RZ ;  /* 0x0000000c18187c25 */ /* 0x000fca000f8e00ff */
[----:B------:R-:W-:Y:S02]  /*0de0*/  IADD3 R9, PT, PT, R25, R9, RZ ;  /* 0x0000000919097210 */ /* 0x000fe40007ffe0ff */
.L_x_629:
        /* <DEDUP_REMOVED lines=16> */
[----:B------:R-:W-:Y:S02]  /*0ef0*/  IMAD R11, R16, UR7, RZ ;  /* 0x00000007100b7c24 */ /* 0x000fe4000f8e02ff */
[----:B------:R-:W-:-:S03]  /*0f00*/  IMAD.WIDE.U32 R20, R12, R14, RZ ;  /* 0x0000000e0c147225 */ /* 0x000fc600078e00ff */
[----:B------:R-:W-:-:S05]  /*0f10*/  IADD3 R11, PT, PT, R13, R11, RZ ;  /* 0x0000000b0d0b7210 */ /* 0x000fca0007ffe0ff */
[----:B------:R-:W-:-:S04]  /*0f20*/  IMAD R4, R11, R14, RZ ;  /* 0x0000000e0b047224 */ /* 0x000fc800078e02ff */
        /* <DEDUP_REMOVED lines=8> */
.L_x_630:
[-C--:B------:R-:W-:Y:S02]  /*0fb0*/  IMAD R12, R29, R0.reuse, RZ ;  /* 0x000000001d0c7224 */ /* 0x080fe400078e02ff */
[----:B------:R-:W-:-:S05]  /*0fc0*/  IMAD.WIDE.U32 R4, R28, R0, RZ ;  /* 0x000000001c047225 */ /* 0x000fca00078e00ff */
[----:B------:R-:W-:Y:S02]  /*0fd0*/  IADD3 R12, PT, PT, R5, R12, RZ ;  /* 0x0000000c050c7210 */ /* 0x000fe40007ffe0ff */
[----:B------:R-:W-:-:S07]  /*0fe0*/  MOV R18, R4 ;  /* 0x0000000400127202 */ /* 0x000fce0000000f00 */
.L_x_631:
        /* <DEDUP_REMOVED lines=20> */
.L_x_632:
[----:B------:R-:W1:Y:S01]  /*1130*/  LDC R11, c[0x0][0x434] ;  /* 0x00010d00ff0b7b82 */ /* 0x000e620000000800 */
[----:B------:R-:W-:-:S04]  /*1140*/  IMAD R4, R16, R14, R15 ;  /* 0x0000000e10047224 */ /* 0x000fc800078e020f */
[----:B-1----:R-:W-:-:S03]  /*1150*/  IMAD R11, R4, R11, RZ ;  /* 0x0000000b040b7224 */ /* 0x002fc600078e02ff */
.L_x_633:
        /* <DEDUP_REMOVED lines=11> */
.L_x_634:
[----:B------:R-:W1:Y:S01]  /*1210*/  LDC R23, c[0x0][0x444] ;  /* 0x00011100ff177b82 */ /* 0x000e620000000800 */
[----:B------:R-:W-:-:S04]  /*1220*/  IMAD R0, R16, R14, R15 ;  /* 0x0000000e10007224 */ /* 0x000fc800078e020f */
[----:B-1----:R-:W-:-:S07]  /*1230*/  IMAD R23, R0, R23, RZ ;  /* 0x0000001700177224 */ /* 0x002fce00078e02ff */
.L_x_635:
[----:B------:R-:W1:Y:S01]  /*1240*/  S2R R13, SR_TID.X ;  /* 0x00000000000d7919 */ /* 0x000e620000002100 */
[----:B------:R-:W2:Y:S01]  /*1250*/  LDCU.128 UR8, c[0x0][0x590] ;  /* 0x0000b200ff0877ac */ /* 0x000ea20008000c00 */
[----:B------:R-:W3:Y:S01]  /*1260*/  LDC.64 R4, c[0x0][0x3b0] ;  /* 0x0000ec00ff047b82 */ /* 0x000ee20000000a00 */
[----:B------:R-:W-:Y:S01]  /*1270*/  IMAD.MOV.U32 R31, RZ, RZ, RZ ;  /* 0x000000ffff1f7224 */ /* 0x000fe200078e00ff */
[----:B------:R-:W4:Y:S01]  /*1280*/  S2R R0, SR_TID.X ;  /* 0x0000000000007919 */ /* 0x000f220000002100 */
[----:B------:R-:W5:Y:S01]  /*1290*/  LDCU.64 UR6, c[0x0][0x550] ;  /* 0x0000aa00ff0677ac */ /* 0x000f620008000a00 */
[----:B------:R-:W-:Y:S01]  /*12a0*/  IMAD R153, R14, UR33, RZ ;  /* 0x000000210e997c24 */ /* 0x000fe2000f8e02ff */
[----:B------:R-:W-:Y:S01]  /*12b0*/  BSSY.RECONVERGENT B1, `(.L_x_625) ;  /* 0x0000783000017945 */ /* 0x000fe20003800200 */
[----:B------:R-:W-:Y:S02]  /*12c0*/  IMAD R11, R28, 0x80, R11 ;  /* 0x000000801c0b7824 */ /* 0x000fe400078e020b */
[----:B------:R-:W5:Y:S01]  /*12d0*/  LDC.64 R172, c[0x0][0x420] ;  /* 0x00010800ffac7b82 */ /* 0x000f620000000a00 */
[----:B--2---:R-:W-:Y:S01]  /*12e0*/  IMAD R6, R17, UR8, RZ ;  /* 0x0000000811067c24 */ /* 0x004fe2000f8e02ff */
[----:B------:R-:W-:-:S02]  /*12f0*/  USHF.L.U64.HI UR30, UR8, 0x6, UR9 ;  /* 0x00000006081e7899 */ /* 0x000fc40008010209 */
[----:B------:R-:W-:Y:S01]  /*1300*/  USHF.L.U32 UR31, UR8, 0x6, URZ ;  /* 0x00000006081f7899 */ /* 0x000fe200080006ff */
[----:B------:R-:W-:Y:S02]  /*1310*/  IMAD R6, R19, UR9, R6 ;  /* 0x0000000913067c24 */ /* 0x000fe4000f8e0206 */
[C---:B-1----:R-:W-:Y:S01]  /*1320*/  IMAD.SHL.U32 R30, R13.reuse, 0x8, RZ ;  /* 0x000000080d1e7824 */ /* 0x042fe200078e00ff */
[----:B------:R-:W-:Y:S01]  /*1330*/  LOP3.LUT R174, R13, 0x1f, RZ, 0xc0, !PT ;  /* 0x0000001f0dae7812 */ /* 0x000fe200078ec0ff */
[----:B-----5:R-:W-:-:S03]  /*1340*/  IMAD.WIDE R172, R11, 0x4, R172 ;  /* 0x000000040bac7825 */ /* 0x020fc600078e02ac */
[----:B------:R-:W-:-:S04]  /*1350*/  LOP3.LUT R30, R30, 0x18, RZ, 0xc0, !PT ;  /* 0x000000181e1e7812 */ /* 0x000fc800078ec0ff */
[----:B------:R-:W-:Y:S01]  /*1360*/  IADD3 R36, P1, PT, R30, R36, RZ ;  /* 0x000000241e247210 */ /* 0x000fe20007f3e0ff */
[----:B---3--:R-:W-:-:S04]  /*1370*/  IMAD.WIDE.U32 R38, R19, R4, R30 ;  /* 0x0000000413267225 */ /* 0x008fc800078e001e */
[----:B------:R-:W-:Y:S01]  /*1380*/  IMAD.X R37, RZ, RZ, R7, P1 ;  /* 0x000000ffff257224 */ /* 0x000fe200008e0607 */
[--C-:B------:R-:W-:Y:S02]  /*1390*/  IADD3 R18, P2, P1, R34, R18, R20.reuse ;  /* 0x0000001222127210 */ /* 0x100fe4000795e014 */
[----:B------:R-:W-:Y:S01]  /*13a0*/  SHF.R.S32.HI R20, RZ, 0x1f, R20 ;  /* 0x0000001fff147819 */ /* 0x000fe20000011414 */
[----:B------:R-:W-:Y:S01]  /*13b0*/  IMAD.WIDE.U32 R36, R19, UR8, R36 ;  /* 0x0000000813247c25 */ /* 0x000fe2000f8e0024 */
[----:B------:R-:W1:Y:S02]  /*13c0*/  LDC R34, c[0x0][0x508] ;  /* 0x00014200ff227b82 */ /* 0x000e640000000800 */
[----:B------:R-:W-:Y:S01]  /*13d0*/  IADD3.X R25, PT, PT, R25, R12, R20, P2, P1 ;  /* 0x0000000c19197210 */ /* 0x000fe200017e2414 */
[----:B------:R-:W-:Y:S01]  /*13e0*/  IMAD.IADD R37, R37, 0x1, R6 ;  /* 0x0000000125257824 */ /* 0x000fe200078e0206 */
[----:B------:R-:W-:Y:S01]  /*13f0*/  IADD3 R32, P2, PT, R32, R38, RZ ;  /* 0x0000002620207210 */ /* 0x000fe20007f5e0ff */
[----:B------:R-:W-:Y:S01]  /*1400*/  IMAD R12, R17, R4, RZ ;  /* 0x00000004110c7224 */ /* 0x000fe200078e02ff */
[----:B----4-:R-:W-:Y:S01]  /*1410*/  SHF.R.U32.HI R17, RZ, 0x2, R0 ;  /* 0x00000002ff117819 */ /* 0x010fe20000011600 */
[C---:B------:R-:W-:Y:S01]  /*1420*/  IMAD.WIDE.U32 R36, R15.reuse, UR10, R36 ;  /* 0x0000000a0f247c25 */ /* 0x040fe2000f8e0024 */
[----:B------:R-:W2:Y:S03]  /*1430*/  LDC.64 R6, c[0x0][0x5f8] ;  /* 0x00017e00ff067b82 */ /* 0x000ea60000000a00 */
[----:B------:R-:W-:Y:S01]  /*1440*/  IMAD R37, R15, UR11, R37 ;  /* 0x0000000b0f257c24 */ /* 0x000fe2000f8e0225 */
[----:B------:R-:W3:Y:S01]  /*1450*/  LDCU.64 UR10, c[0x0][0x3c8] ;  /* 0x00007900ff0a77ac */ /* 0x000ee20008000a00 */
[----:B------:R-:W-:-:S02]  /*1460*/  IMAD R12, R19, R5, R12 ;  /* 0x00000005130c7224 */ /* 0x000fc400078e020c */
[----:B------:R-:W-:-:S03]  /*1470*/  IMAD.WIDE.U32 R36, R17, UR8, R36 ;  /* 0x0000000811247c25 */ /* 0x000fc6000f8e0024 */
[----:B------:R-:W-:Y:S01]  /*1480*/  IADD3.X R33, PT, PT, R3, R39, R12, P2, !PT ;  /* 0x0000002703217210 */ /* 0x000fe200017fe40c */
[----:B------:R-:W-:Y:S01]  /*1490*/  IMAD R151, R17, UR9, R37 ;  /* 0x0000000911977c24 */ /* 0x000fe2000f8e0225 */
[C---:B------:R-:W-:Y:S01]  /*14a0*/  LEA R150, P1, R36.reuse, UR6, 0x1 ;  /* 0x0000000624967c11 */ /* 0x040fe2000f8208ff */
[----:B------:R-:W-:Y:S01]  /*14b0*/  VIADD R3, R155, UR25 ;  /* 0x000000199b037c36 */ /* 0x000fe20008000000 */
[----:B------:R-:W-:Y:S01]  /*14c0*/  SHF.R.U32.HI R12, RZ, 0x5, R0 ;  /* 0x00000005ff0c7819 */ /* 0x000fe20000011600 */
[----:B------:R-:W4:Y:S01]  /*14d0*/  LDCU.64 UR8, c[0x0][0x570] ;  /* 0x0000ae00ff0877ac */ /* 0x000f220008000a00 */
[----:B------:R-:W-:Y:S02]  /*14e0*/  LEA.HI.X R151, R36, UR7, R151, 0x1, P1 ;  /* 0x0000000724977c11 */ /* 0x000fe400088f0c97 */
[----:B-1----:R-:W-:Y:S01]  /*14f0*/  IADD3 R34, PT, PT, R3, -R34, -R164 ;  /* 0x8000002203227210 */ /* 0x002fe20007ffe8a4 */
[----:B------:R-:W1:Y:S01]  /*1500*/  LDCU.64 UR6, c[0x0][0x380] ;  /* 0x00007000ff0677ac */ /* 0x000e620008000a00 */
[----:B------:R-:W-:Y:S01]  /*1510*/  ISETP.NE.AND P1, PT, RZ, UR32, PT ;  /* 0x00000020ff007c0c */ /* 0x000fe2000bf25270 */
[----:B---3--:R-:W-:Y:S01]  /*1520*/  IMAD.WIDE.U32 R32, R15, UR10, R32 ;  /* 0x0000000a0f207c25 */ /* 0x008fe2000f8e0020 */
[----:B------:R-:W-:-:S03]  /*1530*/  SHF.R.S32.HI R145, RZ, 0x1f, R34 ;  /* 0x0000001fff917819 */ /* 0x000fc60000011422 */
[----:B--2---:R-:W-:Y:S01]  /*1540*/  IMAD.WIDE.U32 R20, R6, UR23, RZ ;  /* 0x0000001706147c25 */ /* 0x004fe2000f8e00ff */
[----:B------:R-:W-:-:S03]  /*1550*/  LEA.HI R145, R145, R34, RZ, 0x7 ;  /* 0x0000002291917211 */ /* 0x000fc600078f38ff */
[----:B------:R-:W-:Y:S01]  /*1560*/  IMAD R6, R7, UR23, R21 ;  /* 0x0000001707067c24 */ /* 0x000fe2000f8e0215 */
[----:B------:R-:W-:Y:S01]  /*1570*/  SEL R19, R20, RZ, P1 ;  /* 0x000000ff14137207 */ /* 0x000fe20000800000 */
[----:B------:R-:W-:Y:S01]  /*1580*/  IMAD R7, R12, R153, R174 ;  /* 0x000000990c077224 */ /* 0x000fe200078e02ae */
[----:B------:R-:W2:Y:S01]  /*1590*/  LDC.64 R20, c[0x0][0x5e8] ;  /* 0x00017a00ff147b82 */ /* 0x000ea20000000a00 */
[----:B------:R-:W-:Y:S01]  /*15a0*/  IMAD R33, R15, UR11, R33 ;  /* 0x0000000b0f217c24 */ /* 0x000fe2000f8e0221 */
[----:B------:R-:W-:Y:S02]  /*15b0*/  SEL R6, R6, RZ, P1 ;  /* 0x000000ff06067207 */ /* 0x000fe40000800000 */
[----:B------:R-:W-:Y:S01]  /*15c0*/  IADD3 R18, P3, P2, R7, R18, R19 ;  /* 0x0000001207127210 */ /* 0x000fe20007a7e013 */
[C---:B------:R-:W-:Y:S01]  /*15d0*/  IMAD.WIDE.U32 R32, R17.reuse, R4, R32 ;  /* 0x0000000411207225 */ /* 0x040fe200078e0020 */
[----:B------:R-:W-:Y:S02]  /*15e0*/  SHF.R.S32.HI R7, RZ, 0x1f, R7 ;  /* 0x0000001fff077819 */ /* 0x000fe40000011407 */
[----:B------:R-:W-:Y:S01]  /*15f0*/  SHF.R.S32.HI R145, RZ, 0x7, R145 ;  /* 0x00000007ff917819 */ /* 0x000fe20000011491 */
[----:B------:R-:W-:Y:S01]  /*1600*/  IMAD R149, R17, R5, R33 ;  /* 0x0000000511957224 */ /* 0x000fe200078e0221 */
[----:B------:R-:W-:Y:S01]  /*1610*/  IADD3.X R6, PT, PT, R7, R25, R6, P3, P2 ;  /* 0x0000001907067210 */ /* 0x000fe20001fe4406 */
[----:B------:R-:W-:Y:S01]  /*1620*/  IMAD.SHL.U32 R19, R153, 0x80, RZ ;  /* 0x0000008099137824 */ /* 0x000fe200078e00ff */
[----:B-1----:R-:W-:-:S02]  /*1630*/  LEA R148, P3, R32, UR6, 0x1 ;  /* 0x0000000620947c11 */ /* 0x002fc4000f8608ff */
[----:B------:R-:W-:Y:S02]  /*1640*/  VIMNMX R145, PT, PT, RZ, R145, !PT ;  /* 0x00000091ff917248 */ /* 0x000fe40007fe0100 */
[----:B------:R-:W-:Y:S02]  /*1650*/  LEA.HI.X R149, R32, UR7, R149, 0x1, P3 ;  /* 0x0000000720957c11 */ /* 0x000fe400098f0c95 */
[C---:B------:R-:W-:Y:S01]  /*1660*/  IADD3 R7, P2, PT, R19.reuse, R18, RZ ;  /* 0x0000001213077210 */ /* 0x040fe20007f5e0ff */
[----:B------:R-:W-:Y:S01]  /*1670*/  IMAD R18, R28, 0x80, R23 ;  /* 0x000000801c127824 */ /* 0x000fe200078e0217 */
[----:B------:R-:W-:Y:S02]  /*1680*/  ISETP.GT.AND P3, PT, R162, R145, PT ;  /* 0x00000091a200720c */ /* 0x000fe40003f64270 */
[----:B------:R-:W-:Y:S02]  /*1690*/  LEA.HI.X.SX32 R6, R19, R6, 0x1, P2 ;  /* 0x0000000613067211 */ /* 0x000fe400010f0eff */
[----:B----4-:R-:W-:Y:S01]  /*16a0*/  LEA R170, P2, R7, UR8, 0x2 ;  /* 0x0000000807aa7c11 */ /* 0x010fe2000f8410ff */
[----:B--2---:R-:W-:-:S03]  /*16b0*/  IMAD.WIDE R146, R18, 0x4, R20 ;  /* 0x0000000412927825 */ /* 0x004fc600078e0214 */
[----:B------:R-:W-:Y:S01]  /*16c0*/  LEA.HI.X R171, R7, UR9, R6, 0x2, P2 ;  /* 0x0000000907ab7c11 */ /* 0x000fe200090f1406 */
[C---:B------:R-:W-:Y:S01]  /*16d0*/  VIADD R7, R17.reuse, 0x40 ;  /* 0x0000004011077836 */ /* 0x040fe20000000000 */
[----:B------:R-:W-:Y:S02]  /*16e0*/  IADD3 R19, P2, PT, R17, 0x40, RZ ;  /* 0x0000004011137810 */ /* 0x000fe40007f5e0ff */
[C---:B------:R-:W-:Y:S01]  /*16f0*/  SHF.L.U64.HI R6, R4.reuse, 0x6, R5 ;  /* 0x0000000604067819 */ /* 0x040fe20000010205 */
[----:B------:R-:W-:Y:S02]  /*1700*/  IMAD.SHL.U32 R5, R4, 0x40, RZ ;  /* 0x0000004004057824 */ /* 0x000fe400078e00ff */
        /* <DEDUP_REMOVED lines=13> */
.L_x_637:
[----:B------:R-:W1:Y:S01]  /*17e0*/  LDCU.64 UR10, c[0x0][0x5c0] ;  /* 0x0000b800ff0a77ac */ /* 0x000e620008000a00 */
[----:B------:R-:W-:-:S05]  /*17f0*/  IADD3 R0, PT, PT, R163, R166, RZ ;  /* 0x000000a6a3007210 */ /* 0x000fca0007ffe0ff */
[C---:B-1----:R-:W-:Y:S02]  /*1800*/  IMAD R3, R0.reuse, UR11, RZ ;  /* 0x0000000b00037c24 */ /* 0x042fe4000f8e02ff */
[----:B------:R-:W-:-:S05]  /*1810*/  IMAD.WIDE.U32 R4, R0, UR10, RZ ;  /* 0x0000000a00047c25 */ /* 0x000fca000f8e00ff */
[----:B------:R-:W-:Y:S02]  /*1820*/  IADD3 R0, PT, PT, R5, R3, RZ ;  /* 0x0000000305007210 */ /* 0x000fe40007ffe0ff */
.L_x_638:
        /* <DEDUP_REMOVED lines=12> */
.L_x_639:
[----:B------:R-:W1:Y:S01]  /*18f0*/  LDCU.64 UR8, c[0x0][0x5c8] ;  /* 0x0000b900ff0877ac */ /* 0x000e620008000a00 */
[----:B------:R-:W-:-:S05]  /*1900*/  IADD3 R163, PT, PT, R163, R166, RZ ;  /* 0x000000a6a3a37210 */ /* 0x000fca0007ffe0ff */
[C---:B-1----:R-:W-:Y:S02]  /*1910*/  IMAD R16, R163.reuse, UR9, RZ ;  /* 0x00000009a3107c24 */ /* 0x042fe4000f8e02ff */
[----:B------:R-:W-:-:S05]  /*1920*/  IMAD.WIDE.U32 R8, R163, UR8, RZ ;  /* 0x00000008a3087c25 */ /* 0x000fca000f8e00ff */
[----:B------:R-:W-:Y:S02]  /*1930*/  IADD3 R16, PT, PT, R9, R16, RZ ;  /* 0x0000001009107210 */ /* 0x000fe40007ffe0ff */
[----:B------:R-:W-:-:S07]  /*1940*/  MOV R6, R8 ;  /* 0x0000000800067202 */ /* 0x000fce0000000f00 */
.L_x_640:
[----:B------:R-:W-:Y:S01]  /*1950*/  VIADD R164, R164, -UR25 ;  /* 0x80000019a4a47c36 */ /* 0x000fe20008000000 */
[----:B------:R-:W1:Y:S01]  /*1960*/  LDCU.64 UR6, c[0x0][0x5d8] ;  /* 0x0000bb00ff0677ac */ /* 0x000e620008000a00 */
[----:B------:R-:W-:Y:S01]  /*1970*/  IMAD.U32 R9, RZ, RZ, UR10 ;  /* 0x0000000aff097e24 */ /* 0x000fe2000f8e00ff */
[----:B------:R-:W-:Y:S01]  /*1980*/  BSSY.RECONVERGENT B0, `(.L_x_641) ;  /* 0x000001d000007945 */ /* 0x000fe20003800200 */
[----:B------:R-:W-:Y:S01]  /*1990*/  MOV R3, UR8 ;  /* 0x0000000800037c02 */ /* 0x000fe20008000f00 */
[----:B------:R-:W-:Y:S01]  /*19a0*/  UIMAD UR12, UR24, UR10, URZ ;  /* 0x0000000a180c72a4 */ /* 0x000fe2000f8e02ff */
[-C--:B------:R-:W-:Y:S01]  /*19b0*/  ISETP.GE.AND P2, PT, R17, R164.reuse, PT ;  /* 0x000000a41100720c */ /* 0x080fe20003f46270 */
[----:B------:R-:W-:Y:S01]  /*19c0*/  IMAD.WIDE.U32 R8, R9, UR25, R30 ;  /* 0x0000001909087c25 */ /* 0x000fe2000f8e001e */
[----:B------:R-:W-:Y:S01]  /*19d0*/  ISETP.GE.AND P1, PT, R7, R164, PT ;  /* 0x000000a40700720c */ /* 0x000fe20003f26270 */
[----:B------:R-:W-:Y:S01]  /*19e0*/  UIMAD UR12, UR25, UR11, UR12 ;  /* 0x0000000b190c72a4 */ /* 0x000fe2000f8e020c */
[----:B------:R-:W-:-:S05]  /*19f0*/  IADD3 R8, P0, PT, R4, R8, RZ ;  /* 0x0000000804087210 */ /* 0x000fca0007f1e0ff */
[----:B------:R-:W-:-:S04]  /*1a00*/  IADD3.X R9, PT, PT, R0, UR12, R9, P0, !PT ;  /* 0x0000000c00097c10 */ /* 0x000fc800087fe409 */
        /* <DEDUP_REMOVED lines=20> */
.L_x_642:
[----:B------:R-:W-:Y:S05]  /*1b50*/  BSYNC.RECONVERGENT B0 ;  /* 0x0000000000007941 */ /* 0x000fea0003800200 */
.L_x_641:
[----:B------:R-:W3:Y:S01]  /*1b60*/  LDCU.64 UR6, c[0x0][0x5e0] ;  /* 0x0000bc00ff0677ac */ /* 0x000ee20008000a00 */
[----:B------:R-:W-:Y:S01]  /*1b70*/  IMAD.WIDE.U32 R30, R3, UR25, R30 ;  /* 0x00000019031e7c25 */ /* 0x000fe2000f8e001e */
[----:B-1----:R-:W1:Y:S01]  /*1b80*/  @!P2 LDC.64 R4, c[0x0][0x568] ;  /* 0x00015a00ff04ab82 */ /* 0x002e620000000a00 */
[----:B------:R-:W-:Y:S01]  /*1b90*/  UIMAD UR24, UR24, UR8, URZ ;  /* 0x00000008181872a4 */ /* 0x000fe2000f8e02ff */
[----:B------:R-:W-:-:S03]  /*1ba0*/  IADD3 R6, P0, PT, R6, R30, RZ ;  /* 0x0000001e06067210 */ /* 0x000fc60007f1e0ff */
[----:B------:R-:W-:-:S06]  /*1bb0*/  UIMAD UR24, UR25, UR9, UR24 ;  /* 0x00000009191872a4 */ /* 0x000fcc000f8e0218 */
[----:B------:R-:W-:-:S03]  /*1bc0*/  IADD3.X R7, PT, PT, R16, UR24, R31, P0, !PT ;  /* 0x0000001810077c10 */ /* 0x000fc600087fe41f */
[----:B---3--:R-:W-:-:S04]  /*1bd0*/  IMAD.WIDE.U32 R6, R15, UR6, R6 ;  /* 0x000000060f067c25 */ /* 0x008fc8000f8e0006 */
[----:B--2---:R-:W-:Y:S01]  /*1be0*/  IMAD R9, R15, UR7, R7 ;  /* 0x000000070f097c24 */ /* 0x004fe2000f8e0207 */
[----:B------:R-:W-:-:S05]  /*1bf0*/  @!P2 MOV R8, R6 ;  /* 0x000000060008a202 */ /* 0x000fca0000000f00 */
[----:B------:R-:W-:-:S04]  /*1c00*/  @!P2 IMAD.WIDE.U32 R10, R17, UR8, R8 ;  /* 0x00000008110aac25 */ /* 0x000fc8000f8e0008 */
[----:B------:R-:W-:Y:S01]  /*1c10*/  @!P2 IMAD R0, R17, UR9, R11 ;  /* 0x000000091100ac24 */ /* 0x000fe2000f8e020b */
[----:B-1----:R-:W-:-:S04]  /*1c20*/  @!P2 LEA R4, P0, R10, R4, 0x1 ;  /* 0x000000040a04a211 */ /* 0x002fc800078008ff */
        /* <DEDUP_REMOVED lines=13> */
.L_x_636:
[C---:B------:R-:W-:Y:S01]  /*1d00*/  IMAD R18, R28.reuse, -0x80, R155 ;  /* 0xffffff801c127824 */ /* 0x040fe200078e029b */
[----:B------:R-:W1:Y:S01]  /*1d10*/  LDCU.64 UR8, c[0x0][0x3d0] ;  /* 0x00007a00ff0877ac */ /* 0x000e620008000a00 */
[----:B------:R-:W-:Y:S01]  /*1d20*/  IMAD.U32 R21, RZ, RZ, UR14 ;  /* 0x0000000eff157e24 */ /* 0x000fe2000f8e00ff */
[----:B------:R-:W-:Y:S01]  /*1d30*/  LOP3.LUT R28, R28, 0x80000001, RZ, 0xc0, !PT ;  /* 0x800000011c1c7812 */ /* 0x000fe200078ec0ff */
[----:B------:R-:W-:Y:S01]  /*1d40*/  IMAD.U32 R11, RZ, RZ, UR12 ;  /* 0x0000000cff0b7e24 */ /* 0x000fe2000f8e00ff */
[-C--:B------:R-:W-:Y:S01]  /*1d50*/  ISETP.GE.AND P4, PT, R7, R18.reuse, PT ;  /* 0x000000120700720c */ /* 0x080fe20003f86270 */
[----:B------:R-:W2:Y:S01]  /*1d60*/  LDCU.64 UR6, c[0x0][0x3d8] ;  /* 0x00007b00ff0677ac */ /* 0x000ea20008000a00 */
[----:B------:R-:W-:Y:S01]  /*1d70*/  VIADD R4, R164, -UR25 ;  /* 0x80000019a4047c36 */ /* 0x000fe20008000000 */
[----:B------:R-:W-:Y:S01]  /*1d80*/  ISETP.NE.AND P6, PT, R28, 0x1, PT ;  /* 0x000000011c00780c */ /* 0x000fe20003fc5270 */
[--C-:B------:R-:W-:Y:S01]  /*1d90*/  IMAD.WIDE.U32 R32, R21, UR25, R30.reuse ;  /* 0x0000001915207c25 */ /* 0x100fe2000f8e001e */
[----:B------:R-:W-:Y:S01]  /*1da0*/  UIMAD UR10, UR24, UR14, URZ ;  /* 0x0000000e180a72a4 */ /* 0x000fe2000f8e02ff */
[----:B------:R-:W-:Y:S01]  /*1db0*/  ISETP.GE.AND P5, PT, R17, R18, PT ;  /* 0x000000121100720c */ /* 0x000fe20003fa6270 */
[----:B------:R-:W-:Y:S01]  /*1dc0*/  UIMAD UR24, UR24, UR12, URZ ;  /* 0x0000000c181872a4 */ /* 0x000fe2000f8e02ff */
[----:B------:R-:W-:Y:S01]  /*1dd0*/  IMAD.WIDE.U32 R30, R11, UR25, R30 ;  /* 0x000000190b1e7c25 */ /* 0x000fe2000f8e001e */
[----:B------:R-:W-:Y:S01]  /*1de0*/  ISETP.GE.AND P2, PT, R7, R4, PT ;  /* 0x000000040700720c */ /* 0x000fe20003f46270 */
[----:B------:R-:W-:Y:S01]  /*1df0*/  UIMAD UR10, UR25, UR15, UR10 ;  /* 0x0000000f190a72a4 */ /* 0x000fe2000f8e020a */
[----:B------:R-:W-:Y:S01]  /*1e00*/  IADD3 R22, P0, PT, R22, R32, RZ ;  /* 0x0000002016167210 */ /* 0x000fe20007f1e0ff */
[----:B------:R-:W-:Y:S01]  /*1e10*/  IMAD.U32 R11, RZ, RZ, UR31 ;  /* 0x0000001fff0b7e24 */ /* 0x000fe2000f8e00ff */
[----:B------:R-:W-:Y:S01]  /*1e20*/  UIMAD UR24, UR25, UR13, UR24 ;  /* 0x0000000d191872a4 */ /* 0x000fe2000f8e0218 */
[----:B------:R-:W-:Y:S01]  /*1e30*/  IMAD.U32 R7, RZ, RZ, UR31 ;  /* 0x0000001fff077e24 */ /* 0x000fe2000f8e00ff */
[----:B------:R-:W-:Y:S01]  /*1e40*/  @P1 BAR.SYNC.DEFER_BLOCKING 0x0 ;  /* 0x0000000000001b1d */ /* 0x000fe20000010000 */
[----:B------:R-:W-:Y:S01]  /*1e50*/  IMAD.U32 R28, RZ, RZ, UR30 ;  /* 0x0000001eff1c7e24 */ /* 0x000fe2000f8e00ff */
[----:B------:R-:W-:-:S02]  /*1e60*/  @!P4 LEA R34, P3, R11, R150, 0x1 ;  /* 0x000000960b22c211 */ /* 0x000fc400078608ff */
[----:B------:R-:W-:Y:S02]  /*1e70*/  IADD3.X R23, PT, PT, R10, UR10, R33, P0, !PT ;  /* 0x0000000a0a177c10 */ /* 0x000fe400087fe421 */
[----:B------:R-:W-:Y:S01]  /*1e80*/  @!P4 LEA.HI.X R35, R7, R151, R28, 0x1, P3 ;  /* 0x000000970723c211 */ /* 0x000fe200018f0c1c */
[----:B-1----:R-:W-:Y:S01]  /*1e90*/  IMAD R7, R8, UR8, RZ ;  /* 0x0000000808077c24 */ /* 0x002fe2000f8e02ff */
[----:B------:R-:W-:Y:S01]  /*1ea0*/  @!P4 LEA R28, P1, R5, R148, 0x1 ;  /* 0x00000094051cc211 */ /* 0x000fe200078208ff */
[----:B------:R-:W-:Y:S01]  /*1eb0*/  IMAD.WIDE.U32 R22, R26, UR8, R22 ;  /* 0x000000081a167c25 */ /* 0x000fe2000f8e0016 */
[----:B------:R-:W-:Y:S01]  /*1ec0*/  IADD3 R24, P0, PT, R24, R30, RZ ;  /* 0x0000001e18187210 */ /* 0x000fe20007f1e0ff */
[----:B------:R-:W1:Y:S01]  /*1ed0*/  LDC.64 R36, c[0x0][0x528] ;  /* 0x00014a00ff247b82 */ /* 0x000e620000000a00 */
[----:B------:R-:W-:Y:S01]  /*1ee0*/  ISETP.GE.AND P3, PT, R17, R4, PT ;  /* 0x000000041100720c */ /* 0x000fe20003f66270 */
[----:B------:R-:W-:Y:S01]  /*1ef0*/  IMAD R30, R26, UR9, R7 ;  /* 0x000000091a1e7c24 */ /* 0x000fe2000f8e0207 */
[----:B------:R-:W-:Y:S01]  /*1f00*/  @!P4 LEA.HI.X R29, R5, R149, R6, 0x1, P1 ;  /* 0x00000095051dc211 */ /* 0x000fe200008f0c06 */
[----:B--2---:R-:W-:Y:S01]  /*1f10*/  IMAD R5, R8, UR6, RZ ;  /* 0x0000000608057c24 */ /* 0x004fe2000f8e02ff */
[----:B------:R-:W-:Y:S01]  /*1f20*/  IADD3.X R25, PT, PT, R9, UR24, R31, P0, !PT ;  /* 0x0000001809197c10 */ /* 0x000fe200087fe41f */
[----:B------:R-:W-:Y:S01]  /*1f30*/  IMAD.IADD R31, R23, 0x1, R30 ;  /* 0x00000001171f7824 */ /* 0x000fe200078e021e */
[----:B------:R-:W-:Y:S01]  /*1f40*/  SEL R126, RZ, 0x2000, P6 ;  /* 0x00002000ff7e7807 */ /* 0x000fe20003000000 */
[C---:B------:R-:W-:Y:S01]  /*1f50*/  IMAD R5, R26.reuse, UR7, R5 ;  /* 0x000000071a057c24 */ /* 0x040fe2000f8e0205 */
[----:B------:R-:W2:Y:S01]  /*1f60*/  @!P2 LDC.64 R6, c[0x0][0x388] ;  /* 0x0000e200ff06ab82 */ /* 0x000ea20000000a00 */
[----:B------:R-:W-:-:S04]  /*1f70*/  IMAD.WIDE.U32 R26, R26, UR6, R24 ;  /* 0x000000061a1a7c25 */ /* 0x000fc8000f8e0018 */
[----:B------:R-:W-:Y:S01]  /*1f80*/  IMAD.MOV.U32 R159, RZ, RZ, 0x7f800000 ;  /* 0x7f800000ff9f7424 */ /* 0x000fe200078e00ff */
[----:B------:R-:W-:Y:S01]  /*1f90*/  @!PT LDS RZ, [RZ] ;  /* 0x00000000fffff984 */ /* 0x000fe20000000800 */
[----:B------:R-:W-:Y:S01]  /*1fa0*/  @!PT LDS RZ, [RZ] ;  /* 0x00000000fffff984 */ /* 0x000fe20000000800 */
[----:B------:R-:W-:Y:S01]  /*1fb0*/  @!PT LDS RZ, [RZ] ;  /* 0x00000000fffff984 */ /* 0x000fe20000000800 */
[----:B------:R-:W-:Y:S01]  /*1fc0*/  @!P5 LDGSTS.E.BYPASS.LTC128B.128 [R139+0x4000], desc[UR28][R150.64] ;  /* 0x04000000968bdfae */ /* 0x000fe2000b981a1c */
[----:B------:R-:W-:Y:S01]  /*1fd0*/  IMAD.IADD R27, R27, 0x1, R5 ;  /* 0x000000011b1b7824 */ /* 0x000fe200078e0205 */
[----:B------:R-:W3:Y:S01]  /*1fe0*/  @!P3 LDC.64 R10, c[0x0][0x388] ;  /* 0x0000e200ff0abb82 */ /* 0x000ee20000000a00 */
[--C-:B------:R-:W-:Y:S01]  /*1ff0*/  @!P3 IMAD.MOV.U32 R30, RZ, RZ, R22.reuse ;  /* 0x000000ffff1eb224 */ /* 0x100fe200078e0016 */
[----:B------:R4:W-:Y:S01]  /*2000*/  @P5 STS.128 [R139+0x4000], RZ ;  /* 0x004000ff8b005388 */ /* 0x0009e20000000c00 */
[----:B------:R-:W-:Y:S02]  /*2010*/  @!P2 IMAD.MOV.U32 R24, RZ, RZ, R22 ;  /* 0x000000ffff18a224 */ /* 0x000fe400078e0016 */
[----:B------:R-:W-:Y:S01]  /*2020*/  IMAD.MOV.U32 R156, RZ, RZ, 0x7f800000 ;  /* 0x7f800000ff9c7424 */ /* 0x000fe200078e00ff */
[----:B------:R4:W-:Y:S01]  /*2030*/  @P4 STS.128 [R139+0x5000], RZ ;  /* 0x005000ff8b004388 */ /* 0x0009e20000000c00 */
[----:B------:R-:W-:Y:S01]  /*2040*/  @!P2 IMAD.MOV.U32 R25, RZ, RZ, R31 ;  /* 0x000000ffff19a224 */ /* 0x000fe200078e001f */
[----:B------:R-:W4:Y:S01]  /*2050*/  @!P2 LDC.64 R4, c[0x0][0x390] ;  /* 0x0000e400ff04ab82 */ /* 0x000f220000000a00 */
[C---:B------:R-:W-:Y:S01]  /*2060*/  @!P2 IMAD R22, R20.reuse, UR14, RZ ;  /* 0x0000000e1416ac24 */ /* 0x040fe2000f8e02ff */
[----:B------:R-:W-:Y:S01]  /*2070*/  @!PT LDS RZ, [RZ] ;  /* 0x00000000fffff984 */ /* 0x000fe20000000800 */
[----:B------:R-:W-:Y:S01]  /*2080*/  @!PT LDS RZ, [RZ] ;  /* 0x00000000fffff984 */ /* 0x000fe20000000800 */
[----:B------:R-:W-:Y:S01]  /*2090*/  @!PT LDS RZ, [RZ] ;  /* 0x00000000fffff984 */ /* 0x000fe20000000800 */
[----:B------:R1:W-:Y:S01]  /*20a0*/  @!P4 LDGSTS.E.BYPASS.LTC128B.128 [R139+0x5000], desc[UR28][R34.64] ;  /* 0x05000000228bcfae */ /* 0x0003e2000b981a1c */
[----:B------:R-:W-:-:S02]  /*20b0*/  @!P2 IMAD R20, R20, UR12, RZ ;  /* 0x0000000c1414ac24 */ /* 0x000fc4000f8e02ff */
[----:B------:R-:W-:Y:S01]  /*20c0*/  IMAD R14, R16, R14, R15 ;  /* 0x0000000e100e7224 */ /* 0x000fe200078e020f */
[----:B------:R-:W4:Y:S01]  /*20d0*/  S2R R143, SR_TID.X ;  /* 0x00000000008f7919 */ /* 0x000f220000002100 */
[----:B------:R-:W-:Y:S01]  /*20e0*/  @!P2 IMAD R21, R19, UR15, R22 ;  /* 0x0000000f1315ac24 */ /* 0x000fe2000f8e0216 */
[----:B------:R-:W4:Y:S01]  /*20f0*/  @!P3 LDC.64 R8, c[0x0][0x390] ;  /* 0x0000e400ff08bb82 */ /* 0x000f220000000a00 */
[----:B------:R-:W-:Y:S02]  /*2100*/  @!P2 IMAD.MOV.U32 R32, RZ, RZ, R26 ;  /* 0x000000ffff20a224 */ /* 0x000fe400078e001a */
[----:B------:R-:W-:Y:S02]  /*2110*/  IMAD.MOV.U32 R158, RZ, RZ, 0x7f800000 ;  /* 0x7f800000ff9e7424 */ /* 0x000fe400078e00ff */
[----:B------:R-:W-:Y:S01]  /*2120*/  IMAD.MOV.U32 R157, RZ, RZ, 0x7f800000 ;  /* 0x7f800000ff9d7424 */ /* 0x000fe200078e00ff */
[----:B------:R-:W-:Y:S01]  /*2130*/  IADD3 R144, PT, PT, R3, 0x80, -R164 ;  /* 0x0000008003907810 */ /* 0x000fe20007ffe8a4 */
[----:B------:R-:W-:Y:S01]  /*2140*/  @!P2 IMAD.MOV.U32 R33, RZ, RZ, R27 ;  /* 0x000000ffff21a224 */ /* 0x000fe200078e001b */
[----:B------:R-:W4:Y:S01]  /*2150*/  LDC R142, c[0x0][0x44c] ;  /* 0x00011300ff8e7b82 */ /* 0x000f220000000800 */
[C---:B------:R-:W-:Y:S01]  /*2160*/  @!P2 IMAD R20, R19.reuse, UR13, R20 ;  /* 0x0000000d1314ac24 */ /* 0x040fe2000f8e0214 */
[----:B------:R-:W4:Y:S01]  /*2170*/  LDCU UR9, c[0x0][0x590] ;  /* 0x0000b200ff0977ac */ /* 0x000f220008000800 */
[----:B------:R-:W-:-:S04]  /*2180*/  @!P2 IMAD.WIDE.U32 R32, R19, UR12, R32 ;  /* 0x0000000c1320ac25 */ /* 0x000fc8000f8e0020 */
[----:B------:R-:W-:Y:S01]  /*2190*/  IMAD.MOV.U32 R165, RZ, RZ, 0x10 ;  /* 0x00000010ffa57424 */ /* 0x000fe200078e00ff */
[----:B------:R-:W-:Y:S01]  /*21a0*/  CS2R R94, SRZ ;  /* 0x00000000005e7805 */ /* 0x000fe2000001ff00 */
[----:B------:R-:W-:Y:S01]  /*21b0*/  @!P3 IMAD.WIDE.U32 R30, R17, UR14, R30 ;  /* 0x0000000e111ebc25 */ /* 0x000fe2000f8e001e */
[----:B------:R-:W-:Y:S02]  /*21c0*/  CS2R R92, SRZ ;  /* 0x00000000005c7805 */ /* 0x000fe4000001ff00 */
[----:B------:R-:W-:Y:S02]  /*21d0*/  CS2R R98, SRZ ;  /* 0x0000000000627805 */ /* 0x000fe4000001ff00 */
[----:B------:R-:W-:Y:S01]  /*21e0*/  CS2R R96, SRZ ;  /* 0x0000000000607805 */ /* 0x000fe2000001ff00 */
[----:B-1----:R-:W-:Y:S01]  /*21f0*/  @!P2 IMAD.WIDE.U32 R34, R19, UR14, R24 ;  /* 0x0000000e1322ac25 */ /* 0x002fe2000f8e0018 */
[----:B---3--:R-:W-:Y:S02]  /*2200*/  @!P3 LEA R10, P1, R30, R10, 0x1 ;  /* 0x0000000a1e0ab211 */ /* 0x008fe400078208ff */
[----:B------:R-:W-:-:S02]  /*2210*/  CS2R R90, SRZ ;  /* 0x00000000005a7805 */ /* 0x000fc4000001ff00 */
[----:B------:R-:W-:Y:S01]  /*2220*/  CS2R R88, SRZ ;  /* 0x0000000000587805 */ /* 0x000fe2000001ff00 */
[----:B------:R-:W-:Y:S01]  /*2230*/  @!P2 IMAD.IADD R24, R35, 0x1, R21 ;  /* 0x000000012318a824 */ /* 0x000fe200078e0215 */
[C---:B--2---:R-:W-:Y:S01]  /*2240*/  @!P2 LEA R6, P0, R34.reuse, R6, 0x1 ;  /* 0x000000062206a211 */ /* 0x044fe200078008ff */
[----:B------:R-:W-:Y:S01]  /*2250*/  @!P2 IMAD.IADD R20, R33, 0x1, R20 ;  /* 0x000000012114a824 */ /* 0x000fe200078e0214 */
[----:B------:R-:W-:Y:S01]  /*2260*/  CS2R R86, SRZ ;  /* 0x0000000000567805 */ /* 0x000fe2000001ff00 */
[C---:B------:R-:W-:Y:S01]  /*2270*/  @!P3 IMAD R22, R17.reuse, UR15, R31 ;  /* 0x0000000f1116bc24 */ /* 0x040fe2000f8e021f */
[----:B------:R-:W-:Y:S01]  /*2280*/  @!P2 LEA.HI.X R7, R34, R7, R24, 0x1, P0 ;  /* 0x000000072207a211 */ /* 0x000fe200000f0c18 */
[----:B------:R-:W-:Y:S01]  /*2290*/  @!P3 IMAD.WIDE.U32 R26, R17, UR12, R26 ;  /* 0x0000000c111abc25 */ /* 0x000fe2000f8e001a */
[----:B----4-:R-:W-:Y:S02]  /*22a0*/  @!P2 LEA R24, P0, R32, R4, 0x1 ;  /* 0x000000042018a211 */ /* 0x010fe400078008ff */
[----:B------:R-:W-:-:S02]  /*22b0*/  CS2R R84, SRZ ;  /* 0x0000000000547805 */ /* 0x000fc4000001ff00 */
[----:B------:R-:W-:Y:S01]  /*22c0*/  @!P3 LEA.HI.X R11, R30, R11, R22, 0x1, P1 ;  /* 0x0000000b1e0bb211 */ /* 0x000fe200008f0c16 */
[----:B------:R-:W-:Y:S01]  /*22d0*/  IMAD.IADD R161, R139, 0x1, R126 ;  /* 0x000000018ba17824 */ /* 0x000fe200078e027e */
[----:B------:R-:W-:Y:S01]  /*22e0*/  @!P2 LEA.HI.X R25, R32, R5, R20, 0x1, P0 ;  /* 0x000000052019a211 */ /* 0x000fe200000f0c14 */
[----:B------:R-:W-:Y:S01]  /*22f0*/  IMAD.WIDE.U32 R20, R135, 0x4, R172 ;  /* 0x0000000487147825 */ /* 0x000fe200078e00ac */
[----:B------:R-:W2:Y:S01]  /*2300*/  LDG.E.64 R4, desc[UR28][R36.64] ;  /* 0x0000001c24047981 */ /* 0x000ea2000c1e1b00 */
[----:B------:R-:W-:Y:S02]  /*2310*/  @!P3 LEA R22, P1, R26, R8, 0x1 ;  /* 0x000000081a16b211 */ /* 0x000fe400078208ff */
[----:B------:R-:W-:Y:S01]  /*2320*/  CS2R R78, SRZ ;  /* 0x00000000004e7805 */ /* 0x000fe2000001ff00 */
[----:B------:R-:W-:Y:S01]  /*2330*/  @!P3 IMAD R17, R17, UR13, R27 ;  /* 0x0000000d1111bc24 */ /* 0x000fe2000f8e021b */
[----:B------:R-:W-:Y:S01]  /*2340*/  @!P5 LDGSTS.E.BYPASS.LTC128B.128 [R161], desc[UR28][R148.64] ;  /* 0x0000000094a1dfae */ /* 0x000fe2000b981a1c */
[----:B------:R-:W-:Y:S01]  /*2350*/  IMAD.IADD R128, R132, 0x1, R126 ;  /* 0x0000000184807824 */ /* 0x000fe200078e027e */
[----:B------:R-:W-:Y:S01]  /*2360*/  CS2R R76, SRZ ;  /* 0x00000000004c7805 */ /* 0x000fe2000001ff00 */
[----:B------:R-:W-:Y:S01]  /*2370*/  IMAD.SHL.U32 R153, R153, 0x8, RZ ;  /* 0x0000000899997824 */ /* 0x000fe200078e00ff */
[----:B------:R1:W-:Y:S01]  /*2380*/  @P5 STS.128 [R161], RZ ;  /* 0x000000ffa1005388 */ /* 0x0003e20000000c00 */
[----:B------:R-:W-:-:S02]  /*2390*/  @!P3 LEA.HI.X R23, R26, R9, R17, 0x1, P1 ;  /* 0x000000091a17b211 */ /* 0x000fc400008f0c11 */
[----:B------:R-:W-:Y:S02]  /*23a0*/  CS2R R82, SRZ ;  /* 0x0000000000527805 */ /* 0x000fe4000001ff00 */
[----:B------:R-:W-:Y:S01]  /*23b0*/  LOP3.LUT R17, R135, 0x40, RZ, 0xfc, !PT ;  /* 0x0000004087117812 */ /* 0x000fe200078efcff */
[----:B------:R1:W-:Y:S01]  /*23c0*/  @P4 STS.128 [R161+0x1000], RZ ;  /* 0x001000ffa1004388 */ /* 0x0003e20000000c00 */
[----:B------:R-:W-:Y:S02]  /*23d0*/  CS2R R80, SRZ ;  /* 0x0000000000507805 */ /* 0x000fe4000001ff00 */
[----:B------:R-:W-:Y:S02]  /*23e0*/  CS2R R74, SRZ ;  /* 0x00000000004a7805 */ /* 0x000fe4000001ff00 */
[----:B------:R-:W-:Y:S01]  /*23f0*/  CS2R R72, SRZ ;  /* 0x0000000000487805 */ /* 0x000fe2000001ff00 */
[----:B------:R-:W-:Y:S01]  /*2400*/  @!PT LDS RZ, [RZ] ;  /* 0x00000000fffff984 */ /* 0x000fe20000000800 */
[----:B------:R-:W-:Y:S01]  /*2410*/  @!PT LDS RZ, [RZ] ;  /* 0x00000000fffff984 */ /* 0x000fe20000000800 */
[----:B------:R-:W-:Y:S01]  /*2420*/  @!PT LDS RZ, [RZ] ;  /* 0x00000000fffff984 */ /* 0x000fe20000000800 */
[----:B------:R-:W-:Y:S01]  /*2430*/  @!P4 LDGSTS.E.BYPASS.LTC128B.128 [R161+0x1000], desc[UR28][R28.64] ;  /* 0x010000001ca1cfae */ /* 0x000fe2000b981a1c */
[----:B------:R-:W-:-:S02]  /*2440*/  CS2R R70, SRZ ;  /* 0x0000000000467805 */ /* 0x000fc4000001ff00 */
[----:B------:R-:W-:Y:S01]  /*2450*/  CS2R R68, SRZ ;  /* 0x0000000000447805 */ /* 0x000fe2000001ff00 */
[----:B------:R-:W-:Y:S01]  /*2460*/  UIADD3 UR25, UPT, UPT, UR25, 0x80, URZ ;  /* 0x0000008019197890 */ /* 0x000fe2000fffe0ff */
[----:B------:R3:W-:Y:S01]  /*2470*/  @!P3 LDGSTS.E.BYPASS.LTC128B.128 [R139+0x6000], desc[UR28][R10.64] ;  /* 0x060000000a8bbfae */ /* 0x0007e2000b981a1c */
[----:B------:R-:W4:Y:S03]  /*2480*/  LDCU UR6, c[0x0][0x3e0] ;  /* 0x00007c00ff0677ac */ /* 0x000f260008000800 */
[----:B------:R1:W-:Y:S01]  /*2490*/  @P3 STS.128 [R139+0x6000], RZ ;  /* 0x006000ff8b003388 */ /* 0x0003e20000000c00 */
[----:B------:R-:W1:Y:S03]  /*24a0*/  LDCU UR8, c[0x0][0x45c] ;  /* 0x00008b80ff0877ac */ /* 0x000e660008000800 */
[----:B------:R1:W-:Y:S01]  /*24b0*/  @P2 STS.128 [R139+0x7000], RZ ;  /* 0x007000ff8b002388 */ /* 0x0003e20000000c00 */
[----:B------:R-:W1:Y:S03]  /*24c0*/  LDCU.U8 UR7, c[0x0][0x4f8] ;  /* 0x00009f00ff0777ac */ /* 0x000e660008000000 */
[----:B------:R-:W-:Y:S01]  /*24d0*/  @!PT LDS RZ, [RZ] ;  /* 0x00000000fffff984 */ /* 0x000fe20000000800 */
[----:B------:R-:W-:Y:S01]  /*24e0*/  @!PT LDS RZ, [RZ] ;  /* 0x00000000fffff984 */ /* 0x000fe20000000800 */
[----:B------:R-:W-:Y:S01]  /*24f0*/  @!PT LDS RZ, [RZ] ;  /* 0x00000000fffff984 */ /* 0x000fe20000000800 */
[----:B------:R4:W-:Y:S04]  /*2500*/  @!P2 LDGSTS.E.BYPASS.LTC128B.128 [R139+0x7000], desc[UR28][R6.64] ;  /* 0x07000000068bafae */ /* 0x0009e8000b981a1c */
[----:B------:R1:W-:Y:S04]  /*2510*/  @!P3 LDGSTS.E.BYPASS.LTC128B.128 [R139+0x8000], desc[UR28][R22.64] ;  /* 0x08000000168bbfae */ /* 0x0003e8000b981a1c */
[----:B------:R1:W-:Y:S01]  /*2520*/  @P3 STS.128 [R139+0x8000], RZ ;  /* 0x008000ff8b003388 */ /* 0x0003e20000000c00 */
[----:B------:R-:W-:-:S03]  /*2530*/  ISETP.GE.AND P3, PT, R135, R18, PT ;  /* 0x000000128700720c */ /* 0x000fc60003f66270 */
[----:B------:R-:W2:Y:S01]  /*2540*/  LDG.E.64 R8, desc[UR28][R36.64+0x8] ;  /* 0x0000081c24087981 */ /* 0x000ea2000c1e1b00 */
[----:B---3--:R-:W-:-:S03]  /*2550*/  VIADD R11, R135, 0x48 ;  /* 0x00000048870b7836 */ /* 0x008fc60000000000 */
[----:B------:R3:W-:Y:S02]  /*2560*/  @P2 STS.128 [R139+0x9000], RZ ;  /* 0x009000ff8b002388 */ /* 0x0007e40000000c00 */
[----:B------:R-:W-:-:S04]  /*2570*/  ISETP.GE.AND P0, PT, R11, R18, PT ;  /* 0x000000120b00720c */ /* 0x000fc80003f06270 */
[----:B------:R3:W5:Y:S01]  /*2580*/  @!P3 LDG.E R159, desc[UR28][R20.64] ;  /* 0x0000001c149fb981 */ /* 0x000762000c1e1900 */
[----:B------:R-:W-:Y:S02]  /*2590*/  IMAD.SHL.U32 R10, R0, 0x4, RZ ;  /* 0x00000004000a7824 */ /* 0x000fe400078e00ff */
[----:B------:R-:W-:Y:S01]  /*25a0*/  VIADD R19, R135, 0x8 ;  /* 0x0000000887137836 */ /* 0x000fe20000000000 */
[----:B------:R-:W-:Y:S01]  /*25b0*/  @!PT LDS RZ, [RZ] ;  /* 0x00000000fffff984 */ /* 0x000fe20000000800 */
[----:B------:R-:W-:Y:S01]  /*25c0*/  @!PT LDS RZ, [RZ] ;  /* 0x00000000fffff984 */ /* 0x000fe20000000800 */
[----:B------:R-:W-:Y:S01]  /*25d0*/  @!PT LDS RZ, [RZ] ;  /* 0x00000000fffff984 */ /* 0x000fe20000000800 */
[----:B------:R3:W-:Y:S02]  /*25e0*/  @!P2 LDGSTS.E.BYPASS.LTC128B.128 [R139+0x9000], desc[UR28][R24.64] ;  /* 0x09000000188bafae */ /* 0x0007e4000b981a1c */
[----:B------:R-:W-:Y:S02]  /*25f0*/  LOP3.LUT R10, R10, 0x18, RZ, 0xc0, !PT ;  /* 0x000000180a0a7812 */ /* 0x000fe400078ec0ff */
[-C--:B------:R-:W-:Y:S01]  /*2600*/  ISETP.GE.AND P2, PT, R19, R18.reuse, PT ;  /* 0x000000121300720c */ /* 0x080fe20003f46270 */
[C---:B------:R-:W-:Y:S01]  /*2610*/  IMAD.SHL.U32 R11, R0.reuse, 0x20, RZ ;  /* 0x00000020000b7824 */ /* 0x040fe200078e00ff */
[----:B------:R-:W-:Y:S01]  /*2620*/  ISETP.GE.AND P1, PT, R17, R18, PT ;  /* 0x000000121100720c */ /* 0x000fe20003f26270 */
[C---:B----4-:R-:W-:Y:S01]  /*2630*/  IMAD.SHL.U32 R7, R0.reuse, 0x10, RZ ;  /* 0x0000001000077824 */ /* 0x050fe200078e00ff */
[----:B------:R3:W5:Y:S01]  /*2640*/  @!P0 LDG.E R156, desc[UR28][R20.64+0x120] ;  /* 0x0001201c149c8981 */ /* 0x000762000c1e1900 */
[----:B------:R-:W-:-:S02]  /*2650*/  LOP3.LUT P0, RZ, R0, 0x4, RZ, 0xc0, !PT ;  /* 0x0000000400ff7812 */ /* 0x000fc4000780c0ff */
[----:B------:R-:W-:Y:S01]  /*2660*/  LOP3.LUT R6, R11, 0x20, RZ, 0xc0, !PT ;  /* 0x000000200b067812 */ /* 0x000fe200078ec0ff */
[----:B------:R-:W0:Y:S01]  /*2670*/  LDGDEPBAR ;  /* 0x00000000000079af */ /* 0x000e220000000000 */
[----:B------:R-:W-:Y:S02]  /*2680*/  LOP3.LUT R11, R10, 0xc0, R11, 0xf8, !PT ;  /* 0x000000c00a0b7812 */ /* 0x000fe400078ef80b */
[----:B------:R-:W-:Y:S02]  /*2690*/  LOP3.LUT R6, R6, 0x3800, R7, 0xf8, !PT ;  /* 0x0000380006067812 */ /* 0x000fe400078ef807 */
[----:B------:R-:W-:Y:S01]  /*26a0*/  LOP3.LUT R11, R11, 0x8, R0, 0x78, !PT ;  /* 0x000000080b0b7812 */ /* 0x000fe200078e7800 */
[----:B------:R3:W5:Y:S01]  /*26b0*/  @!P2 LDG.E R158, desc[UR28][R20.64+0x20] ;  /* 0x0000201c149ea981 */ /* 0x000762000c1e1900 */
[----:B------:R-:W-:Y:S02]  /*26c0*/  SHF.R.U32.HI R0, RZ, 0x6, R13 ;  /* 0x00000006ff007819 */ /* 0x000fe4000001160d */
[----:B------:R-:W-:Y:S01]  /*26d0*/  LOP3.LUT R6, R6, 0x100, R7, 0xf8, !PT ;  /* 0x0000010006067812 */ /* 0x000fe200078ef807 */
[----:B------:R-:W-:Y:S01]  /*26e0*/  IMAD.U32 R7, RZ, RZ, UR20 ;  /* 0x00000014ff077e24 */ /* 0x000fe2000f8e00ff */
[----:B------:R-:W-:Y:S01]  /*26f0*/  LOP3.LUT R0, R0, 0xe, RZ, 0xc0, !PT ;  /* 0x0000000e00007812 */ /* 0x000fe200078ec0ff */
[----:B------:R-:W-:Y:S01]  /*2700*/  IMAD.SHL.U32 R13, R14, 0x20, RZ ;  /* 0x000000200e0d7824 */ /* 0x000fe200078e00ff */
[----:B------:R3:W5:Y:S03]  /*2710*/  @!P1 LDG.E R157, desc[UR28][R20.64+0x100] ;  /* 0x0001001c149d9981 */ /* 0x000766000c1e1900 */
[----:B------:R-:W-:-:S02]  /*2720*/  IMAD R7, R7, 0x4, R0 ;  /* 0x0000000407077824 */ /* 0x000fc400078e0200 */
[----:B------:R-:W-:Y:S01]  /*2730*/  IMAD.MOV.U32 R3, RZ, RZ, 0x10 ;  /* 0x00000010ff037424 */ /* 0x000fe200078e00ff */
[----:B------:R-:W-:-:S04]  /*2740*/  LOP3.LUT R0, R6, R11, RZ, 0xfc, !PT ;  /* 0x0000000b06007212 */ /* 0x000fc800078efcff */
[----:B------:R-:W-:Y:S02]  /*2750*/  SEL R3, R3, 0xfffffff0, !P0 ;  /* 0xfffffff003037807 */ /* 0x000fe40004000000 */
[----:B------:R-:W-:Y:S02]  /*2760*/  LOP3.LUT P0, RZ, R143, 0x4, RZ, 0xc0, !PT ;  /* 0x000000048fff7812 */ /* 0x000fe4000780c0ff */
[----:B------:R-:W-:Y:S01]  /*2770*/  LEA R0, R0, UR4, 0x1 ;  /* 0x0000000400007c11 */ /* 0x000fe2000f8e08ff */
[----:B------:R-:W-:Y:S01]  /*2780*/  IMAD.SHL.U32 R3, R3, 0x2, RZ ;  /* 0x0000000203037824 */ /* 0x000fe200078e00ff */
[----:B------:R-:W-:Y:S02]  /*2790*/  SEL R165, R165, 0xfffffff0, !P0 ;  /* 0xfffffff0a5a57807 */ /* 0x000fe40004000000 */
[----:B------:R-:W-:Y:S01]  /*27a0*/  IADD3 R18, PT, PT, R160, R135, R164 ;  /* 0x00000087a0127210 */ /* 0x000fe20007ffe0a4 */
[----:B------:R-:W-:Y:S02]  /*27b0*/  IMAD.IADD R126, R131, 0x1, R126 ;  /* 0x00000001837e7824 */ /* 0x000fe400078e027e */
[----:B------:R-:W-:Y:S01]  /*27c0*/  IMAD.IADD R125, R132, 0x1, R3 ;  /* 0x00000001847d7824 */ /* 0x000fe200078e0203 */
[----:B------:R-:W-:Y:S01]  /*27d0*/  IADD3 R155, PT, PT, R18, -0x3f, -R155 ;  /* 0xffffffc1129b7810 */ /* 0x000fe20007ffe89b */
[----:B------:R-:W-:-:S02]  /*27e0*/  IMAD.IADD R168, R165, 0x1, R138 ;  /* 0x00000001a5a87824 */ /* 0x000fc400078e028a */
[C---:B------:R-:W-:Y:S02]  /*27f0*/  IMAD.IADD R167, R165.reuse, 0x1, R140 ;  /* 0x00000001a5a77824 */ /* 0x040fe400078e028c */
[----:B------:R-:W-:Y:S02]  /*2800*/  IMAD.IADD R169, R165, 0x1, R141 ;  /* 0x00000001a5a97824 */ /* 0x000fe400078e028d */
[----:B------:R-:W-:Y:S01]  /*2810*/  IMAD.IADD R133, R0, 0x1, R3 ;  /* 0x0000000100857824 */ /* 0x000fe200078e0203 */
[----:B------:R-:W-:Y:S01]  /*2820*/  USHF.L.U32 UR9, UR9, 0x7, URZ ;  /* 0x0000000709097899 */ /* 0x000fe200080006ff */
[----:B--2---:R-:W-:Y:S02]  /*2830*/  R2UR UR12, R5 ;  /* 0x00000000050c72ca */ /* 0x004fe400000e0000 */
[----:B------:R-:W-:-:S05]  /*2840*/  LOP3.LUT R5, R12, 0x3, RZ, 0xc0, !PT ;  /* 0x000000030c057812 */ /* 0x000fca00078ec0ff */
[----:B------:R-:W-:Y:S02]  /*2850*/  IMAD R154, R162, 0x8, R5 ;  /* 0x00000008a29a7824 */ /* 0x000fe400078e0205 */
[----:B------:R-:W-:Y:S01]  /*2860*/  VIADD R5, R7, 0x1 ;  /* 0x0000000107057836 */ /* 0x000fe20000000000 */
[----:B------:R-:W-:-:S03]  /*2870*/  R2UR UR33, R4 ;  /* 0x00000000042172ca */ /* 0x000fc600000e0000 */
[----:B------:R-:W-:Y:S02]  /*2880*/  LOP3.LUT R7, R7, UR12, RZ, 0x3c, !PT ;  /* 0x0000000c07077c12 */ /* 0x000fe4000f8e3cff */
[----:B------:R-:W-:Y:S01]  /*2890*/  LOP3.LUT R5, R5, UR12, RZ, 0x3c, !PT ;  /* 0x0000000c05057c12 */ /* 0x000fe2000f8e3cff */
[----:B------:R-:W-:Y:S01]  /*28a0*/  VIADD R154, R154, 0xfffffff8 ;  /* 0xfffffff89a9a7836 */ /* 0x000fe20000000000 */
[----:B------:R-:W-:Y:S02]  /*28b0*/  UIADD3 UR32, UPT, UPT, UR12, -0x4498517b, URZ ;  /* 0xbb67ae850c207890 */ /* 0x000fe4000fffe0ff */
[----:B------:R-:W-:Y:S02]  /*28c0*/  UIADD3 UR24, UPT, UPT, UR12, 0x76cf5d0a, URZ ;  /* 0x76cf5d0a0c187890 */ /* 0x000fe4000fffe0ff */
[----:B------:R-:W-:Y:S02]  /*28d0*/  UIADD3 UR15, UPT, UPT, UR12, 0x32370b8f, URZ ;  /* 0x32370b8f0c0f7890 */ /* 0x000fe4000fffe0ff */
[----:B------:R-:W-:-:S02]  /*28e0*/  UIADD3 UR14, UPT, UPT, UR12, -0x126145ec, URZ ;  /* 0xed9eba140c0e7890 */ /* 0x000fc4000fffe0ff */
[----:B------:R-:W-:Y:S01]  /*28f0*/  UIADD3 UR13, UPT, UPT, UR12, -0x56f99767, URZ ;  /* 0xa90668990c0d7890 */ /* 0x000fe2000fffe0ff */
[----:B------:R-:W-:-:S05]  /*2900*/  IADD3 R174, P2, P1, R13, R8, R174 ;  /* 0x000000080dae7210 */ /* 0x000fca000795e0ae */
[----:B------:R-:W-:Y:S01]  /*2910*/  IMAD.WIDE.U32 R174, R174, -0x2daee0ad, RZ ;  /* 0xd2511f53aeae7825 */ /* 0x000fe200078e00ff */
[----:B------:R-:W-:-:S04]  /*2920*/  SHF.R.S32.HI R8, RZ, 0x1f, R13 ;  /* 0x0000001fff087819 */ /* 0x000fc8000001140d */
[C---:B------:R-:W-:Y:S02]  /*2930*/  LOP3.LUT R178, R175.reuse, R7, RZ, 0x3c, !PT ;  /* 0x00000007afb27212 */ /* 0x040fe400078e3cff */
[----:B------:R-:W-:Y:S02]  /*2940*/  LOP3.LUT R176, R175, R5, RZ, 0x3c, !PT ;  /* 0x00000005afb07212 */ /* 0x000fe400078e3cff */
[----:B------:R-:W-:Y:S01]  /*2950*/  IADD3.X R152, PT, PT, R8, R9, RZ, P2, P1 ;  /* 0x0000000908987210 */ /* 0x000fe200017e24ff */
[----:B------:R-:W-:Y:S01]  /*2960*/  IMAD.WIDE.U32 R178, R178, -0x326172a9, RZ ;  /* 0xcd9e8d57b2b27825 */ /* 0x000fe200078e00ff */
[----:B------:R-:W-:-:S03]  /*2970*/  UIADD3 UR12, UPT, UPT, UR12, 0x646e171e, URZ ;  /* 0x646e171e0c0c7890 */ /* 0x000fc6000fffe0ff */
[----:B-1-3--:R-:W-:-:S09]  /*2980*/  IMAD.WIDE.U32 R176, R176, -0x326172a9, RZ ;  /* 0xcd9e8d57b0b07825 */ /* 0x00afd200078e00ff */
.L_x_646:
[----:B------:R-:W-:Y:S01]  /*2990*/  LEA R66, P0, R135, R146, 0x2 ;  /* 0x0000009287427211 */ /* 0x000fe200078010ff */
[----:B------:R-:W0:Y:S01]  /*29a0*/  LDGDEPBAR ;  /* 0x00000000000079af */ /* 0x000e220000000000 */
[----:B-----5:R-:W-:Y:S01]  /*29b0*/  FSETP.NEU.FTZ.AND P5, PT, R159, -INF , PT ;  /* 0xff8000009f00780b */ /* 0x020fe20003fbd000 */
[----:B------:R-:W-:Y:S01]  /*29c0*/  VIADD R160, R160, 0xffffff80 ;  /* 0xffffff80a0a07836 */ /* 0x000fe20000000000 */
[----:B------:R-:W-:Y:S01]  /*29d0*/  LEA.HI.X R67, R135, R147, RZ, 0x2, P0 ;  /* 0x0000009387437211 */ /* 0x000fe200000f14ff */
[----:B------:R-:W-:Y:S01]  /*29e0*/  IMAD.IADD R134, R128, 0x1, R3 ;  /* 0x0000000180867824 */ /* 0x000fe200078e0203 */
[----:B------:R-:W-:Y:S01]  /*29f0*/  FSETP.NEU.FTZ.AND P6, PT, R158, -INF , PT ;  /* 0xff8000009e00780b */ /* 0x000fe20003fdd000 */
[----:B------:R-:W-:Y:S01]  /*2a00*/  IMAD.U32 R65, RZ, RZ, UR20 ;  /* 0x00000014ff417e24 */ /* 0x000fe2000f8e00ff */
[----:B------:R-:W-:Y:S01]  /*2a10*/  ISETP.GE.AND P3, PT, R160, R144, PT ;  /* 0x00000090a000720c */ /* 0x000fe20003f66270 */
[----:B------:R-:W-:Y:S01]  /*2a20*/  FMUL.FTZ R240, R159, 1.4426950216293334961 ;  /* 0x3fb8aa3b9ff07820 */ /* 0x000fe20000410000 */
[----:B------:R-:W-:Y:S01]  /*2a30*/  FMUL.FTZ R246, R158, 1.4426950216293334961 ;  /* 0x3fb8aa3b9ef67820 */ /* 0x000fe20000410000 */
[C---:B------:R-:W-:Y:S01]  /*2a40*/  FMUL.FTZ R243, R157.reuse, 1.4426950216293334961 ;  /* 0x3fb8aa3b9df37820 */ /* 0x040fe20000410000 */
[----:B------:R-:W-:Y:S01]  /*2a50*/  ISETP.GT.AND P3, PT, R164, UR25, P3 ;  /* 0x00000019a4007c0c */ /* 0x000fe20009f64270 */
[----:B------:R-:W-:Y:S01]  /*2a60*/  IMAD.WIDE.U32 R184, R154, -0x326172a9, RZ ;  /* 0xcd9e8d579ab87825 */ /* 0x000fe200078e00ff */
[----:B------:R-:W-:Y:S01]  /*2a70*/  FSEL R240, R240, RZ, P5 ;  /* 0x000000fff0f07208 */ /* 0x000fe20002800000 */
[----:B------:R-:W-:Y:S01]  /*2a80*/  UIADD3 UR11, UPT, UPT, UR33, 0x3c6ef372, URZ ;  /* 0x3c6ef372210b7890 */ /* 0x000fe2000fffe0ff */
[----:B------:R-:W-:Y:S01]  /*2a90*/  FSEL R246, R246, RZ, P6 ;  /* 0x000000fff6f67208 */ /* 0x000fe20003000000 */
[----:B------:R-:W-:Y:S01]  /*2aa0*/  FMUL.FTZ R247, R156, 1.4426950216293334961 ;  /* 0x3fb8aa3b9cf77820 */ /* 0x000fe20000410000 */
[----:B------:R-:W-:Y:S01]  /*2ab0*/  LOP3.LUT R206, R152, UR33, R185, 0x96, !PT ;  /* 0x0000002198ce7c12 */ /* 0x000fe2000f8e96b9 */
[----:B------:R-:W-:Y:S01]  /*2ac0*/  UIADD3 UR10, UPT, UPT, UR33, -0x61c88647, URZ ;  /* 0x9e3779b9210a7890 */ /* 0x000fe2000fffe0ff */
[----:B------:R-:W-:Y:S01]  /*2ad0*/  FSETP.NEU.FTZ.AND P5, PT, R157, -INF , PT ;  /* 0xff8000009d00780b */ /* 0x000fe20003fbd000 */
[----:B------:R-:W-:Y:S01]  /*2ae0*/  VIADD R202, R154, 0x4 ;  /* 0x000000049aca7836 */ /* 0x000fe20000000000 */
[----:B------:R-:W-:Y:S01]  /*2af0*/  FSETP.NEU.FTZ.AND P6, PT, R156, -INF , PT ;  /* 0xff8000009c00780b */ /* 0x000fe20003fdd000 */
[----:B------:R-:W-:Y:S01]  /*2b00*/  IMAD.WIDE.U32 R206, R206, -0x2daee0ad, RZ ;  /* 0xd2511f53cece7825 */ /* 0x000fe200078e00ff */
[----:B------:R-:W-:Y:S01]  /*2b10*/  FSEL R243, R243, RZ, P5 ;  /* 0x000000fff3f37208 */ /* 0x000fe20002800000 */
[----:B------:R-:W-:Y:S04]  /*2b20*/  DEPBAR.LE SB0, 0x0 ;  /* 0x000080000000791a */ /* 0x000fe80000000000 */
[----:B------:R-:W-:Y:S01]  /*2b30*/  LOP3.LUT R60, R174, UR32, R207, 0x96, !PT ;  /* 0x00000020ae3c7c12 */ /* 0x000fe2000f8e96cf */
[----:B------:R-:W-:Y:S01]  /*2b40*/  BAR.SYNC.DEFER_BLOCKING 0x0 ;  /* 0x0000000000007b1d */ /* 0x000fe20000010000 */
[----:B------:R-:W-:Y:S01]  /*2b50*/  @!P3 SHF.R.U32.HI R196, RZ, 0x1, R143 ;  /* 0x00000001ffc4b819 */ /* 0x000fe2000001168f */
[----:B------:R-:W-:Y:S01]  /*2b60*/  @!P3 IMAD.SHL.U32 R61, R143, 0x2, RZ ;  /* 0x000000028f3db824 */ /* 0x000fe200078e00ff */
[----:B------:R-:W-:Y:S01]  /*2b70*/  LOP3.LUT R186, R184, UR10, R179, 0x96, !PT ;  /* 0x0000000ab8ba7c12 */ /* 0x000fe2000f8e96b3 */
[----:B------:R-:W-:Y:S01]  /*2b80*/  IMAD.WIDE.U32 R212, R60, -0x326172a9, RZ ;  /* 0xcd9e8d573cd47825 */ /* 0x000fe200078e00ff */
[----:B------:R-:W-:Y:S02]  /*2b90*/  LOP3.LUT R184, R184, UR10, R177, 0x96, !PT ;  /* 0x0000000ab8b87c12 */ /* 0x000fe4000f8e96b1 */
[----:B------:R-:W-:Y:S01]  /*2ba0*/  @!P3 LOP3.LUT R61, R61, 0x6, RZ, 0xc0, !PT ;  /* 0x000000063d3db812 */ /* 0x000fe200078ec0ff */
[----:B------:R-:W-:Y:S01]  /*2bb0*/  IMAD.WIDE.U32 R202, R202, -0x326172a9, RZ ;  /* 0xcd9e8d57caca7825 */ /* 0x000fe200078e00ff */
[----:B------:R-:W-:Y:S02]  /*2bc0*/  LOP3.LUT R188, R178, UR11, R213, 0x96, !PT ;  /* 0x0000000bb2bc7c12 */ /* 0x000fe4000f8e96d5 */
[----:B------:R-:W-:Y:S01]  /*2bd0*/  @!P3 LOP3.LUT R196, R61, 0x1c0, R196, 0xf8, !PT ;  /* 0x000001c03dc4b812 */ /* 0x000fe200078ef8c4 */
[----:B------:R-:W-:Y:S01]  /*2be0*/  IMAD.WIDE.U32 R184, R184, -0x2daee0ad, RZ ;  /* 0xd2511f53b8b87825 */ /* 0x000fe200078e00ff */
[C---:B------:R-:W-:Y:S02]  /*2bf0*/  LOP3.LUT R200, R202.reuse, UR10, R179, 0x96, !PT ;  /* 0x0000000acac87c12 */ /* 0x040fe4000f8e96b3 */
[----:B------:R-:W-:Y:S01]  /*2c00*/  LOP3.LUT R202, R202, UR10, R177, 0x96, !PT ;  /* 0x0000000acaca7c12 */ /* 0x000fe2000f8e96b1 */
[----:B------:R-:W-:Y:S01]  /*2c10*/  @!P3 IMAD R196, R65, 0x80, R196 ;  /* 0x0000008041c4b824 */ /* 0x000fe200078e02c4 */
[----:B------:R-:W-:Y:S01]  /*2c20*/  LOP3.LUT R216, R152, UR33, R203, 0x96, !PT ;  /* 0x0000002198d87c12 */ /* 0x000fe2000f8e96cb */
[----:B------:R-:W-:Y:S01]  /*2c30*/  IMAD.WIDE.U32 R200, R200, -0x2daee0ad, RZ ;  /* 0xd2511f53c8c87825 */ /* 0x000fe200078e00ff */
[C-C-:B------:R-:W-:Y:S01]  /*2c40*/  @!P3 VIADDMNMX R211, R155.reuse, 0xffffffc8, R164.reuse, PT ;  /* 0xffffffc89bd3b846 */ /* 0x140fe200038001a4 */
[----:B------:R-:W-:Y:S01]  /*2c50*/  UIADD3 UR10, UPT, UPT, UR33, -0x255992d5, URZ ;  /* 0xdaa66d2b210a7890 */ /* 0x000fe2000fffe0ff */
[--C-:B------:R-:W-:Y:S01]  /*2c60*/  @!P3 VIADDMNMX R197, R155, 0x8, R164.reuse, PT ;  /* 0x000000089bc5b846 */ /* 0x100fe200038001a4 */
[----:B------:R-:W-:Y:S01]  /*2c70*/  IMAD.WIDE.U32 R186, R186, -0x2daee0ad, RZ ;  /* 0xd2511f53baba7825 */ /* 0x000fe200078e00ff */
[----:B------:R-:W-:Y:S01]  /*2c80*/  FSEL R247, R247, RZ, P6 ;  /* 0x000000fff7f77208 */ /* 0x000fe20003000000 */
[----:B------:R-:W-:Y:S01]  /*2c90*/  LDSM.16.M88.4 R100, [R128] ;  /* 0x000000008064783b */ /* 0x000fe20000000200 */
[----:B------:R-:W-:Y:S01]  /*2ca0*/  @!P3 ISETP.GE.AND P6, PT, R196, R211, PT ;  /* 0x000000d3c400b20c */ /* 0x000fe20003fc6270 */
[----:B------:R-:W-:Y:S01]  /*2cb0*/  IMAD.WIDE.U32 R202, R202, -0x2daee0ad, RZ ;  /* 0xd2511f53caca7825 */ /* 0x000fe200078e00ff */
[C---:B------:R-:W-:Y:S02]  /*2cc0*/  LOP3.LUT R204, R206.reuse, UR24, R187, 0x96, !PT ;  /* 0x00000018cecc7c12 */ /* 0x040fe4000f8e96bb */
[----:B------:R-:W-:Y:S01]  /*2cd0*/  LOP3.LUT R206, R206, UR24, R185, 0x96, !PT ;  /* 0x00000018cece7c12 */ /* 0x000fe2000f8e96b9 */
[----:B------:R-:W-:Y:S01]  /*2ce0*/  @!P3 VIADD R198, R196, 0x31 ;  /* 0x00000031c4c6b836 */ /* 0x000fe20000000000 */
[----:B------:R-:W-:Y:S01]  /*2cf0*/  LOP3.LUT R187, R176, UR11, R213, 0x96, !PT ;  /* 0x0000000bb0bb7c12 */ /* 0x000fe2000f8e96d5 */
[----:B------:R-:W1:Y:S01]  /*2d00*/  LDSM.16.M88.4 R104, [R0] ;  /* 0x000000000068783b */ /* 0x000e620000000200 */
[----:B------:R-:W-:Y:S04]  /*2d10*/  IMAD.WIDE.U32 R204, R204, -0x326172a9, RZ ;  /* 0xcd9e8d57cccc7825 */ /* 0x000fe800078e00ff */
[----:B------:R-:W-:Y:S01]  /*2d20*/  IMAD.WIDE.U32 R206, R206, -0x326172a9, RZ ;  /* 0xcd9e8d57cece7825 */ /* 0x000fe200078e00ff */
[----:B------:R-:W-:Y:S02]  /*2d30*/  LOP3.LUT R214, R212, UR10, R205, 0x96, !PT ;  /* 0x0000000ad4d67c12 */ /* 0x000fe4000f8e96cd */
[----:B------:R-:W2:Y:S01]  /*2d40*/  LDSM.16.M88.4 R108, [R128+0x1000] ;  /* 0x00100000806c783b */ /* 0x000ea20000000200 */
[----:B------:R-:W-:Y:S01]  /*2d50*/  @!P3 VIADD R192, R196, 0x28 ;  /* 0x00000028c4c0b836 */ /* 0x000fe20000000000 */
[----:B------:R-:W-:Y:S01]  /*2d60*/  LOP3.LUT R212, R212, UR10, R207, 0x96, !PT ;  /* 0x0000000ad4d47c12 */ /* 0x000fe2000f8e96cf */
[----:B------:R-:W-:Y:S02]  /*2d70*/  @!P3 VIADD R194, R196, 0x30 ;  /* 0x00000030c4c2b836 */ /* 0x000fe40000000000 */
[----:B------:R-:W-:Y:S03]  /*2d80*/  IMAD.WIDE.U32 R216, R216, -0x2daee0ad, RZ ;  /* 0xd2511f53d8d87825 */ /* 0x000fe600078e00ff */
[----:B------:R-:W3:Y:S01]  /*2d90*/  LDSM.16.M88.4 R112, [R0+0x400] ;  /* 0x000400000070783b */ /* 0x000ee20000000200 */
[----:B------:R-:W-:Y:S01]  /*2da0*/  IMAD.WIDE.U32 R212, R212, -0x2daee0ad, RZ ;  /* 0xd2511f53d4d47825 */ /* 0x000fe200078e00ff */
[C---:B------:R-:W-:Y:S02]  /*2db0*/  LOP3.LUT R218, R216.reuse, UR24, R201, 0x96, !PT ;  /* 0x00000018d8da7c12 */ /* 0x040fe4000f8e96c9 */
[----:B------:R-:W-:Y:S01]  /*2dc0*/  LOP3.LUT R216, R216, UR24, R203, 0x96, !PT ;  /* 0x00000018d8d87c12 */ /* 0x000fe2000f8e96cb */
[----:B------:R-:W-:Y:S01]  /*2dd0*/  IMAD.WIDE.U32 R208, R188, -0x2daee0ad, RZ ;  /* 0xd2511f53bcd07825 */ /* 0x000fe200078e00ff */
[----:B------:R-:W-:Y:S02]  /*2de0*/  LOP3.LUT R185, R174, UR32, R217, 0x96, !PT ;  /* 0x00000020aeb97c12 */ /* 0x000fe4000f8e96d9 */
[----:B------:R-:W4:Y:S01]  /*2df0*/  LDSM.16.M88.4 R116, [R0+0x800] ;  /* 0x000800000074783b */ /* 0x000f220000000200 */
[----:B------:R-:W-:Y:S01]  /*2e00*/  IMAD.WIDE.U32 R188, R187, -0x2daee0ad, RZ ;  /* 0xd2511f53bbbc7825 */ /* 0x000fe200078e00ff */
[----:B------:R-:W-:Y:S03]  /*2e10*/  LOP3.LUT R209, R186, UR15, R209, 0x96, !PT ;  /* 0x0000000fbad17c12 */ /* 0x000fe6000f8e96d1 */
[----:B------:R-:W-:Y:S01]  /*2e20*/  IMAD.WIDE.U32 R190, R185, -0x326172a9, RZ ;  /* 0xcd9e8d57b9be7825 */ /* 0x000fe200078e00ff */
[----:B------:R-:W-:Y:S02]  /*2e30*/  LOP3.LUT R203, R184, UR15, R189, 0x96, !PT ;  /* 0x0000000fb8cb7c12 */ /* 0x000fe4000f8e96bd */
[----:B------:R-:W-:Y:S01]  /*2e40*/  LOP3.LUT R201, R188, UR14, R213, 0x96, !PT ;  /* 0x0000000ebcc97c12 */ /* 0x000fe2000f8e96d5 */
[----:B------:R-:W4:Y:S01]  /*2e50*/  LDG.E R181, desc[UR28][R66.64] ;  /* 0x0000001c42b57981 */ /* 0x000f22000c1e1900 */
[C---:B------:R-:W-:Y:S01]  /*2e60*/  @!P3 VIADDMNMX R213, R155.reuse, 0xffffffc0, R164, PT ;  /* 0xffffffc09bd5b846 */ /* 0x040fe200038001a4 */
[----:B------:R-:W-:Y:S01]  /*2e70*/  IMAD.WIDE.U32 R214, R214, -0x2daee0ad, RZ ;  /* 0xd2511f53d6d67825 */ /* 0x000fe200078e00ff */
[----:B------:R-:W-:Y:S01]  /*2e80*/  LOP3.LUT R199, R178, UR11, R191, 0x96, !PT ;  /* 0x0000000bb2c77c12 */ /* 0x000fe2000f8e96bf */
[----:B------:R-:W4:Y:S01]  /*2e90*/  LDG.E R180, desc[UR28][R66.64+0x20] ;  /* 0x0000201c42b47981 */ /* 0x000f22000c1e1900 */
[CC--:B------:R-:W-:Y:S01]  /*2ea0*/  @!P3 ISETP.GE.AND P5, PT, R196.reuse, R213.reuse, PT ;  /* 0x000000d5c400b20c */ /* 0x0c0fe20003fa6270 */
[----:B------:R-:W-:Y:S01]  /*2eb0*/  @!P3 VIADD R184, R196, 0x1 ;  /* 0x00000001c4b8b836 */ /* 0x000fe20000000000 */
[----:B------:R-:W-:Y:S01]  /*2ec0*/  LOP3.LUT R208, R208, UR14, R215, 0x96, !PT ;  /* 0x0000000ed0d07c12 */ /* 0x000fe2000f8e96d7 */
[-C--:B-1----:R-:W-:Y:S01]  /*2ed0*/  HMMA.16816.F32 R4, R100, R104.reuse, RZ ;  /* 0x000000686404723c */ /* 0x082fe200000018ff */
[----:B------:R-:W5:Y:S02]  /*2ee0*/  LDG.E R183, desc[UR28][R66.64+0x100] ;  /* 0x0001001c42b77981 */ /* 0x000f64000c1e1900 */
[----:B------:R-:W-:Y:S01]  /*2ef0*/  @!P3 VIMNMX R215, PT, PT, R155, R164, PT ;  /* 0x000000a49bd7b248 */ /* 0x000fe20003fe0100 */
[----:B------:R-:W-:Y:S01]  /*2f00*/  IMAD.WIDE.U32 R220, R199, -0x2daee0ad, RZ ;  /* 0xd2511f53c7dc7825 */ /* 0x000fe200078e00ff */
[C---:B------:R-:W-:Y:S01]  /*2f10*/  @!P3 ISETP.GE.AND P4, PT, R184.reuse, R213, PT ;  /* 0x000000d5b800b20c */ /* 0x040fe20003f86270 */
[----:B------:R1:W5:Y:S01]  /*2f20*/  LDG.E R182, desc[UR28][R66.64+0x120] ;  /* 0x0001201c42b67981 */ /* 0x000362000c1e1900 */
[C---:B------:R-:W-:Y:S01]  /*2f30*/  @!P3 ISETP.GE.AND P2, PT, R184.reuse, R211, PT ;  /* 0x000000d3b800b20c */ /* 0x040fe20003f46270 */
[C---:B--2---:R-:W-:Y:S02]  /*2f40*/  HMMA.16816.F32 R8, R108.reuse, R104, RZ ;  /* 0x000000686c08723c */ /* 0x044fe400000018ff */
[C---:B------:R-:W-:Y:S01]  /*2f50*/  @!P3 ISETP.GE.AND P0, PT, R184.reuse, R215, PT ;  /* 0x000000d7b800b20c */ /* 0x040fe20003f06270 */
[----:B------:R-:W-:Y:S01]  /*2f60*/  LDSM.16.M88.4 R120, [R134+0x1000] ;  /* 0x001000008678783b */ /* 0x000fe20000000200 */
[-C--:B------:R-:W-:Y:S01]  /*2f70*/  @!P3 ISETP.GE.AND P1, PT, R184, R197.reuse, PT ;  /* 0x000000c5b800b20c */ /* 0x080fe20003f26270 */
[----:B------:R-:W-:Y:S01]  /*2f80*/  @!P3 VIADD R186, R196, 0x8 ;  /* 0x00000008c4bab836 */ /* 0x000fe20000000000 */
[----:B------:R-:W-:Y:S01]  /*2f90*/  LOP3.LUT R207, R176, UR11, R191, 0x96, !PT ;  /* 0x0000000bb0cf7c12 */ /* 0x000fe2000f8e96bf */
[C---:B------:R-:W-:Y:S01]  /*2fa0*/  @!P3 VIADD R184, R196.reuse, 0x9 ;  /* 0x00000009c4b8b836 */ /* 0x040fe20000000000 */
[-C--:B------:R-:W-:Y:S01]  /*2fb0*/  HMMA.16816.F32 R12, R108, R106.reuse, RZ ;  /* 0x0000006a6c0c723c */ /* 0x080fe200000018ff */
[----:B------:R-:W-:Y:S01]  /*2fc0*/  IMAD.WIDE.U32 R226, R201, -0x326172a9, RZ ;  /* 0xcd9e8d57c9e27825 */ /* 0x000fe200078e00ff */
[----:B------:R-:W-:Y:S03]  /*2fd0*/  UIADD3 UR11, UPT, UPT, UR33, 0x78dde6e4, URZ ;  /* 0x78dde6e4210b7890 */ /* 0x000fe6000fffe0ff */
[----:B------:R-:W-:Y:S03]  /*2fe0*/  IMAD.WIDE.U32 R228, R207, -0x2daee0ad, RZ ;  /* 0xd2511f53cfe47825 */ /* 0x000fe600078e00ff */
[C---:B------:R-:W-:Y:S01]  /*2ff0*/  HMMA.16816.F32 R16, R100.reuse, R106, RZ ;  /* 0x0000006a6410723c */ /* 0x040fe200000018ff */
[----:B------:R-:W2:Y:S01]  /*3000*/  LDSM.16.M88.4 R104, [R0+0xc00] ;  /* 0x000c00000068783b */ /* 0x000ea20000000200 */
[----:B------:R-:W-:Y:S02]  /*3010*/  @!P3 VIADD R188, R196, 0x20 ;  /* 0x00000020c4bcb836 */ /* 0x000fe40000000000 */
[----:B------:R-:W-:Y:S04]  /*3020*/  IMAD.WIDE.U32 R218, R218, -0x326172a9, RZ ;  /* 0xcd9e8d57dada7825 */ /* 0x000fe800078e00ff */
[-C--:B---3--:R-:W-:Y:S01]  /*3030*/  HMMA.16816.F32 R20, R100, R112.reuse, RZ ;  /* 0x000000706414723c */ /* 0x088fe200000018ff */
[----:B------:R-:W-:Y:S01]  /*3040*/  LOP3.LUT R210, R190, UR10, R219, 0x96, !PT ;  /* 0x0000000abed27c12 */ /* 0x000fe2000f8e96db */
[----:B------:R-:W-:Y:S04]  /*3050*/  IMAD.WIDE.U32 R216, R216, -0x326172a9, RZ ;  /* 0xcd9e8d57d8d87825 */ /* 0x000fe800078e00ff */
[----:B------:R-:W-:Y:S01]  /*3060*/  IMAD.WIDE.U32 R222, R210, -0x2daee0ad, RZ ;  /* 0xd2511f53d2de7825 */ /* 0x000fe200078e00ff */
[----:B------:R-:W-:Y:S01]  /*3070*/  LOP3.LUT R205, R190, UR10, R217, 0x96, !PT ;  /* 0x0000000abecd7c12 */ /* 0x000fe2000f8e96d9 */
[C---:B------:R-:W-:Y:S01]  /*3080*/  HMMA.16816.F32 R24, R108.reuse, R112, RZ ;  /* 0x000000706c18723c */ /* 0x040fe200000018ff */
[----:B------:R-:W-:Y:S01]  /*3090*/  UIADD3 UR10, UPT, UPT, UR33, 0x1715609d, URZ ;  /* 0x1715609d210a7890 */ /* 0x000fe2000fffe0ff */
[----:B------:R-:W-:Y:S01]  /*30a0*/  @!P3 VIADD R190, R196, 0x21 ;  /* 0x00000021c4beb836 */ /* 0x000fe20000000000 */
[----:B------:R-:W-:Y:S01]  /*30b0*/  LOP3.LUT R220, R220, UR14, R223, 0x96, !PT ;  /* 0x0000000edcdc7c12 */ /* 0x000fe2000f8e96df */
[----:B------:R-:W-:Y:S04]  /*30c0*/  IMAD.WIDE.U32 R236, R205, -0x2daee0ad, RZ ;  /* 0xd2511f53cdec7825 */ /* 0x000fe800078e00ff */
[-C--:B------:R-:W-:Y:S01]  /*30d0*/  HMMA.16816.F32 R28, R108, R114.reuse, RZ ;  /* 0x000000726c1c723c */ /* 0x080fe200000018ff */
[----:B------:R-:W-:Y:S01]  /*30e0*/  LOP3.LUT R228, R228, UR14, R237, 0x96, !PT ;  /* 0x0000000ee4e47c12 */ /* 0x000fe2000f8e96ed */
[----:B------:R-:W-:Y:S06]  /*30f0*/  VIADD R162, R162, 0xffffffff ;  /* 0xffffffffa2a27836 */ /* 0x000fec0000000000 */
[C---:B------:R-:W-:Y:S01]  /*3100*/  HMMA.16816.F32 R32, R100.reuse, R114, RZ ;  /* 0x000000726420723c */ /* 0x040fe200000018ff */
[----:B------:R-:W-:Y:S07]  /*3110*/  LDSM.16.M88.4 R112, [R134] ;  /* 0x000000008670783b */ /* 0x000fee0000000200 */
[-C--:B----4-:R-:W-:Y:S08]  /*3120*/  HMMA.16816.F32 R36, R100, R116.reuse, RZ ;  /* 0x000000746424723c */ /* 0x090ff000000018ff */
[C---:B------:R-:W-:Y:S08]  /*3130*/  HMMA.16816.F32 R40, R108.reuse, R116, RZ ;  /* 0x000000746c28723c */ /* 0x040ff000000018ff */
[-C--:B------:R-:W-:Y:S08]  /*3140*/  HMMA.16816.F32 R44, R108, R118.reuse, RZ ;  /* 0x000000766c2c723c */ /* 0x080ff000000018ff */
[C---:B------:R-:W-:Y:S01]  /*3150*/  HMMA.16816.F32 R48, R100.reuse, R118, RZ ;  /* 0x000000766430723c */ /* 0x040fe200000018ff */
[----:B------:R-:W3:Y:S07]  /*3160*/  LDSM.16.M88.4 R116, [R133] ;  /* 0x000000008574783b */ /* 0x000eee0000000200 */
[-C--:B--2---:R-:W-:Y:S08]  /*3170*/  HMMA.16816.F32 R52, R100, R104.reuse, RZ ;  /* 0x000000686434723c */ /* 0x084ff000000018ff */
[C---:B------:R-:W-:Y:S08]  /*3180*/  HMMA.16816.F32 R56, R108.reuse, R104, RZ ;  /* 0x000000686c38723c */ /* 0x040ff000000018ff */
[-C--:B------:R-:W-:Y:S08]  /*3190*/  HMMA.16816.F32 R60, R108, R106.reuse, RZ ;  /* 0x0000006a6c3c723c */ /* 0x080ff000000018ff */
[----:B-1----:R-:W-:Y:S01]  /*31a0*/  HMMA.16816.F32 R64, R100, R106, RZ ;  /* 0x0000006a6440723c */ /* 0x002fe200000018ff */
        /* <DEDUP_REMOVED lines=74> */
[----:B------:R-:W-:Y:S01]  /*3650*/  @!P3 VIADD R120, R196, 0x39 ;  /* 0x00000039c478b836 */ /* 0x000fe20000000000 */
[----:B------:R-:W-:Y:S01]  /*3660*/  @!P3 ISETP.GE.AND P4, PT, R184, R197, PT ;  /* 0x000000c5b800b20c */ /* 0x000fe20003f86270 */
[--C-:B------:R-:W-:Y:S01]  /*3670*/  FFMA.FTZ R123, R17, UR8, -R240.reuse ;  /* 0x00000008117b7c23 */ /* 0x100fe200080108f0 */
[----:B------:R-:W-:Y:S01]  /*3680*/  @!P3 ISETP.GE.AND P6, PT, R186, R215, PT ;  /* 0x000000d7ba00b20c */ /* 0x000fe20003fc6270 */
[----:B------:R-:W-:Y:S04]  /*3690*/  HMMA.16816.F32 R64, R112, R102, R64 ;  /* 0x000000667040723c */ /* 0x000fe80000001840 */
[----:B------:R-:W-:Y:S01]  /*36a0*/  @!P3 FSEL R24, R24, -INF , !P5 ;  /* 0xff8000001818b808 */ /* 0x000fe20006800000 */
[----:B------:R-:W-:Y:S01]  /*36b0*/  FFMA.FTZ R121, R16, UR8, -R240 ;  /* 0x0000000810797c23 */ /* 0x000fe200080108f0 */
        /* <DEDUP_REMOVED lines=84> */
[--C-:B------:R-:W-:Y:S01]  /*3c00*/  FFMA.FTZ R198, R18, UR8, -R246.reuse ;  /* 0x0000000812c67c23 */ /* 0x100fe200080108f6 */
[----:B------:R-:W-:Y:S02]  /*3c10*/  @!P3 FSEL R54, R54, -INF , !P2 ;  /* 0xff8000003636b808 */ /* 0x000fe40005000000 */
[----:B------:R-:W-:Y:S02]  /*3c20*/  @!P3 FSEL R55, R55, -INF , !P1 ;  /* 0xff8000003737b808 */ /* 0x000fe40004800000 */
[-C--:B------:R-:W-:Y:S01]  /*3c30*/  @!P3 ISETP.GE.AND P2, PT, R122, R215.reuse, PT ;  /* 0x000000d77a00b20c */ /* 0x080fe20003f46270 */
[----:B------:R-:W-:Y:S01]  /*3c40*/  FFMA.FTZ R54, R54, UR8, -R246 ;  /* 0x0000000836367c23 */ /* 0x000fe200080108f6 */
[----:B------:R-:W-:Y:S01]  /*3c50*/  @!P3 ISETP.GE.AND P1, PT, R120, R215, PT ;  /* 0x000000d77800b20c */ /* 0x000fe20003f26270 */
[----:B----4-:R-:W-:Y:S01]  /*3c60*/  FFMA.FTZ R133, R21, UR8, -R240 ;  /* 0x0000000815857c23 */ /* 0x010fe200080108f0 */
[----:B------:R-:W-:Y:S01]  /*3c70*/  @!P3 FSEL R58, R58, -INF , !P0 ;  /* 0xff8000003a3ab808 */ /* 0x000fe20004000000 */
[----:B------:R-:W-:Y:S01]  /*3c80*/  FFMA.FTZ R55, R55, UR8, -R246 ;  /* 0x0000000837377c23 */ /* 0x000fe200080108f6 */
[----:B------:R-:W-:Y:S01]  /*3c90*/  @!P3 FSEL R59, R59, -INF , !P4 ;  /* 0xff8000003b3bb808 */ /* 0x000fe20006000000 */
[----:B------:R4:W-:Y:S01]  /*3ca0*/  MUFU.EX2 R201, R133 ;  /* 0x0000008500c97308 */ /* 0x0009e20000000800 */
[----:B------:R-:W-:Y:S01]  /*3cb0*/  @!P3 FSEL R60, R60, -INF , !P2 ;  /* 0xff8000003c3cb808 */ /* 0x000fe20005000000 */
[----:B------:R-:W-:Y:S01]  /*3cc0*/  FFMA.FTZ R58, R58, UR8, -R247 ;  /* 0x000000083a3a7c23 */ /* 0x000fe200080108f7 */
[----:B------:R-:W-:Y:S02]  /*3cd0*/  @!P3 FSEL R61, R61, -INF , !P1 ;  /* 0xff8000003d3db808 */ /* 0x000fe40004800000 */
        /* <DEDUP_REMOVED lines=50> */
[--C-:B------:R-:W-:Y:S01]  /*4000*/  FFMA.FTZ R67, R67, UR8, -R246.reuse ;  /* 0x0000000843437c23 */ /* 0x100fe200080108f6 */
[----:B------:R-:W-:Y:S01]  /*4010*/  LOP3.LUT R212, R210, UR10, R215, 0x96, !PT ;  /* 0x0000000ad2d47c12 */ /* 0x000fe2000f8e96d7 */
[----:B------:R-:W-:Y:S01]  /*4020*/  FFMA.FTZ R62, R62, UR8, -R247 ;  /* 0x000000083e3e7c23 */ /* 0x000fe200080108f7 */
[----:B------:R-:W-:Y:S01]  /*4030*/  PRMT R217, R214, 0x7770, RZ ;  /* 0x00007770d6d97816 */ /* 0x000fe200000000ff */
[----:B------:R-:W-:Y:S01]  /*4040*/  IMAD.WIDE.U32 R122, R123, -0x2daee0ad, RZ ;  /* 0xd2511f537b7a7825 */ /* 0x000fe200078e00ff */
[C---:B------:R-:W-:Y:S02]  /*4050*/  LOP3.LUT R237, R212.reuse, 0xffff, RZ, 0xc0, !PT ;  /* 0x0000ffffd4ed7812 */ /* 0x040fe400078ec0ff */
[----:B------:R-:W-:Y:S01]  /*4060*/  LOP3.LUT R213, R212, 0xff, RZ, 0xc0, !PT ;  /* 0x000000ffd4d57812 */ /* 0x000fe200078ec0ff */
[----:B------:R-:W-:Y:S01]  /*4070*/  IMAD.WIDE.U32 R234, R234, -0x2daee0ad, RZ ;  /* 0xd2511f53eaea7825 */ /* 0x000fe200078e00ff */
[----:B------:R-:W-:Y:S02]  /*4080*/  SHF.R.U32.HI R237, RZ, 0x8, R237 ;  /* 0x00000008ffed7819 */ /* 0x000fe400000116ed */
[----:B------:R-:W-:Y:S01]  /*4090*/  PRMT R218, R214, 0x7772, RZ ;  /* 0x00007772d6da7816 */ /* 0x000fe200000000ff */
[----:B------:R-:W-:Y:S01]  /*40a0*/  IMAD.WIDE.U32 R238, R209, -0x326172a9, RZ ;  /* 0xcd9e8d57d1ee7825 */ /* 0x000fe200078e00ff */
[----:B------:R-:W-:Y:S02]  /*40b0*/  LOP3.LUT R227, R236, UR13, R235, 0x96, !PT ;  /* 0x0000000dece37c12 */ /* 0x000fe4000f8e96eb */
        /* <DEDUP_REMOVED lines=11> */
[----:B------:R-:W-:Y:S01]  /*4170*/  MUFU.EX2 R203, R203 ;  /* 0x000000cb00cb7308 */ /* 0x000fe20000000800 */
[----:B------:R-:W-:Y:S01]  /*4180*/  PRMT R236, R238, 0x7771, RZ ;  /* 0x00007771eeec7816 */ /* 0x000fe200000000ff */
[----:B------:R-:W-:Y:S01]  /*4190*/  FFMA.FTZ R200, R20, UR8, -R240 ;  /* 0x0000000814c87c23 */ /* 0x000fe200080108f0 */
[----:B------:R-:W-:Y:S01]  /*41a0*/  PRMT R216, R238, 0x7772, RZ ;  /* 0x00007772eed87816 */ /* 0x000fe200000000ff */
[--C-:B------:R-:W-:Y:S01]  /*41b0*/  FFMA.FTZ R204, R24, UR8, -R243.reuse ;  /* 0x0000000818cc7c23 */ /* 0x100fe200080108f3 */
[----:B------:R-:W-:Y:S01]  /*41c0*/  PRMT R220, R238, 0x7773, RZ ;  /* 0x00007773eedc7816 */ /* 0x000fe200000000ff */
[--C-:B------:R-:W-:Y:S01]  /*41d0*/  FFMA.FTZ R205, R25, UR8, -R243.reuse ;  /* 0x0000000819cd7c23 */ /* 0x100fe200080108f3 */
[----:B------:R-:W-:Y:S03]  /*41e0*/  SHF.R.U32.HI R213, RZ, 0x18, R212 ;  /* 0x00000018ffd57819 */ /* 0x000fe600000116d4 */
[----:B------:R-:W2:Y:S01]  /*41f0*/  MUFU.EX2 R200, R200 ;  /* 0x000000c800c87308 */ /* 0x000ea20000000800 */
[----:B------:R-:W-:Y:S01]  /*4200*/  PRMT R238, R212, 0x7632, R238 ;  /* 0x00007632d4ee7816 */ /* 0x000fe200000000ee */
[----:B------:R-:W-:Y:S01]  /*4210*/  @!P0 FADD.FTZ R184, -R184, -RZ ;  /* 0x800000ffb8b88221 */ /* 0x000fe20000010100 */
[----:B------:R-:W-:Y:S01]  /*4220*/  ISETP.LE.U32.AND P2, PT, R237, UR7, PT ;  /* 0x00000007ed007c0c */ /* 0x000fe2000bf43070 */
[--C-:B------:R-:W-:Y:S01]  /*4230*/  FFMA.FTZ R211, R28, UR8, -R243.reuse ;  /* 0x000000081cd37c23 */ /* 0x100fe200080108f3 */
[----:B------:R-:W-:Y:S01]  /*4240*/  LOP3.LUT R237, R214, 0xffff, RZ, 0xc0, !PT ;  /* 0x0000ffffd6ed7812 */ /* 0x000fe200078ec0ff */
[----:B------:R-:W-:Y:S01]  /*4250*/  FFMA.FTZ R209, R29, UR8, -R243 ;  /* 0x000000081dd17c23 */ /* 0x000fe200080108f3 */
[----:B------:R-:W-:Y:S03]  /*4260*/  ISETP.LE.U32.AND P4, PT, R213, UR7, PT ;  /* 0x00000007d5007c0c */ /* 0x000fe6000bf83070 */
[----:B------:R-:W4:Y:S01]  /*4270*/  MUFU.EX2 R204, R204 ;  /* 0x000000cc00cc7308 */ /* 0x000f220000000800 */
[----:B------:R-:W-:Y:S01]  /*4280*/  LOP3.LUT R238, R238, 0xff, RZ, 0xc0, !PT ;  /* 0x000000ffeeee7812 */ /* 0x000fe200078ec0ff */
[--C-:B------:R-:W-:Y:S01]  /*4290*/  FFMA.FTZ R212, R32, UR8, -R240.reuse ;  /* 0x0000000820d47c23 */ /* 0x100fe200080108f0 */
[----:B------:R-:W-:Y:S01]  /*42a0*/  SHF.R.U32.HI R237, RZ, 0x8, R237 ;  /* 0x00000008ffed7819 */ /* 0x000fe200000116ed */
[----:B------:R-:W-:Y:S01]  /*42b0*/  FFMA.FTZ R239, R33, UR8, -R240 ;  /* 0x0000000821ef7c23 */ /* 0x000fe200080108f0 */
[----:B------:R-:W-:Y:S01]  /*42c0*/  ISETP.LE.U32.AND P3, PT, R238, UR7, PT ;  /* 0x00000007ee007c0c */ /* 0x000fe2000bf63070 */
[----:B------:R-:W-:Y:S01]  /*42d0*/  IMAD.WIDE.U32 R248, R227, -0x326172a9, RZ ;  /* 0xcd9e8d57e3f87825 */ /* 0x000fe200078e00ff */
[----:B------:R-:W-:Y:S03]  /*42e0*/  LOP3.LUT R237, R237, 0xffff, RZ, 0xc0, !PT ;  /* 0x0000ffffeded7812 */ /* 0x000fe600078ec0ff */
[----:B------:R-:W4:Y:S01]  /*42f0*/  MUFU.EX2 R205, R205 ;  /* 0x000000cd00cd7308 */ /* 0x000f220000000800 */
[C---:B------:R-:W-:Y:S01]  /*4300*/  PRMT R238, R214.reuse, 0x7632, R238 ;  /* 0x00007632d6ee7816 */ /* 0x040fe200000000ee */
[----:B------:R-:W-:Y:S01]  /*4310*/  @!P2 FADD.FTZ R187, -R187, -RZ ;  /* 0x800000ffbbbba221 */ /* 0x000fe20000010100 */
[----:B------:R-:W-:Y:S01]  /*4320*/  LOP3.LUT R213, R214, 0xff, RZ, 0xc0, !PT ;  /* 0x000000ffd6d57812 */ /* 0x000fe200078ec0ff */
[----:B---3--:R-:W-:Y:S01]  /*4330*/  @!P4 FADD.FTZ R186, -R186, -RZ ;  /* 0x800000ffbabac221 */ /* 0x008fe20000010100 */
[----:B------:R-:W-:Y:S01]  /*4340*/  ISETP.LE.U32.AND P0, PT, R237, UR7, PT ;  /* 0x00000007ed007c0c */ /* 0x000fe2000bf03070 */
[----:B------:R-:W-:Y:S01]  /*4350*/  FFMA.FTZ R227, R47, UR8, -R247 ;  /* 0x000000082fe37c23 */ /* 0x000fe200080108f7 */
[----:B------:R-:W-:Y:S03]  /*4360*/  LOP3.LUT R238, R238, 0xff, RZ, 0xc0, !PT ;  /* 0x000000ffeeee7812 */ /* 0x000fe600078ec0ff */
[----:B------:R3:W-:Y:S01]  /*4370*/  MUFU.EX2 R208, R211 ;  /* 0x000000d300d07308 */ /* 0x0007e20000000800 */
[----:B------:R-:W-:Y:S01]  /*4380*/  ISETP.LE.U32.AND P1, PT, R213, UR7, PT ;  /* 0x00000007d5007c0c */ /* 0x000fe2000bf23070 */
[----:B-1----:R-:W-:Y:S01]  /*4390*/  @!P3 FADD.FTZ R185, -R185, -RZ ;  /* 0x800000ffb9b9b221 */ /* 0x002fe20000010100 */
[----:B------:R-:W-:Y:S01]  /*43a0*/  ISETP.LE.U32.AND P2, PT, R238, UR7, PT ;  /* 0x00000007ee007c0c */ /* 0x000fe2000bf43070 */
[----:B------:R-:W-:Y:S01]  /*43b0*/  FFMA.FTZ R238, R40, UR8, -R243 ;  /* 0x0000000828ee7c23 */ /* 0x000fe200080108f3 */
[----:B------:R-:W-:Y:S02]  /*43c0*/  ISETP.LE.U32.AND P4, PT, R215, UR7, PT ;  /* 0x00000007d7007c0c */ /* 0x000fe4000bf83070 */
[----:B------:R-:W-:Y:S03]  /*43d0*/  SHF.R.U32.HI R237, RZ, 0x18, R214 ;  /* 0x00000018ffed7819 */ /* 0x000fe600000116d6 */
[----:B------:R-:W-:Y:S01]  /*43e0*/  MUFU.EX2 R209, R209 ;  /* 0x000000d100d17308 */ /* 0x000fe20000000800 */
        /* <DEDUP_REMOVED lines=29> */
[----:B---3--:R-:W-:Y:S01]  /*45c0*/  FFMA.FTZ R211, R31, UR8, -R247 ;  /* 0x000000081fd37c23 */ /* 0x008fe200080108f7 */
        /* <DEDUP_REMOVED lines=10> */
[----:B-1----:R-:W-:Y:S01]  /*4670*/  LOP3.LUT R220, R219, 0xff, RZ, 0xc0, !PT ;  /* 0x000000ffdbdc7812 */ /* 0x002fe200078ec0ff */
        /* <DEDUP_REMOVED lines=36> */
[----:B---3--:R-:W-:Y:S01]  /*48c0*/  @!P2 FADD.FTZ R207, -R207, -RZ ;  /* 0x800000ffcfcfa221 */ /* 0x008fe20000010100 */
[----:B------:R-:W-:Y:S03]  /*48d0*/  ISETP.LE.U32.AND P2, PT, R229, UR7, PT ;  /* 0x00000007e5007c0c */ /* 0x000fe6000bf43070 */
[----:B------:R-:W3:Y:S01]  /*48e0*/  MUFU.EX2 R210, R210 ;  /* 0x000000d200d27308 */ /* 0x000ee20000000800 */
[----:B------:R-:W-:Y:S01]  /*48f0*/  PRMT R121, R122, 0x7771, RZ ;  /* 0x000077717a797816 */ /* 0x000fe200000000ff */
[----:B------:R-:W-:Y:S01]  /*4900*/  @P3 FADD.FTZ R209, -R209, -RZ ;  /* 0x800000ffd1d13221 */ /* 0x000fe20000010100 */
[----:B------:R-:W-:Y:S01]  /*4910*/  ISETP.GT.U32.AND P3, PT, R230, UR7, PT ;  /* 0x00000007e6007c0c */ /* 0x000fe2000bf64070 */
[----:B-1----:R-:W-:Y:S01]  /*4920*/  IMAD.WIDE.U32 R236, R225, -0x326172a9, RZ ;  /* 0xcd9e8d57e1ec7825 */ /* 0x002fe200078e00ff */
[----:B------:R-:W-:Y:S02]  /*4930*/  LOP3.LUT R230, R123, 0xff, RZ, 0xc0, !PT ;  /* 0x000000ff7be67812 */ /* 0x000fe400078ec0ff */
[----:B------:R-:W-:Y:S03]  /*4940*/  PRMT R120, R122, 0x7772, RZ ;  /* 0x000077727a787816 */ /* 0x000fe600000000ff */
[----:B------:R1:W-:Y:S01]  /*4950*/  MUFU.EX2 R224, R232 ;  /* 0x000000e800e07308 */ /* 0x0003e20000000800 */
[----:B------:R-:W-:Y:S01]  /*4960*/  LOP3.LUT R229, R226, UR10, R237, 0x96, !PT ;  /* 0x0000000ae2e57c12 */ /* 0x000fe2000f8e96ed */
[----:B--2---:R-:W-:Y:S01]  /*4970*/  @!P1 FADD.FTZ R202, -R202, -RZ ;  /* 0x800000ffcaca9221 */ /* 0x004fe20000010100 */
[----:B------:R-:W-:Y:S01]  /*4980*/  ISETP.GT.U32.AND P1, PT, R223, UR7, PT ;  /* 0x00000007df007c0c */ /* 0x000fe2000bf24070 */
[----:B------:R-:W-:Y:S01]  /*4990*/  FFMA.FTZ R226, R46, UR8, -R247 ;  /* 0x000000082ee27c23 */ /* 0x000fe200080108f7 */
[----:B------:R-:W-:Y:S01]  /*49a0*/  SHF.R.U32.HI R48, RZ, 0x18, R229 ;  /* 0x00000018ff307819 */ /* 0x000fe200000116e5 */
[----:B------:R-:W-:Y:S01]  /*49b0*/  FFMA.FTZ R223, R43, UR8, -R247 ;  /* 0x000000082bdf7c23 */ /* 0x000fe200080108f7 */
[C---:B------:R-:W-:Y:S03]  /*49c0*/  PRMT R237, R236.reuse, 0x7772, RZ ;  /* 0x00007772eced7816 */ /* 0x040fe600000000ff */
[----:B------:R-:W2:Y:S01]  /*49d0*/  MUFU.EX2 R211, R211 ;  /* 0x000000d300d37308 */ /* 0x000ea20000000800 */
[----:B------:R-:W-:Y:S01]  /*49e0*/  PRMT R235, R236, 0x7770, RZ ;  /* 0x00007770eceb7816 */ /* 0x000fe200000000ff */
[----:B---3--:R-:W-:Y:S01]  /*49f0*/  @P4 FADD.FTZ R210, -R210, -RZ ;  /* 0x800000ffd2d24221 */ /* 0x008fe20000010100 */
[----:B------:R-:W-:Y:S01]  /*4a00*/  ISETP.LE.U32.AND P4, PT, R230, UR7, PT ;  /* 0x00000007e6007c0c */ /* 0x000fe2000bf83070 */
[----:B------:R-:W-:Y:S01]  /*4a10*/  FFMA.FTZ R240, R65, UR8, -R240 ;  /* 0x0000000841f07c23 */ /* 0x000fe200080108f0 */
[----:B------:R-:W-:Y:S01]  /*4a20*/  LOP3.LUT R230, R229, 0xff, RZ, 0xc0, !PT ;  /* 0x000000ffe5e67812 */ /* 0x000fe200078ec0ff */
[----:B------:R-:W-:Y:S01]  /*4a30*/  FFMA.FTZ R225, R45, UR8, -R243 ;  /* 0x000000082de17c23 */ /* 0x000fe200080108f3 */
[----:B------:R-:W-:Y:S03]  /*4a40*/  F2FP.RELU.F16.F32.PACK_AB R65, R195, R194 ;  /* 0x000000c2c341723e */ /* 0x000fe600000008ff */
[----:B------:R3:W4:Y:S01]  /*4a50*/  MUFU.EX2 R213, R239 ;  /* 0x000000ef00d57308 */ /* 0x0007220000000800 */
[----:B-1----:R-:W-:Y:S01]  /*4a60*/  LOP3.LUT R232, R228, UR10, R249, 0x96, !PT ;  /* 0x0000000ae4e87c12 */ /* 0x002fe2000f8e96f9 */
[----:B------:R-:W-:Y:S01]  /*4a70*/  FFMA.FTZ R243, R61, UR8, -R243 ;  /* 0x000000083df37c23 */ /* 0x000fe200080108f3 */
[C---:B------:R-:W-:Y:S02]  /*4a80*/  LOP3.LUT R228, R229.reuse, 0xffff, RZ, 0xc0, !PT ;  /* 0x0000ffffe5e47812 */ /* 0x040fe400078ec0ff */
[----:B------:R-:W-:Y:S02]  /*4a90*/  PRMT R49, R232, 0x7632, R49 ;  /* 0x00007632e8317816 */ /* 0x000fe40000000031 */
[----:B------:R-:W-:Y:S03]  /*4aa0*/  PRMT R229, R229, 0x7632, R229 ;  /* 0x00007632e5e57816 */ /* 0x000fe600000000e5 */
[----:B------:R-:W1:Y:S01]  /*4ab0*/  MUFU.EX2 R214, R241 ;  /* 0x000000f100d67308 */ /* 0x000e620000000800 */
[----:B------:R-:W-:Y:S01]  /*4ac0*/  LOP3.LUT R49, R49, 0xff, RZ, 0xc0, !PT ;  /* 0x000000ff31317812 */ /* 0x000fe200078ec0ff */
[----:B--2---:R-:W-:Y:S01]  /*4ad0*/  @P3 FADD.FTZ R211, -R211, -RZ ;  /* 0x800000ffd3d33221 */ /* 0x004fe20000010100 */
[----:B------:R-:W-:Y:S02]  /*4ae0*/  ISETP.LE.U32.AND P3, PT, R230, UR7, PT ;  /* 0x00000007e6007c0c */ /* 0x000fe4000bf63070 */
[----:B------:R-:W-:Y:S02]  /*4af0*/  SHF.R.U32.HI R230, RZ, 0x8, R228 ;  /* 0x00000008ffe67819 */ /* 0x000fe400000116e4 */
[----:B------:R-:W-:Y:S03]  /*4b00*/  LOP3.LUT R229, R229, 0xff, RZ, 0xc0, !PT ;  /* 0x000000ffe5e57812 */ /* 0x000fe600078ec0ff */
[----:B------:R-:W2:Y:S01]  /*4b10*/  MUFU.EX2 R212, R212 ;  /* 0x000000d400d47308 */ /* 0x000ea20000000800 */
[----:B------:R-:W-:Y:S01]  /*4b20*/  LOP3.LUT R230, R230, 0xffff, RZ, 0xc0, !PT ;  /* 0x0000ffffe6e67812 */ /* 0x000fe200078ec0ff */
[--C-:B---3--:R-:W-:Y:S01]  /*4b30*/  FFMA.FTZ R239, R35, UR8, -R246.reuse ;  /* 0x0000000823ef7c23 */ /* 0x108fe200080108f6 */
[----:B------:R-:W-:Y:S01]  /*4b40*/  F2FP.RELU.F16.F32.PACK_AB R61, R203, R202 ;  /* 0x000000cacb3d723e */ /* 0x000fe200000008ff */
[----:B----4-:R-:W-:Y:S01]  /*4b50*/  @P6 FADD.FTZ R213, -R213, -RZ ;  /* 0x800000ffd5d56221 */ /* 0x010fe20000010100 */
[----:B------:R-:W-:Y:S02]  /*4b60*/  ISETP.LE.U32.AND P6, PT, R229, UR7, PT ;  /* 0x00000007e5007c0c */ /* 0x000fe4000bfc3070 */
[----:B------:R-:W-:Y:S03]  /*4b70*/  PRMT R122, R122, 0x7773, RZ ;  /* 0x000077737a7a7816 */ /* 0x000fe600000000ff */
[----:B------:R-:W3:Y:S01]  /*4b80*/  MUFU.EX2 R215, R239 ;  /* 0x000000ef00d77308 */ /* 0x000ee20000000800 */
[----:B-1----:R-:W-:Y:S01]  /*4b90*/  @P1 FADD.FTZ R214, -R214, -RZ ;  /* 0x800000ffd6d61221 */ /* 0x002fe20000010100 */
[----:B------:R-:W-:Y:S01]  /*4ba0*/  ISETP.LE.U32.AND P1, PT, R230, UR7, PT ;  /* 0x00000007e6007c0c */ /* 0x000fe2000bf23070 */
[----:B------:R-:W-:Y:S01]  /*4bb0*/  FFMA.FTZ R230, R50, UR8, -R246 ;  /* 0x0000000832e67c23 */ /* 0x000fe200080108f6 */
[----:B------:R-:W-:Y:S01]  /*4bc0*/  LOP3.LUT R50, R232, 0xff, RZ, 0xc0, !PT ;  /* 0x000000ffe8327812 */ /* 0x000fe200078ec0ff */
[----:B------:R-:W-:Y:S01]  /*4bd0*/  @!P3 FADD.FTZ R216, -R216, -RZ ;  /* 0x800000ffd8d8b221 */ /* 0x000fe20000010100 */
[----:B------:R-:W-:Y:S01]  /*4be0*/  ISETP.LE.U32.AND P3, PT, R49, UR7, PT ;  /* 0x0000000731007c0c */ /* 0x000fe2000bf63070 */
[--C-:B------:R-:W-:Y:S03]  /*4bf0*/  FFMA.FTZ R241, R59, UR8, -R247.reuse ;  /* 0x000000083bf17c23 */ /* 0x100fe600080108f7 */
[----:B------:R1:W-:Y:S01]  /*4c00*/  MUFU.EX2 R228, R231 ;  /* 0x000000e700e47308 */ /* 0x0003e20000000800 */
[----:B--2---:R-:W-:Y:S01]  /*4c10*/  @!P5 FADD.FTZ R212, -R212, -RZ ;  /* 0x800000ffd4d4d221 */ /* 0x004fe20000010100 */
[----:B------:R-:W-:Y:S02]  /*4c20*/  ISETP.LE.U32.AND P5, PT, R48, UR7, PT ;  /* 0x0000000730007c0c */ /* 0x000fe4000bfa3070 */
[----:B------:R-:W-:Y:S02]  /*4c30*/  LOP3.LUT R48, R232, 0xffff, RZ, 0xc0, !PT ;  /* 0x0000ffffe8307812 */ /* 0x000fe400078ec0ff */
[----:B------:R-:W-:Y:S01]  /*4c40*/  PRMT R49, R248, 0x7771, RZ ;  /* 0x00007771f8317816 */ /* 0x000fe200000000ff */
[----:B------:R-:W-:Y:S01]  /*4c50*/  @!P1 FADD.FTZ R217, -R217, -RZ ;  /* 0x800000ffd9d99221 */ /* 0x000fe20000010100 */
[----:B------:R-:W-:Y:S02]  /*4c60*/  SHF.R.U32.HI R48, RZ, 0x8, R48 ;  /* 0x00000008ff307819 */ /* 0x000fe40000011630 */
[----:B------:R-:W2:Y:S01]  /*4c70*/  MUFU.EX2 R220, R238 ;  /* 0x000000ee00dc7308 */ /* 0x000ea20000000800 */
[----:B---3--:R-:W-:Y:S01]  /*4c80*/  @P0 FADD.FTZ R215, -R215, -RZ ;  /* 0x800000ffd7d70221 */ /* 0x008fe20000010100 */
[----:B------:R-:W-:Y:S02]  /*4c90*/  ISETP.LE.U32.AND P0, PT, R50, UR7, PT ;  /* 0x0000000732007c0c */ /* 0x000fe4000bf03070 */
[----:B------:R-:W-:Y:S02]  /*4ca0*/  LOP3.LUT R48, R48, 0xffff, RZ, 0xc0, !PT ;  /* 0x0000ffff30307812 */ /* 0x000fe400078ec0ff */
[----:B------:R-:W-:Y:S01]  /*4cb0*/  PRMT R50, R248, 0x7770, RZ ;  /* 0x00007770f8327816 */ /* 0x000fe200000000ff */
[----:B------:R-:W-:Y:S01]  /*4cc0*/  @!P5 FADD.FTZ R219, -R219, -RZ ;  /* 0x800000ffdbdbd221 */ /* 0x000fe20000010100 */
[----:B------:R-:W-:Y:S02]  /*4cd0*/  ISETP.LE.U32.AND P1, PT, R48, UR7, PT ;  /* 0x0000000730007c0c */ /* 0x000fe4000bf23070 */
[----:B------:R-:W-:Y:S01]  /*4ce0*/  MUFU.EX2 R226, R226 ;  /* 0x000000e200e27308 */ /* 0x000fe20000000800 */
[----:B------:R-:W-:Y:S01]  /*4cf0*/  PRMT R48, R248, 0x7772, RZ ;  /* 0x00007772f8307816 */ /* 0x000fe200000000ff */
[----:B-1----:R-:W-:Y:S01]  /*4d00*/  FFMA.FTZ R231, R51, UR8, -R246 ;  /* 0x0000000833e77c23 */ /* 0x002fe200080108f6 */
[----:B------:R-:W-:Y:S01]  /*4d10*/  SHF.R.U32.HI R51, RZ, 0x18, R232 ;  /* 0x00000018ff337819 */ /* 0x000fe200000116e8 */
[----:B------:R-:W-:Y:S01]  /*4d20*/  IMAD.IADD R246, R165, 0x1, R136 ;  /* 0x00000001a5f67824 */ /* 0x000fe200078e0288 */
[----:B------:R-:W-:Y:S02]  /*4d30*/  ISETP.LE.U32.AND P5, PT, R50, UR7, PT ;  /* 0x0000000732007c0c */ /* 0x000fe4000bfa3070 */
[----:B------:R-:W-:Y:S03]  /*4d40*/  PRMT R248, R248, 0x7773, RZ ;  /* 0x00007773f8f87816 */ /* 0x000fe600000000ff */
[----:B------:R-:W1:Y:S01]  /*4d50*/  MUFU.EX2 R232, R52 ;  /* 0x0000003400e87308 */ /* 0x000e620000000800 */
[----:B--2---:R-:W-:Y:S01]  /*4d60*/  @!P0 FADD.FTZ R220, -R220, -RZ ;  /* 0x800000ffdcdc8221 */ /* 0x004fe20000010100 */
[----:B------:R-:W-:Y:S01]  /*4d70*/  ISETP.GT.U32.AND P0, PT, R49, UR7, PT ;  /* 0x0000000731007c0c */ /* 0x000fe2000bf04070 */
[--C-:B------:R-:W-:Y:S01]  /*4d80*/  FFMA.FTZ R238, R42, UR8, -R247.reuse ;  /* 0x000000082aee7c23 */ /* 0x100fe200080108f7 */
[----:B------:R-:W-:Y:S01]  /*4d90*/  @!P1 FADD.FTZ R221, -R221, -RZ ;  /* 0x800000ffdddd9221 */ /* 0x000fe20000010100 */
[----:B------:R-:W-:Y:S01]  /*4da0*/  ISETP.GT.U32.AND P1, PT, R48, UR7, PT ;  /* 0x0000000730007c0c */ /* 0x000fe2000bf24070 */
[----:B------:R-:W-:Y:S01]  /*4db0*/  FFMA.FTZ R247, R63, UR8, -R247 ;  /* 0x000000083ff77c23 */ /* 0x000fe200080108f7 */
[----:B------:R-:W-:Y:S03]  /*4dc0*/  LOP3.LUT R49, R133, 0xffff, RZ, 0xc0, !PT ;  /* 0x0000ffff85317812 */ /* 0x000fe600078ec0ff */
[----:B------:R-:W2:Y:S01]  /*4dd0*/  MUFU.EX2 R218, R218 ;  /* 0x000000da00da7308 */ /* 0x000ea20000000800 */
[----:B------:R-:W-:Y:S01]  /*4de0*/  SHF.R.U32.HI R48, RZ, 0x18, R123 ;  /* 0x00000018ff307819 */ /* 0x000fe2000001167b */
[----:B------:R-:W-:Y:S01]  /*4df0*/  @!P5 FADD.FTZ R224, -R224, -RZ ;  /* 0x800000ffe0e0d221 */ /* 0x000fe20000010100 */
[----:B------:R-:W-:Y:S02]  /*4e00*/  SHF.R.U32.HI R49, RZ, 0x8, R49 ;  /* 0x00000008ff317819 */ /* 0x000fe40000011631 */
[----:B------:R-:W-:Y:S02]  /*4e10*/  ISETP.LE.U32.AND P5, PT, R48, UR7, PT ;  /* 0x0000000730007c0c */ /* 0x000fe4000bfa3070 */
[----:B------:R-:W-:Y:S03]  /*4e20*/  LOP3.LUT R49, R49, 0xffff, RZ, 0xc0, !PT ;  /* 0x0000ffff31317812 */ /* 0x000fe600078ec0ff */
[----:B------:R-:W3:Y:S01]  /*4e30*/  MUFU.EX2 R223, R223 ;  /* 0x000000df00df7308 */ /* 0x000ee20000000800 */
[----:B-1----:R-:W-:Y:S01]  /*4e40*/  @!P4 FADD.FTZ R232, -R232, -RZ ;  /* 0x800000ffe8e8c221 */ /* 0x002fe20000010100 */
[----:B------:R-:W-:Y:S01]  /*4e50*/  @P1 FADD.FTZ R226, -R226, -RZ ;  /* 0x800000ffe2e21221 */ /* 0x000fe20000010100 */
[----:B------:R-:W-:Y:S02]  /*4e60*/  ISETP.GT.U32.AND P1, PT, R237, UR7, PT ;  /* 0x00000007ed007c0c */ /* 0x000fe4000bf24070 */
[----:B------:R-:W-:Y:S02]  /*4e70*/  ISETP.LE.U32.AND P4, PT, R49, UR7, PT ;  /* 0x0000000731007c0c */ /* 0x000fe4000bf83070 */
[----:B------:R-:W-:Y:S03]  /*4e80*/  PRMT R49, R244, 0x7771, RZ ;  /* 0x00007771f4317816 */ /* 0x000fe600000000ff */
[----:B------:R-:W1:Y:S01]  /*4e90*/  MUFU.EX2 R237, R57 ;  /* 0x0000003900ed7308 */ /* 0x000e620000000800 */
[----:B--2---:R-:W-:Y:S01]  /*4ea0*/  @!P6 FADD.FTZ R218, -R218, -RZ ;  /* 0x800000ffdadae221 */ /* 0x004fe20000010100 */
[----:B------:R-:W-:Y:S02]  /*4eb0*/  ISETP.LE.U32.AND P6, PT, R51, UR7, PT ;  /* 0x0000000733007c0c */ /* 0x000fe4000bfc3070 */
[----:B------:R-:W-:Y:S02]  /*4ec0*/  F2FP.RELU.F16.F32.PACK_AB R51, R186, R185 ;  /* 0x000000b9ba33723e */ /* 0x000fe400000008ff */
[----:B------:R-:W-:Y:S04]  /*4ed0*/  PRMT R48, R123, 0x7632, R48 ;  /* 0x000076327b307816 */ /* 0x000fe80000000030 */
[----:B------:R-:W2:Y:S01]  /*4ee0*/  MUFU.EX2 R222, R238 ;  /* 0x000000ee00de7308 */ /* 0x000ea20000000800 */
[----:B------:R4:W-:Y:S01]  /*4ef0*/  STS [R138+0x400], R51 ;  /* 0x000400338a007388 */ /* 0x0009e20000000800 */
[----:B------:R-:W-:Y:S02]  /*4f00*/  LOP3.LUT R48, R48, 0xff, RZ, 0xc0, !PT ;  /* 0x000000ff30307812 */ /* 0x000fe400078ec0ff */
[----:B------:R-:W-:Y:S02]  /*4f10*/  F2FP.RELU.F16.F32.PACK_AB R59, R191, R190 ;  /* 0x000000bebf3b723e */ /* 0x000fe400000008ff */
[----:B------:R-:W-:Y:S01]  /*4f20*/  LOP3.LUT R50, R123, 0xffff, RZ, 0xc0, !PT ;  /* 0x0000ffff7b327812 */ /* 0x000fe200078ec0ff */
[----:B---3--:R-:W-:Y:S03]  /*4f30*/  @!P6 FADD.FTZ R223, -R223, -RZ ;  /* 0x800000ffdfdfe221 */ /* 0x008fe60000010100 */
[----:B------:R-:W3:Y:S01]  /*4f40*/  MUFU.EX2 R225, R225 ;  /* 0x000000e100e17308 */ /* 0x000ee20000000800 */
[----:B-1----:R-:W-:Y:S01]  /*4f50*/  @!P4 FADD.FTZ R237, -R237, -RZ ;  /* 0x800000ffededc221 */ /* 0x002fe20000010100 */
[----:B------:R-:W-:Y:S02]  /*4f60*/  ISETP.GT.U32.AND P4, PT, R49, UR7, PT ;  /* 0x0000000731007c0c */ /* 0x000fe4000bf84070 */
[----:B------:R-:W-:Y:S02]  /*4f70*/  F2FP.RELU.F16.F32.PACK_AB R49, R187, R184 ;  /* 0x000000b8bb31723e */ /* 0x000fe400000008ff */
[----:B------:R-:W-:Y:S04]  /*4f80*/  ISETP.LE.U32.AND P6, PT, R235, UR7, PT ;  /* 0x00000007eb007c0c */ /* 0x000fe8000bfc3070 */
[----:B------:R-:W1:Y:S01]  /*4f90*/  MUFU.EX2 R229, R233 ;  /* 0x000000e900e57308 */ /* 0x000e620000000800 */
[----:B------:R1:W-:Y:S01]  /*4fa0*/  STS [R138], R49 ;  /* 0x000000318a007388 */ /* 0x0003e20000000800 */
[----:B--2---:R-:W-:Y:S01]  /*4fb0*/  @!P3 FADD.FTZ R222, -R222, -RZ ;  /* 0x800000ffdedeb221 */ /* 0x004fe20000010100 */
[----:B------:R-:W-:Y:S02]  /*4fc0*/  ISETP.GT.U32.AND P3, PT, R248, UR7, PT ;  /* 0x00000007f8007c0c */ /* 0x000fe4000bf64070 */
[C---:B------:R-:W-:Y:S02]  /*4fd0*/  PRMT R238, R236.reuse, 0x7771, RZ ;  /* 0x00007771ecee7816 */ /* 0x040fe400000000ff */
[----:B------:R-:W-:Y:S03]  /*4fe0*/  PRMT R236, R236, 0x7773, RZ ;  /* 0x00007773ecec7816 */ /* 0x000fe600000000ff */
[----:B------:R2:W-:Y:S01]  /*4ff0*/  MUFU.EX2 R233, R53 ;  /* 0x0000003500e97308 */ /* 0x0005e20000000800 */
[----:B---3--:R-:W-:Y:S01]  /*5000*/  @P0 FADD.FTZ R225, -R225, -RZ ;  /* 0x800000ffe1e10221 */ /* 0x008fe20000010100 */
[----:B------:R-:W-:Y:S01]  /*5010*/  ISETP.GT.U32.AND P0, PT, R238, UR7, PT ;  /* 0x00000007ee007c0c */ /* 0x000fe2000bf04070 */
[----:B------:R-:W-:Y:S01]  /*5020*/  @!P6 FADD.FTZ R228, -R228, -RZ ;  /* 0x800000ffe4e4e221 */ /* 0x000fe20000010100 */
[----:B------:R-:W-:Y:S02]  /*5030*/  F2FP.RELU.F16.F32.PACK_AB R57, R189, R188 ;  /* 0x000000bcbd39723e */ /* 0x000fe400000008ff */
[----:B------:R-:W-:Y:S04]  /*5040*/  ISETP.LE.U32.AND P6, PT, R48, UR7, PT ;  /* 0x0000000730007c0c */ /* 0x000fe8000bfc3070 */
[----:B------:R3:W3:Y:S01]  /*5050*/  MUFU.EX2 R235, R55 ;  /* 0x0000003700eb7308 */ /* 0x0006e20000000800 */
[----:B------:R-:W-:Y:S02]  /*5060*/  LOP3.LUT R48, R133, 0xff, RZ, 0xc0, !PT ;  /* 0x000000ff85307812 */ /* 0x000fe400078ec0ff */
[----:B------:R-:W-:Y:S02]  /*5070*/  SHF.R.U32.HI R50, RZ, 0x8, R50 ;  /* 0x00000008ff327819 */ /* 0x000fe40000011632 */
[----:B----4-:R-:W-:Y:S01]  /*5080*/  F2FP.RELU.F16.F32.PACK_AB R51, R201, R200 ;  /* 0x000000c8c933723e */ /* 0x010fe200000008ff */
[----:B-1----:R-:W-:Y:S04]  /*5090*/  @P0 FADD.FTZ R229, -R229, -RZ ;  /* 0x800000ffe5e50221 */ /* 0x002fe80000010100 */
[----:B------:R-:W1:Y:S01]  /*50a0*/  MUFU.EX2 R227, R227 ;  /* 0x000000e300e37308 */ /* 0x000e620000000800 */
[----:B--2---:R-:W-:Y:S02]  /*50b0*/  F2FP.RELU.F16.F32.PACK_AB R53, R199, R198 ;  /* 0x000000c6c735723e */ /* 0x004fe400000008ff */
[----:B------:R-:W-:Y:S02]  /*50c0*/  F2FP.RELU.F16.F32.PACK_AB R49, R193, R192 ;  /* 0x000000c0c131723e */ /* 0x000fe400000008ff */
[----:B------:R-:W-:Y:S01]  /*50d0*/  ISETP.LE.U32.AND P0, PT, R48, UR7, PT ;  /* 0x0000000730007c0c */ /* 0x000fe2000bf03070 */
[----:B------:R-:W-:Y:S01]  /*50e0*/  STS [R168+0x400], R53 ;  /* 0x00040035a8007388 */ /* 0x000fe20000000800 */
[----:B------:R-:W-:Y:S03]  /*50f0*/  PRMT R48, R133, 0x7632, R48 ;  /* 0x0000763285307816 */ /* 0x000fe60000000030 */
[----:B------:R-:W2:Y:S01]  /*5100*/  MUFU.EX2 R231, R231 ;  /* 0x000000e700e77308 */ /* 0x000ea20000000800 */
[----:B---3--:R-:W-:Y:S01]  /*5110*/  F2FP.RELU.F16.F32.PACK_AB R55, R197, R196 ;  /* 0x000000c4c537723e */ /* 0x008fe200000008ff */
[----:B------:R-:W-:Y:S01]  /*5120*/  @!P5 FADD.FTZ R235, -R235, -RZ ;  /* 0x800000ffebebd221 */ /* 0x000fe20000010100 */
[----:B------:R-:W-:Y:S02]  /*5130*/  LOP3.LUT R48, R48, 0xff, RZ, 0xc0, !PT ;  /* 0x000000ff30307812 */ /* 0x000fe400078ec0ff */
[----:B------:R-:W-:Y:S01]  /*5140*/  LOP3.LUT R50, R50, 0xffff, RZ, 0xc0, !PT ;  /* 0x0000ffff32327812 */ /* 0x000fe200078ec0ff */
[----:B------:R3:W-:Y:S01]  /*5150*/  STS [R168], R55 ;  /* 0x00000037a8007388 */ /* 0x0007e20000000800 */
[----:B------:R-:W-:Y:S03]  /*5160*/  F2FP.RELU.F16.F32.PACK_AB R52, R215, R214 ;  /* 0x000000d6d734723e */ /* 0x000fe600000008ff */
[----:B------:R4:W4:Y:S01]  /*5170*/  MUFU.EX2 R234, R54 ;  /* 0x0000003600ea7308 */ /* 0x0009220000000800 */
[----:B-1----:R-:W-:Y:S01]  /*5180*/  @P3 FADD.FTZ R227, -R227, -RZ ;  /* 0x800000ffe3e33221 */ /* 0x002fe20000010100 */
[----:B------:R-:W-:Y:S01]  /*5190*/  ISETP.GT.U32.AND P3, PT, R236, UR7, PT ;  /* 0x00000007ec007c0c */ /* 0x000fe2000bf64070 */
[----:B------:R-:W-:Y:S01]  /*51a0*/  STS [R138+0x2000], R57 ;  /* 0x002000398a007388 */ /* 0x000fe20000000800 */
[----:B------:R-:W-:Y:S02]  /*51b0*/  ISETP.GT.U32.AND P5, PT, R122, UR7, PT ;  /* 0x000000077a007c0c */ /* 0x000fe4000bfa4070 */
[----:B------:R-:W-:Y:S01]  /*51c0*/  SHF.R.U32.HI R133, RZ, 0x18, R133 ;  /* 0x00000018ff857819 */ /* 0x000fe20000011685 */
[----:B------:R-:W-:Y:S03]  /*51d0*/  STS [R138+0x2400], R59 ;  /* 0x0024003b8a007388 */ /* 0x000fe60000000800 */
[----:B------:R-:W1:Y:S01]  /*51e0*/  MUFU.EX2 R230, R230 ;  /* 0x000000e600e67308 */ /* 0x000e620000000800 */
[----:B------:R1:W-:Y:S04]  /*51f0*/  STS [R168+0x2000], R49 ;  /* 0x00200031a8007388 */ /* 0x0003e80000000800 */
[----:B--2---:R-:W-:Y:S05]  /*5200*/  @P3 FADD.FTZ R231, -R231, -RZ ;  /* 0x800000ffe7e73221 */ /* 0x004fea0000010100 */
[----:B------:R-:W2:Y:S01]  /*5210*/  MUFU.EX2 R236, R56 ;  /* 0x0000003800ec7308 */ /* 0x000ea20000000800 */
[----:B------:R-:W-:Y:S01]  /*5220*/  ISETP.LE.U32.AND P3, PT, R48, UR7, PT ;  /* 0x0000000730007c0c */ /* 0x000fe2000bf63070 */
[----:B------:R-:W-:Y:S01]  /*5230*/  STS [R168+0x2400], R65 ;  /* 0x00240041a8007388 */ /* 0x000fe20000000800 */
[----:B----4-:R-:W-:Y:S01]  /*5240*/  F2FP.RELU.F16.F32.PACK_AB R54, R213, R212 ;  /* 0x000000d4d536723e */ /* 0x010fe200000008ff */
[----:B------:R-:W-:Y:S01]  /*5250*/  @!P6 FADD.FTZ R234, -R234, -RZ ;  /* 0x800000ffeaeae221 */ /* 0x000fe20000010100 */
[----:B------:R-:W-:Y:S01]  /*5260*/  PRMT R48, R244, 0x7772, RZ ;  /* 0x00007772f4307816 */ /* 0x000fe200000000ff */
[----:B------:R-:W-:Y:S01]  /*5270*/  STS [R140], R51 ;  /* 0x000000338c007388 */ /* 0x000fe20000000800 */
[----:B---3--:R-:W-:Y:S03]  /*5280*/  F2FP.RELU.F16.F32.PACK_AB R55, R205, R204 ;  /* 0x000000cccd37723e */ /* 0x008fe600000008ff */
[----:B------:R-:W3:Y:S01]  /*5290*/  MUFU.EX2 R238, R58 ;  /* 0x0000003a00ee7308 */ /* 0x000ee20000000800 */
[----:B-1----:R-:W-:Y:S01]  /*52a0*/  @P1 FADD.FTZ R230, -R230, -RZ ;  /* 0x800000ffe6e61221 */ /* 0x002fe20000010100 */
[----:B------:R1:W-:Y:S01]  /*52b0*/  STS [R140+0x400], R61 ;  /* 0x0004003d8c007388 */ /* 0x0003e20000000800 */
[----:B------:R-:W-:Y:S02]  /*52c0*/  ISETP.LE.U32.AND P1, PT, R50, UR7, PT ;  /* 0x0000000732007c0c */ /* 0x000fe4000bf23070 */
[----:B------:R-:W-:Y:S01]  /*52d0*/  PRMT R50, R244, 0x7770, RZ ;  /* 0x00007770f4327816 */ /* 0x000fe200000000ff */
[----:B------:R-:W-:Y:S01]  /*52e0*/  STS [R167], R54 ;  /* 0x00000036a7007388 */ /* 0x000fe20000000800 */
[----:B------:R-:W-:Y:S03]  /*52f0*/  F2FP.RELU.F16.F32.PACK_AB R53, R207, R206 ;  /* 0x000000cecf35723e */ /* 0x000fe600000008ff */
[----:B------:R-:W4:Y:S01]  /*5300*/  MUFU.EX2 R239, R64 ;  /* 0x0000004000ef7308 */ /* 0x000f220000000800 */
[----:B--2---:R-:W-:Y:S01]  /*5310*/  @!P0 FADD.FTZ R236, -R236, -RZ ;  /* 0x800000ffecec8221 */ /* 0x004fe20000010100 */
[----:B------:R-:W-:Y:S01]  /*5320*/  STS [R167+0x400], R52 ;  /* 0x00040034a7007388 */ /* 0x000fe20000000800 */
[----:B------:R-:W-:Y:S02]  /*5330*/  ISETP.LE.U32.AND P0, PT, R50, UR7, PT ;  /* 0x0000000732007c0c */ /* 0x000fe4000bf03070 */
[----:B------:R-:W-:Y:S01]  /*5340*/  F2FP.RELU.F16.F32.PACK_AB R50, R209, R208 ;  /* 0x000000d0d132723e */ /* 0x000fe200000008ff */
[----:B------:R2:W-:Y:S01]  /*5350*/  STS [R140+0x2000], R55 ;  /* 0x002000378c007388 */ /* 0x0005e20000000800 */
[----:B------:R-:W-:Y:S03]  /*5360*/  F2FP.RELU.F16.F32.PACK_AB R49, R217, R216 ;  /* 0x000000d8d931723e */ /* 0x000fe600000008ff */
[----:B------:R-:W2:Y:S01]  /*5370*/  MUFU.EX2 R240, R240 ;  /* 0x000000f000f07308 */ /* 0x000ea20000000800 */
[----:B---3--:R-:W-:Y:S01]  /*5380*/  @!P3 FADD.FTZ R238, -R238, -RZ ;  /* 0x800000ffeeeeb221 */ /* 0x008fe20000010100 */
[----:B------:R-:W-:Y:S01]  /*5390*/  ISETP.GT.U32.AND P3, PT, R48, UR7, PT ;  /* 0x0000000730007c0c */ /* 0x000fe2000bf64070 */
[----:B------:R3:W-:Y:S01]  /*53a0*/  STS [R140+0x2400], R53 ;  /* 0x002400358c007388 */ /* 0x0007e20000000800 */
[----:B------:R-:W-:Y:S01]  /*53b0*/  F2FP.RELU.F16.F32.PACK_AB R48, R211, R210 ;  /* 0x000000d2d330723e */ /* 0x000fe200000008ff */
[----:B------:R-:W-:Y:S01]  /*53c0*/  @!P1 FADD.FTZ R233, -R233, -RZ ;  /* 0x800000ffe9e99221 */ /* 0x000fe20000010100 */
[----:B------:R-:W-:Y:S01]  /*53d0*/  ISETP.GT.U32.AND P1, PT, R121, UR7, PT ;  /* 0x0000000779007c0c */ /* 0x000fe2000bf24070 */
[----:B------:R3:W-:Y:S03]  /*53e0*/  STS [R167+0x2000], R50 ;  /* 0x00200032a7007388 */ /* 0x0007e60000000800 */
[----:B------:R-:W3:Y:S01]  /*53f0*/  MUFU.EX2 R245, R66 ;  /* 0x0000004200f57308 */ /* 0x000ee20000000800 */
[----:B------:R-:W-:Y:S01]  /*5400*/  PRMT R244, R244, 0x7773, RZ ;  /* 0x00007773f4f47816 */ /* 0x000fe200000000ff */
[----:B----4-:R-:W-:Y:S01]  /*5410*/  @!P2 FADD.FTZ R239, -R239, -RZ ;  /* 0x800000ffefefa221 */ /* 0x010fe20000010100 */
[----:B------:R4:W-:Y:S01]  /*5420*/  STS [R167+0x2400], R48 ;  /* 0x00240030a7007388 */ /* 0x0009e20000000800 */
[----:B-1----:R-:W-:Y:S01]  /*5430*/  F2FP.RELU.F16.F32.PACK_AB R61, R219, R218 ;  /* 0x000000dadb3d723e */ /* 0x002fe200000008ff */
[----:B------:R-:W-:Y:S01]  /*5440*/  @!P0 FADD.FTZ R242, -R242, -RZ ;  /* 0x800000fff2f28221 */ /* 0x000fe20000010100 */
[----:B------:R-:W-:Y:S01]  /*5450*/  ISETP.GT.U32.AND P6, PT, R120, UR7, PT ;  /* 0x0000000778007c0c */ /* 0x000fe2000bfc4070 */
[----:B------:R1:W-:Y:S03]  /*5460*/  STS [R136], R49 ;  /* 0x0000003188007388 */ /* 0x0003e60000000800 */
[----:B------:R-:W4:Y:S01]  /*5470*/  MUFU.EX2 R248, R67 ;  /* 0x0000004300f87308 */ /* 0x000f220000000800 */
[----:B------:R-:W-:Y:S01]  /*5480*/  ISETP.GT.U32.AND P2, PT, R244, UR7, PT ;  /* 0x00000007f4007c0c */ /* 0x000fe2000bf44070 */
[----:B------:R-:W-:Y:S01]  /*5490*/  STS [R136+0x400], R61 ;  /* 0x0004003d88007388 */ /* 0x000fe20000000800 */
[----:B--2---:R-:W-:Y:S01]  /*54a0*/  @P1 FADD.FTZ R240, -R240, -RZ ;  /* 0x800000fff0f01221 */ /* 0x004fe20000010100 */
[----:B------:R-:W-:Y:S01]  /*54b0*/  ISETP.LE.U32.AND P1, PT, R133, UR7, PT ;  /* 0x0000000785007c0c */ /* 0x000fe2000bf23070 */
[----:B------:R-:W-:Y:S01]  /*54c0*/  IMAD.IADD R133, R0, 0x1, R3 ;  /* 0x0000000100857824 */ /* 0x000fe200078e0203 */
[----:B------:R-:W-:Y:S04]  /*54d0*/  F2FP.RELU.F16.F32.PACK_AB R55, R229, R228 ;  /* 0x000000e4e537723e */ /* 0x000fe800000008ff */
[----:B------:R-:W2:Y:S01]  /*54e0*/  MUFU.EX2 R241, R241 ;  /* 0x000000f100f17308 */ /* 0x000ea20000000800 */
[----:B------:R-:W-:Y:S02]  /*54f0*/  F2FP.RELU.F16.F32.PACK_AB R59, R221, R220 ;  /* 0x000000dcdd3b723e */ /* 0x000fe400000008ff */
[----:B------:R-:W-:Y:S01]  /*5500*/  F2FP.RELU.F16.F32.PACK_AB R57, R223, R222 ;  /* 0x000000dedf39723e */ /* 0x000fe200000008ff */
[----:B------:R-:W-:Y:S01]  /*5510*/  STS [R246], R55 ;  /* 0x00000037f6007388 */ /* 0x000fe20000000800 */
[----:B---3--:R-:W-:Y:S01]  /*5520*/  F2FP.RELU.F16.F32.PACK_AB R53, R231, R230 ;  /* 0x000000e6e735723e */ /* 0x008fe200000008ff */
[----:B------:R-:W-:Y:S01]  /*5530*/  @P6 FADD.FTZ R245, -R245, -RZ ;  /* 0x800000fff5f56221 */ /* 0x000fe20000010100 */
[----:B------:R-:W-:Y:S03]  /*5540*/  F2FP.RELU.F16.F32.PACK_AB R51, R225, R224 ;  /* 0x000000e0e133723e */ /* 0x000fe600000008ff */
[----:B------:R-:W3:Y:S01]  /*5550*/  MUFU.EX2 R244, R62 ;  /* 0x0000003e00f47308 */ /* 0x000ee20000000800 */
[----:B----4-:R-:W-:Y:S01]  /*5560*/  @P5 FADD.FTZ R248, -R248, -RZ ;  /* 0x800000fff8f85221 */ /* 0x010fe20000010100 */
[----:B------:R-:W-:Y:S01]  /*5570*/  STS [R246+0x400], R53 ;  /* 0x00040035f6007388 */ /* 0x000fe20000000800 */
[----:B------:R-:W-:Y:S02]  /*5580*/  F2FP.RELU.F16.F32.PACK_AB R52, R233, R232 ;  /* 0x000000e8e934723e */ /* 0x000fe400000008ff */
[----:B------:R-:W-:Y:S01]  /*5590*/  F2FP.RELU.F16.F32.PACK_AB R50, R235, R234 ;  /* 0x000000eaeb32723e */ /* 0x000fe200000008ff */
[----:B------:R-:W-:Y:S01]  /*55a0*/  STS [R136+0x2000], R59 ;  /* 0x0020003b88007388 */ /* 0x000fe20000000800 */
[----:B------:R-:W-:Y:S03]  /*55b0*/  F2FP.RELU.F16.F32.PACK_AB R48, R240, R239 ;  /* 0x000000eff030723e */ /* 0x000fe600000008ff */
[----:B------:R-:W4:Y:S01]  /*55c0*/  MUFU.EX2 R243, R243 ;  /* 0x000000f300f37308 */ /* 0x000f220000000800 */
[----:B-1----:R-:W-:Y:S01]  /*55d0*/  F2FP.RELU.F16.F32.PACK_AB R49, R227, R226 ;  /* 0x000000e2e331723e */ /* 0x002fe200000008ff */
[----:B------:R-:W-:Y:S01]  /*55e0*/  STS [R136+0x2400], R57 ;  /* 0x0024003988007388 */ /* 0x000fe20000000800 */
[----:B--2---:R-:W-:Y:S01]  /*55f0*/  @!P1 FADD.FTZ R241, -R241, -RZ ;  /* 0x800000fff1f19221 */ /* 0x004fe20000010100 */
[----:B------:R-:W-:Y:S02]  /*5600*/  F2FP.RELU.F16.F32.PACK_AB R250, R248, R245 ;  /* 0x000000f5f8fa723e */ /* 0x000fe400000008ff */
[----:B------:R-:W-:Y:S01]  /*5610*/  STS [R246+0x2000], R51 ;  /* 0x00200033f6007388 */ /* 0x000fe20000000800 */
[----:B------:R-:W-:Y:S03]  /*5620*/  F2FP.RELU.F16.F32.PACK_AB R121, R237, R236 ;  /* 0x000000eced79723e */ /* 0x000fe600000008ff */
[----:B------:R-:W1:Y:S01]  /*5630*/  MUFU.EX2 R247, R247 ;  /* 0x000000f700f77308 */ /* 0x000e620000000800 */
[----:B---3--:R-:W-:Y:S01]  /*5640*/  @P3 FADD.FTZ R244, -R244, -RZ ;  /* 0x800000fff4f43221 */ /* 0x008fe20000010100 */
[----:B------:R-:W-:Y:S01]  /*5650*/  STS [R246+0x2400], R49 ;  /* 0x00240031f6007388 */ /* 0x000fe20000000800 */
[----:B------:R-:W-:Y:S02]  /*5660*/  F2FP.RELU.F16.F32.PACK_AB R252, R241, R238 ;  /* 0x000000eef1fc723e */ /* 0x000fe400000008ff */
[----:B------:R-:W-:Y:S01]  /*5670*/  FSETP.GE.FTZ.AND P0, PT, R184, RZ, PT ;  /* 0x000000ffb800720b */ /* 0x000fe20003f16000 */
[----:B------:R-:W-:Y:S01]  /*5680*/  STS [R141], R52 ;  /* 0x000000348d007388 */ /* 0x000fe20000000800 */
[----:B------:R-:W-:Y:S01]  /*5690*/  FSETP.GE.FTZ.AND P1, PT, R197, RZ, PT ;  /* 0x000000ffc500720b */ /* 0x000fe20003f36000 */
[----:B----4-:R-:W-:Y:S02]  /*56a0*/  @P4 FADD.FTZ R243, -R243, -RZ ;  /* 0x800000fff3f34221 */ /* 0x010fe40000010100 */
[----:B------:R-:W-:Y:S01]  /*56b0*/  STS [R141+0x400], R50 ;  /* 0x000400328d007388 */ /* 0x000fe20000000800 */
[----:B------:R-:W-:Y:S02]  /*56c0*/  FSETP.GE.FTZ.AND P4, PT, R201, RZ, PT ;  /* 0x000000ffc900720b */ /* 0x000fe40003f96000 */
[----:B------:R-:W-:Y:S01]  /*56d0*/  FSETP.GE.FTZ.AND P3, PT, R212, RZ, PT ;  /* 0x000000ffd400720b */ /* 0x000fe20003f76000 */
[----:B------:R-:W-:Y:S01]  /*56e0*/  STS [R169], R48 ;  /* 0x00000030a9007388 */ /* 0x000fe20000000800 */
[----:B------:R-:W-:Y:S01]  /*56f0*/  F2FP.RELU.F16.F32.PACK_AB R122, R243, R242 ;  /* 0x000000f2f37a723e */ /* 0x000fe200000008ff */
[----:B-1----:R-:W-:Y:S02]  /*5700*/  @P2 FADD.FTZ R247, -R247, -RZ ;  /* 0x800000fff7f72221 */ /* 0x002fe40000010100 */
[----:B------:R-:W-:Y:S01]  /*5710*/  STS [R169+0x400], R250 ;  /* 0x000400faa9007388 */ /* 0x000fe20000000800 */
[----:B------:R-:W-:Y:S02]  /*5720*/  FSETP.GE.FTZ.AND P2, PT, R196, RZ, PT ;  /* 0x000000ffc400720b */ /* 0x000fe40003f56000 */
[----:B------:R-:W-:Y:S01]  /*5730*/  F2FP.RELU.F16.F32.PACK_AB R120, R247, R244 ;  /* 0x000000f4f778723e */ /* 0x000fe200000008ff */
        /* <DEDUP_REMOVED lines=31> */
[----:B------:R-:W4:Y:S07]  /*5930*/  LDSM.16.M88.4 R100, [R133+0x2c00] ;  /* 0x002c00008564783b */ /* 0x000f2e0000000200 */
[-C--:B-1----:R-:W-:Y:S08]  /*5940*/  HMMA.16816.F32 R4, R104, R108.reuse, R4 ;  /* 0x0000006c6804723c */ /* 0x082ff00000001804 */
[C---:B--2---:R-:W-:Y:S08]  /*5950*/  HMMA.16816.F32 R8, R112.reuse, R108, R8 ;  /* 0x0000006c7008723c */ /* 0x044ff00000001808 */
[-C--:B------:R-:W-:Y:S08]  /*5960*/  HMMA.16816.F32 R12, R112, R110.reuse, R12 ;  /* 0x0000006e700c723c */ /* 0x080ff0000000180c */
[C---:B------:R-:W-:Y:S08]  /*5970*/  HMMA.16816.F32 R16, R104.reuse, R110, R16 ;  /* 0x0000006e6810723c */ /* 0x040ff00000001810 */
[-C--:B------:R-:W-:Y:S08]  /*5980*/  HMMA.16816.F32 R20, R104, R116.reuse, R20 ;  /* 0x000000746814723c */ /* 0x080ff00000001814 */
[C---:B------:R-:W-:Y:S04]  /*5990*/  HMMA.16816.F32 R24, R112.reuse, R116, R24 ;  /* 0x000000747018723c */ /* 0x040fe80000001818 */
[C---:B------:R-:W-:Y:S04]  /*59a0*/  FADD.FTZ R250, -R181.reuse, R16 ;  /* 0x00000010b5fa7221 */ /* 0x040fe80000010100 */
[-C--:B------:R-:W-:Y:S08]  /*59b0*/  HMMA.16816.F32 R28, R112, R118.reuse, R28 ;  /* 0x00000076701c723c */ /* 0x080ff0000000181c */
[C---:B------:R-:W-:Y:S08]  /*59c0*/  HMMA.16816.F32 R32, R104.reuse, R118, R32 ;  /* 0x000000766820723c */ /* 0x040ff00000001820 */
[-C--:B---3--:R-:W-:Y:S08]  /*59d0*/  HMMA.16816.F32 R36, R104, R120.reuse, R36 ;  /* 0x000000786824723c */ /* 0x088ff00000001824 */
[C---:B------:R-:W-:Y:S04]  /*59e0*/  HMMA.16816.F32 R40, R112.reuse, R120, R40 ;  /* 0x000000787028723c */ /* 0x040fe80000001828 */
[C---:B------:R-:W-:Y:S04]  /*59f0*/  FADD.FTZ R120, -R181.reuse, R4 ;  /* 0x00000004b5787221 */ /* 0x040fe80000010100 */
[-C--:B------:R-:W-:Y:S03]  /*5a00*/  HMMA.16816.F32 R44, R112, R122.reuse, R44 ;  /* 0x0000007a702c723c */ /* 0x080fe6000000182c */
[-C--:B------:R-:W-:Y:S01]  /*5a10*/  FSEL R121, R120, R181.reuse, P0 ;  /* 0x000000b578797208 */ /* 0x080fe20000000000 */
[----:B------:R-:W-:Y:S01]  /*5a20*/  FADD.FTZ R120, -R181, R5 ;  /* 0x00000005b5787221 */ /* 0x000fe20000010100 */
[----:B------:R-:W-:Y:S03]  /*5a30*/  FSETP.GE.FTZ.AND P0, PT, R187, RZ, PT ;  /* 0x000000ffbb00720b */ /* 0x000fe60003f16000 */
[C---:B------:R-:W-:Y:S04]  /*5a40*/  HMMA.16816.F32 R48, R104.reuse, R122, R48 ;  /* 0x0000007a6830723c */ /* 0x040fe80000001830 */
[----:B------:R-:W-:Y:S01]  /*5a50*/  FSEL R120, R120, R181, P0 ;  /* 0x000000b578787208 */ /* 0x000fe20000000000 */
[----:B------:R-:W-:Y:S01]  /*5a60*/  FMUL.FTZ R121, R184, R121 ;  /* 0x00000079b8797220 */ /* 0x000fe20000410000 */
[----:B------:R-:W-:Y:S01]  /*5a70*/  FSETP.GE.FTZ.AND P0, PT, R200, RZ, PT ;  /* 0x000000ffc800720b */ /* 0x000fe20003f16000 */
[C---:B------:R-:W-:Y:S01]  /*5a80*/  FADD.FTZ R184, -R181.reuse, R20 ;  /* 0x00000014b5b87221 */ /* 0x040fe20000010100 */
[-C--:B----4-:R-:W-:Y:S03]  /*5a90*/  HMMA.16816.F32 R52, R104, R100.reuse, R52 ;  /* 0x000000646834723c */ /* 0x090fe60000001834 */
[----:B------:R-:W-:Y:S01]  /*5aa0*/  FADD.FTZ R122, -R181, R17 ;  /* 0x00000011b57a7221 */ /* 0x000fe20000010100 */
[-C--:B------:R-:W-:Y:S01]  /*5ab0*/  FSEL R123, R184, R181.reuse, P0 ;  /* 0x000000b5b87b7208 */ /* 0x080fe20000000000 */
[----:B------:R-:W-:Y:S01]  /*5ac0*/  FMUL.FTZ R120, R187, R120 ;  /* 0x00000078bb787220 */ /* 0x000fe20000410000 */
[-C--:B------:R-:W-:Y:S01]  /*5ad0*/  FSEL R187, R250, R181.reuse, P2 ;  /* 0x000000b5fabb7208 */ /* 0x080fe20001000000 */
[C---:B------:R-:W-:Y:S01]  /*5ae0*/  FADD.FTZ R184, -R181.reuse, R32 ;  /* 0x00000020b5b87221 */ /* 0x040fe20000010100 */
[----:B------:R-:W-:Y:S01]  /*5af0*/  FSEL R122, R122, R181, P1 ;  /* 0x000000b57a7a7208 */ /* 0x000fe20000800000 */
[C---:B------:R-:W-:Y:S04]  /*5b00*/  HMMA.16816.F32 R56, R112.reuse, R100, R56 ;  /* 0x000000647038723c */ /* 0x040fe80000001838 */
[----:B------:R-:W-:Y:S01]  /*5b10*/  F2FP.F16.F32.PACK_AB R121, R120, R121 ;  /* 0x000000797879723e */ /* 0x000fe200000000ff */
[----:B------:R-:W-:Y:S01]  /*5b20*/  FADD.FTZ R120, -R181, R21 ;  /* 0x00000015b5787221 */ /* 0x000fe20000010100 */
[----:B------:R-:W-:Y:S01]  /*5b30*/  FSETP.GE.FTZ.AND P0, PT, R217, RZ, PT ;  /* 0x000000ffd900720b */ /* 0x000fe20003f16000 */
[----:B------:R-:W-:Y:S01]  /*5b40*/  FMUL.FTZ R123, R200, R123 ;  /* 0x0000007bc87b7220 */ /* 0x000fe20000410000 */
[----:B------:R-:W-:Y:S01]  /*5b50*/  FSETP.GE.FTZ.AND P1, PT, R216, RZ, PT ;  /* 0x000000ffd800720b */ /* 0x000fe20003f36000 */
[-C--:B------:R-:W-:Y:S03]  /*5b60*/  HMMA.16816.F32 R60, R112, R102.reuse, R60 ;  /* 0x00000066703c723c */ /* 0x080fe6000000183c */
[-C--:B------:R-:W-:Y:S01]  /*5b70*/  FSEL R120, R120, R181.reuse, P4 ;  /* 0x000000b578787208 */ /* 0x080fe20002000000 */
[----:B------:R-:W-:Y:S01]  /*5b80*/  FADD.FTZ R200, -R181, R37 ;  /* 0x00000025b5c87221 */ /* 0x000fe20000010100 */
[----:B------:R-:W-:Y:S01]  /*5b90*/  FSETP.GE.FTZ.AND P2, PT, R213, RZ, PT ;  /* 0x000000ffd500720b */ /* 0x000fe20003f56000 */
[----:B------:R-:W-:Y:S01]  /*5ba0*/  FMUL.FTZ R122, R197, R122 ;  /* 0x0000007ac57a7220 */ /* 0x000fe20000410000 */
[-C--:B------:R-:W-:Y:S01]  /*5bb0*/  FSEL R197, R184, R181.reuse, P3 ;  /* 0x000000b5b8c57208 */ /* 0x080fe20001800000 */
[----:B------:R-:W-:Y:S04]  /*5bc0*/  HMMA.16816.F32 R64, R104, R102, R64 ;  /* 0x000000666840723c */ /* 0x000fe80000001840 */
[----:B------:R-:W-:Y:S01]  /*5bd0*/  FSEL R200, R200, R181, P0 ;  /* 0x000000b5c8c87208 */ /* 0x000fe20000000000 */
[----:B------:R-:W-:Y:S01]  /*5be0*/  FMUL.FTZ R187, R196, R187 ;  /* 0x000000bbc4bb7220 */ /* 0x000fe20000410000 */
[----:B------:R-:W-:Y:S01]  /*5bf0*/  FSETP.GE.FTZ.AND P0, PT, R240, RZ, PT ;  /* 0x000000fff000720b */ /* 0x000fe20003f16000 */
[----:B------:R-:W-:Y:S01]  /*5c00*/  FADD.FTZ R184, -R181, R36 ;  /* 0x00000024b5b87221 */ /* 0x000fe20000010100 */
[----:B------:R-:W-:Y:S01]  /*5c10*/  FSETP.GE.FTZ.AND P4, PT, R228, RZ, PT ;  /* 0x000000ffe400720b */ /* 0x000fe20003f96000 */
[----:B------:R-:W-:Y:S01]  /*5c20*/  FMUL.FTZ R120, R201, R120 ;  /* 0x00000078c9787220 */ /* 0x000fe20000410000 */
[----:B------:R-:W-:Y:S01]  /*5c30*/  F2FP.F16.F32.PACK_AB R187, R122, R187 ;  /* 0x000000bb7abb723e */ /* 0x000fe200000000ff */
[C---:B------:R-:W-:Y:S01]  /*5c40*/  FADD.FTZ R196, -R181.reuse, R33 ;  /* 0x00000021b5c47221 */ /* 0x040fe20000010100 */
[----:B------:R-:W-:Y:S01]  /*5c50*/  FSEL R201, R184, R181, P1 ;  /* 0x000000b5b8c97208 */ /* 0x000fe20000800000 */
[----:B------:R-:W-:Y:S01]  /*5c60*/  FADD.FTZ R122, -R181, R53 ;  /* 0x00000035b57a7221 */ /* 0x000fe20000010100 */
[----:B------:R-:W-:Y:S01]  /*5c70*/  FSETP.GE.FTZ.AND P1, PT, R233, RZ, PT ;  /* 0x000000ffe900720b */ /* 0x000fe20003f36000 */
[C---:B------:R-:W-:Y:S01]  /*5c80*/  FADD.FTZ R48, -R181.reuse, R48 ;  /* 0x00000030b5307221 */ /* 0x040fe20000010100 */
        /* <DEDUP_REMOVED lines=15> */
[----:B------:R-:W-:Y:S01]  /*5d80*/  FMUL.FTZ R200, R217, R200 ;  /* 0x000000c8d9c87220 */ /* 0x000fe20000410000 */
        /* <DEDUP_REMOVED lines=11> */
[----:B------:R-:W-:Y:S01]  /*5e40*/  FADD.FTZ R53, -R180, R7 ;  /* 0x00000007b4357221 */ /* 0x000fe20000010100 */
[----:B------:R-:W-:Y:S01]  /*5e50*/  F2FP.F16.F32.PACK_AB R196, R196, R197 ;  /* 0x000000c5c4c4723e */ /* 0x000fe200000000ff */
[----:B------:R-:W-:Y:S01]  /*5e60*/  FMUL.FTZ R239, R239, R64 ;  /* 0x00000040efef7220 */ /* 0x000fe20000410000 */
[----:B------:R-:W-:Y:S01]  /*5e70*/  F2FP.F16.F32.PACK_AB R201, R200, R201 ;  /* 0x000000c9c8c9723e */ /* 0x000fe200000000ff */
[----:B------:R-:W-:Y:S01]  /*5e80*/  FMUL.FTZ R240, R240, R181 ;  /* 0x000000b5f0f07220 */ /* 0x000fe20000410000 */
[----:B------:R-:W-:Y:S02]  /*5e90*/  F2FP.F16.F32.PACK_AB R49, R120, R49 ;  /* 0x000000317831723e */ /* 0x000fe400000000ff */
[-C--:B------:R-:W-:Y:S02]  /*5ea0*/  FSEL R48, R65, R180.reuse, P2 ;  /* 0x000000b441307208 */ /* 0x080fe40001000000 */
[----:B------:R-:W-:Y:S01]  /*5eb0*/  FSEL R53, R53, R180, P1 ;  /* 0x000000b435357208 */ /* 0x000fe20000800000 */
        /* <DEDUP_REMOVED lines=19> */
[----:B------:R1:W-:Y:S01]  /*5ff0*/  LDGSTS.E.BYPASS.LTC128B.128 [R161], desc[UR28][R148.64] ;  /* 0x0000000094a17fae */ /* 0x0003e2000b981a1c */
[----:B--2---:R-:W-:Y:S05]  /*6000*/  LEA.HI.X R17, R5, R149, R4, 0x7, P1 ;  /* 0x0000009505117211 */ /* 0x004fea00008f3c04 */
[----:B------:R1:W-:Y:S05]  /*6010*/  LDGSTS.E.BYPASS.LTC128B.128 [R161+0x1000], desc[UR28][R16.64] ;  /* 0x0100000010a17fae */ /* 0x0003ea000b981a1c */
[----:B------:R-:W0:Y:S02]  /*6020*/  LDGDEPBAR ;  /* 0x00000000000079af */ /* 0x000e240000000000 */
.L_x_644:
[C---:B------:R-:W-:Y:S01]  /*6030*/  FADD.FTZ R7, -R180.reuse, R22 ;  /* 0x00000016b4077221 */ /* 0x040fe20000010100 */
[----:B------:R-:W-:Y:S01]  /*6040*/  FADD.FTZ R5, -R180, R18 ;  /* 0x00000012b4057221 */ /* 0x000fe20000010100 */
[----:B------:R-:W-:Y:S01]  /*6050*/  FSETP.GE.FTZ.AND P3, PT, R198, RZ, PT ;  /* 0x000000ffc600720b */ /* 0x000fe20003f76000 */
[----:B------:R-:W-:Y:S01]  /*6060*/  FADD.FTZ R35, -R180, R35 ;  /* 0x00000023b4237221 */ /* 0x000fe20000010100 */
[----:B------:R-:W-:Y:S01]  /*6070*/  FSETP.GE.FTZ.AND P1, PT, R202, RZ, PT ;  /* 0x000000ffca00720b */ /* 0x000fe20003f36000 */
[C---:B-1----:R-:W-:Y:S01]  /*6080*/  FADD.FTZ R17, -R180.reuse, R34 ;  /* 0x00000022b4117221 */ /* 0x042fe20000010100 */
[-C--:B------:R-:W-:Y:S01]  /*6090*/  FSEL R5, R5, R180.reuse, P3 ;  /* 0x000000b405057208 */ /* 0x080fe20001800000 */
[C---:B------:R-:W-:Y:S01]  /*60a0*/  FADD.FTZ R19, -R180.reuse, R19 ;  /* 0x00000013b4137221 */ /* 0x040fe20000010100 */
[-C--:B------:R-:W-:Y:S01]  /*60b0*/  FSEL R7, R7, R180.reuse, P1 ;  /* 0x000000b407077208 */ /* 0x080fe20000800000 */
[C---:B------:R-:W-:Y:S01]  /*60c0*/  FADD.FTZ R23, -R180.reuse, R23 ;  /* 0x00000017b4177221 */ /* 0x040fe20000010100 */
[----:B------:R-:W-:Y:S01]  /*60d0*/  FSETP.GE.FTZ.AND P3, PT, R215, RZ, PT ;  /* 0x000000ffd700720b */ /* 0x000fe20003f76000 */
[----:B------:R-:W-:Y:S01]  /*60e0*/  FADD.FTZ R39, -R180, R39 ;  /* 0x00000027b4277221 */ /* 0x000fe20000010100 */
[----:B------:R-:W-:Y:S01]  /*60f0*/  FSETP.GE.FTZ.AND P1, PT, R214, RZ, PT ;  /* 0x000000ffd600720b */ /* 0x000fe20003f36000 */
        /* <DEDUP_REMOVED lines=21> */
[----:B------:R-:W-:Y:S01]  /*6250*/  FSEL R18, R39, R180, P1 ;  /* 0x000000b427127208 */ /* 0x000fe20000800000 */
[----:B------:R-:W-:Y:S01]  /*6260*/  FMUL.FTZ R48, R185, R48 ;  /* 0x00000030b9307220 */ /* 0x000fe20000410000 */
[----:B------:R-:W-:Y:S01]  /*6270*/  FSETP.GE.FTZ.AND P1, PT, R248, RZ, PT ;  /* 0x000000fff800720b */ /* 0x000fe20003f36000 */
[----:B------:R-:W-:Y:S01]  /*6280*/  FMUL.FTZ R53, R186, R53 ;  /* 0x00000035ba357220 */ /* 0x000fe20000410000 */
[----:B------:R-:W-:Y:S01]  /*6290*/  F2FP.F16.F32.PACK_AB R5, R4, R5 ;  /* 0x000000050405723e */ /* 0x000fe200000000ff */
[----:B------:R-:W-:Y:S01]  /*62a0*/  FADD.FTZ R23, -R180, R66 ;  /* 0x00000042b4177221 */ /* 0x000fe20000010100 */
[----:B------:R-:W-:Y:S01]  /*62b0*/  FSEL R17, R17, R180, P6 ;  /* 0x000000b411117208 */ /* 0x000fe20003000000 */
[----:B------:R-:W-:Y:S01]  /*62c0*/  FMUL.FTZ R18, R219, R18 ;  /* 0x00000012db127220 */ /* 0x000fe20000410000 */
[----:B------:R-:W-:Y:S01]  /*62d0*/  FSEL R4, R51, R180, P5 ;  /* 0x000000b433047208 */ /* 0x000fe20002800000 */
[----:B-----5:R-:W-:Y:S01]  /*62e0*/  FADD.FTZ R8, -R183, R8 ;  /* 0x00000008b7087221 */ /* 0x020fe20000010100 */
[----:B------:R-:W-:Y:S01]  /*62f0*/  FSETP.GE.FTZ.AND P2, PT, R218, RZ, PT ;  /* 0x000000ffda00720b */ /* 0x000fe20003f56000 */
[----:B------:R-:W-:Y:S01]  /*6300*/  FMUL.FTZ R17, R230, R17 ;  /* 0x00000011e6117220 */ /* 0x000fe20000410000 */
[----:B------:R-:W-:Y:S01]  /*6310*/  FSETP.GE.FTZ.AND P4, PT, R234, RZ, PT ;  /* 0x000000ffea00720b */ /* 0x000fe20003f96000 */
[----:B------:R-:W-:Y:S01]  /*6320*/  FMUL.FTZ R4, R231, R4 ;  /* 0x00000004e7047220 */ /* 0x000fe20000410000 */
[----:B------:R-:W-:Y:S01]  /*6330*/  FSETP.GE.FTZ.AND P3, PT, R235, RZ, PT ;  /* 0x000000ffeb00720b */ /* 0x000fe20003f76000 */
[----:B------:R-:W-:Y:S01]  /*6340*/  STS [R138+-0x8000], R121 ;  /* 0xff8000798a007388 */ /* 0x000fe20000000800 */
[----:B------:R-:W-:Y:S01]  /*6350*/  F2FP.F16.F32.PACK_AB R7, R6, R7 ;  /* 0x000000070607723e */ /* 0x000fe200000000ff */
[----:B------:R-:W-:Y:S01]  /*6360*/  FADD.FTZ R12, -R183, R12 ;  /* 0x0000000cb70c7221 */ /* 0x000fe20000010100 */
        /* <DEDUP_REMOVED lines=10> */
[----:B------:R-:W-:Y:S01]  /*6410*/  F2FP.F16.F32.PACK_AB R17, R4, R17 ;  /* 0x000000110411723e */ /* 0x000fe200000000ff */
[----:B------:R-:W-:Y:S01]  /*6420*/  FADD.FTZ R4, -R183, R9 ;  /* 0x00000009b7047221 */ /* 0x000fe20000010100 */
[----:B------:R-:W-:Y:S01]  /*6430*/  FSEL R20, R23, R180, P2 ;  /* 0x000000b417147208 */ /* 0x000fe20001000000 */
[----:B------:R-:W-:Y:S01]  /*6440*/  @P1 FADD.FTZ R180, -R180, R67 ;  /* 0x00000043b4b41221 */ /* 0x000fe20000010100 */
[----:B------:R-:W-:Y:S01]  /*6450*/  FSETP.GE.FTZ.AND P1, PT, R188, RZ, PT ;  /* 0x000000ffbc00720b */ /* 0x000fe20003f36000 */
[----:B------:R-:W-:Y:S01]  /*6460*/  STS [R138+-0x7c00], R53 ;  /* 0xff8400358a007388 */ /* 0x000fe20000000800 */
[----:B------:R-:W-:Y:S01]  /*6470*/  FSETP.GE.FTZ.AND P3, PT, R189, RZ, PT ;  /* 0x000000ffbd00720b */ /* 0x000fe20003f76000 */
[C---:B------:R-:W-:Y:S01]  /*6480*/  FADD.FTZ R56, -R183.reuse, R56 ;  /* 0x00000038b7387221 */ /* 0x040fe20000010100 */
[----:B------:R-:W-:Y:S01]  /*6490*/  F2FP.F16.F32.PACK_AB R19, R18, R19 ;  /* 0x000000131213723e */ /* 0x000fe200000000ff */
[----:B------:R1:W-:Y:S01]  /*64a0*/  STS [R168+-0x7c00], R5 ;  /* 0xff840005a8007388 */ /* 0x0003e20000000800 */
        /* <DEDUP_REMOVED lines=11> */
[----:B------:R-:W-:Y:S01]  /*6560*/  FMUL.FTZ R20, R245, R20 ;  /* 0x00000014f5147220 */ /* 0x000fe20000410000 */
        /* <DEDUP_REMOVED lines=13> */
[----:B------:R-:W-:Y:S01]  /*6640*/  FMUL.FTZ R13, R204, R13 ;  /* 0x0000000dcc0d7220 */ /* 0x000fe20000410000 */
[----:B------:R-:W-:Y:S01]  /*6650*/  FADD.FTZ R6, -R183, R29 ;  /* 0x0000001db7067221 */ /* 0x000fe20000010100 */
[----:B------:R-:W-:Y:S01]  /*6660*/  FMUL.FTZ R4, R205, R4 ;  /* 0x00000004cd047220 */ /* 0x000fe20000410000 */
[----:B------:R-:W-:Y:S01]  /*6670*/  FSETP.GE.FTZ.AND P4, PT, R208, RZ, PT ;  /* 0x000000ffd000720b */ /* 0x000fe20003f96000 */
[----:B------:R-:W-:Y:S01]  /*6680*/  FADD.FTZ R60, -R183, R60 ;  /* 0x0000003cb73c7221 */ /* 0x000fe20000010100 */
[----:B------:R-:W-:Y:S01]  /*6690*/  FSETP.GE.FTZ.AND P3, PT, R209, RZ, PT ;  /* 0x000000ffd100720b */ /* 0x000fe20003f76000 */
[----:B------:R-:W-:Y:S01]  /*66a0*/  FADD.FTZ R11, -R182, R11 ;  /* 0x0000000bb60b7221 */ /* 0x000fe20000010100 */
[----:B------:R-:W-:Y:S01]  /*66b0*/  FSETP.GE.FTZ.AND P1, PT, R221, RZ, PT ;  /* 0x000000ffdd00720b */ /* 0x000fe20003f36000 */
[----:B------:R-:W-:Y:S01]  /*66c0*/  STS [R168+-0x8000], R187 ;  /* 0xff8000bba8007388 */ /* 0x000fe20000000800 */
[----:B------:R-:W-:Y:S01]  /*66d0*/  F2FP.F16.F32.PACK_AB R13, R4, R13 ;  /* 0x0000000d040d723e */ /* 0x000fe200000000ff */
[----:B------:R-:W-:Y:S01]  /*66e0*/  FADD.FTZ R4, -R183, R45 ;  /* 0x0000002db7047221 */ /* 0x000fe20000010100 */
[-C--:B-1----:R-:W-:Y:S01]  /*66f0*/  FSEL R5, R28, R183.reuse, P4 ;  /* 0x000000b71c057208 */ /* 0x082fe20002000000 */
[----:B------:R-:W-:Y:S01]  /*6700*/  FADD.FTZ R15, -R182, R15 ;  /* 0x0000000fb60f7221 */ /* 0x000fe20000010100 */
[----:B------:R-:W-:Y:S01]  /*6710*/  FSEL R6, R6, R183, P3 ;  /* 0x000000b706067208 */ /* 0x000fe20001800000 */
[----:B------:R1:W-:Y:S01]  /*6720*/  STS [R138+-0x6000], R21 ;  /* 0xffa000158a007388 */ /* 0x0003e20000000800 */
[----:B------:R-:W-:Y:S01]  /*6730*/  FSETP.GE.FTZ.AND P4, PT, R236, RZ, PT ;  /* 0x000000ffec00720b */ /* 0x000fe20003f96000 */
[----:B------:R-:W-:Y:S01]  /*6740*/  FMUL.FTZ R5, R208, R5 ;  /* 0x00000005d0057220 */ /* 0x000fe20000410000 */
[----:B------:R-:W-:Y:S01]  /*6750*/  FSETP.GE.FTZ.AND P3, PT, R237, RZ, PT ;  /* 0x000000ffed00720b */ /* 0x000fe20003f76000 */
[----:B------:R-:W-:Y:S01]  /*6760*/  FMUL.FTZ R6, R209, R6 ;  /* 0x00000006d1067220 */ /* 0x000fe20000410000 */
[-C--:B------:R-:W-:Y:S01]  /*6770*/  FSEL R8, R8, R183.reuse, P1 ;  /* 0x000000b708087208 */ /* 0x080fe20000800000 */
[----:B------:R-:W-:Y:S01]  /*6780*/  FADD.FTZ R27, -R182, R27 ;  /* 0x0000001bb61b7221 */ /* 0x000fe20000010100 */
[----:B------:R-:W-:Y:S01]  /*6790*/  FSETP.GE.FTZ.AND P6, PT, R224, RZ, PT ;  /* 0x000000ffe000720b */ /* 0x000fe20003fd6000 */
[C---:B------:R-:W-:Y:S01]  /*67a0*/  FADD.FTZ R31, -R182.reuse, R31 ;  /* 0x0000001fb61f7221 */ /* 0x040fe20000010100 */
[----:B------:R-:W-:Y:S01]  /*67b0*/  FSETP.GE.FTZ.AND P5, PT, R225, RZ, PT ;  /* 0x000000ffe100720b */ /* 0x000fe20003fb6000 */
[----:B------:R-:W-:Y:S01]  /*67c0*/  FMUL.FTZ R8, R221, R8 ;  /* 0x00000008dd087220 */ /* 0x000fe20000410000 */
[----:B------:R-:W-:Y:S01]  /*67d0*/  FSETP.GE.FTZ.AND P1, PT, R243, RZ, PT ;  /* 0x000000fff300720b */ /* 0x000fe20003f36000 */
[----:B------:R-:W-:Y:S01]  /*67e0*/  FADD.FTZ R43, -R182, R43 ;  /* 0x0000002bb62b7221 */ /* 0x000fe20000010100 */
        /* <DEDUP_REMOVED lines=13> */
[----:B-1----:R-:W-:Y:S01]  /*68c0*/  FADD.FTZ R21, -R182, R42 ;  /* 0x0000002ab6157221 */ /* 0x002fe20000010100 */
[----:B------:R-:W-:Y:S01]  /*68d0*/  F2FP.F16.F32.PACK_AB R6, R6, R5 ;  /* 0x000000050606723e */ /* 0x000fe200000000ff */
[----:B------:R-:W-:Y:S01]  /*68e0*/  FADD.FTZ R5, -R182, R10 ;  /* 0x0000000ab6057221 */ /* 0x000fe20000010100 */
[----:B------:R-:W-:Y:S01]  /*68f0*/  FSETP.GE.FTZ.AND P2, PT, R242, RZ, PT ;  /* 0x000000fff200720b */ /* 0x000fe20003f56000 */
[----:B------:R-:W-:Y:S01]  /*6900*/  FMUL.FTZ R23, R220, R23 ;  /* 0x00000017dc177220 */ /* 0x000fe20000410000 */
[----:B------:R-:W-:Y:S01]  /*6910*/  FSETP.GE.FTZ.AND P3, PT, R191, RZ, PT ;  /* 0x000000ffbf00720b */ /* 0x000fe20003f76000 */
[----:B------:R-:W-:Y:S01]  /*6920*/  IMAD R56, R142, UR6, RZ ;  /* 0x000000068e387c24 */ /* 0x000fe2000f8e02ff */
[----:B------:R-:W-:Y:S02]  /*6930*/  FSETP.GE.FTZ.AND P4, PT, R190, RZ, PT ;  /* 0x000000ffbe00720b */ /* 0x000fe40003f96000 */
[----:B------:R-:W-:Y:S01]  /*6940*/  F2FP.F16.F32.PACK_AB R28, R12, R29 ;  /* 0x0000001d0c1c723e */ /* 0x000fe200000000ff */
[----:B------:R-:W-:Y:S01]  /*6950*/  FADD.FTZ R29, -R182, R14 ;  /* 0x0000000eb61d7221 */ /* 0x000fe20000010100 */
[----:B------:R-:W-:Y:S01]  /*6960*/  FSEL R33, R60, R183, P2 ;  /* 0x000000b73c217208 */ /* 0x000fe20001000000 */
[----:B------:R-:W-:Y:S01]  /*6970*/  @P1 FADD.FTZ R183, -R183, R61 ;  /* 0x0000003db7b71221 */ /* 0x000fe20000010100 */
[----:B------:R-:W-:Y:S02]  /*6980*/  F2FP.F16.F32.PACK_AB R25, R4, R25 ;  /* 0x000000190419723e */ /* 0x000fe400000000ff */
        /* <DEDUP_REMOVED lines=10> */
[-C--:B------:R-:W-:Y:S02]  /*6a30*/  FSEL R29, R29, R182.reuse, P2 ;  /* 0x000000b61d1d7208 */ /* 0x080fe40001000000 */
        /* <DEDUP_REMOVED lines=31> */
[-C--:B------:R-:W-:Y:S02]  /*6c30*/  FSEL R21, R21, R182.reuse, P2 ;  /* 0x000000b615157208 */ /* 0x080fe40001000000 */
        /* <DEDUP_REMOVED lines=20> */
[----:B------:R-:W-:Y:S01]  /*6d80*/  F2FP.F16.F32.PACK_AB R27, R4, R27 ;  /* 0x0000001b041b723e */ /* 0x000fe200000000ff */
[----:B------:R-:W-:Y:S01]  /*6d90*/  FADD.FTZ R33, -R182, R62 ;  /* 0x0000003eb6217221 */ /* 0x000fe20000010100 */
[-C--:B------:R-:W-:Y:S01]  /*6da0*/  FSEL R31, R31, R182.reuse, P4 ;  /* 0x000000b61f1f7208 */ /* 0x080fe20002000000 */
[----:B------:R-:W-:Y:S01]  /*6db0*/  STS [R246+-0x8000], R49 ;  /* 0xff800031f6007388 */ /* 0x000fe20000000800 */
[----:B------:R-:W-:Y:S02]  /*6dc0*/  FSEL R12, R59, R182, P3 ;  /* 0x000000b63b0c7208 */ /* 0x000fe40001800000 */
[----:B------:R-:W-:Y:S01]  /*6dd0*/  FSETP.GE.FTZ.AND P2, PT, R244, RZ, PT ;  /* 0x000000fff400720b */ /* 0x000fe20003f56000 */
[----:B------:R-:W-:Y:S01]  /*6de0*/  STS [R246+-0x7c00], R17 ;  /* 0xff840011f6007388 */ /* 0x000fe20000000800 */
[----:B------:R-:W-:Y:S01]  /*6df0*/  FMUL.FTZ R31, R238, R31 ;  /* 0x0000001fee1f7220 */ /* 0x000fe20000410000 */
[----:B------:R-:W-:Y:S01]  /*6e00*/  FMUL.FTZ R12, R241, R12 ;  /* 0x0000000cf10c7220 */ /* 0x000fe20000410000 */
[----:B------:R-:W-:Y:S01]  /*6e10*/  FSEL R33, R33, R182, P2 ;  /* 0x000000b621217208 */ /* 0x000fe20001000000 */
[----:B------:R-:W-:Y:S01]  /*6e20*/  STS [R136+-0x6000], R23 ;  /* 0xffa0001788007388 */ /* 0x000fe20000000800 */
[----:B------:R-:W-:Y:S01]  /*6e30*/  @P1 FADD.FTZ R182, -R182, R63 ;  /* 0x0000003fb6b61221 */ /* 0x000fe20000010100 */
[----:B------:R-:W-:Y:S02]  /*6e40*/  F2FP.F16.F32.PACK_AB R240, R240, R239 ;  /* 0x000000eff0f0723e */ /* 0x000fe400000000ff */
[----:B------:R-:W-:Y:S01]  /*6e50*/  STS [R136+-0x5c00], R21 ;  /* 0xffa4001588007388 */ /* 0x000fe20000000800 */
[----:B------:R-:W-:Y:S01]  /*6e60*/  FMUL.FTZ R33, R244, R33 ;  /* 0x00000021f4217220 */ /* 0x000fe20000410000 */
[----:B------:R-:W-:Y:S01]  /*6e70*/  FMUL.FTZ R182, R247, R182 ;  /* 0x000000b6f7b67220 */ /* 0x000fe20000410000 */
[----:B------:R-:W-:Y:S01]  /*6e80*/  F2FP.F16.F32.PACK_AB R30, R12, R31 ;  /* 0x0000001f0c1e723e */ /* 0x000fe200000000ff */
[----:B------:R-:W-:Y:S03]  /*6e90*/  STS [R246+-0x6000], R25 ;  /* 0xffa00019f6007388 */ /* 0x000fe60000000800 */
        /* <DEDUP_REMOVED lines=74> */
[----:B------:R-:W-:Y:S04]  /*7340*/  IMAD.U32 R7, RZ, RZ, UR31 ;  /* 0x0000001fff077e24 */ /* 0x000fe8000f8e00ff */
[----:B------:R-:W-:Y:S05]  /*7350*/  IMAD.X R4, RZ, RZ, ~UR9, P1 ;  /* 0x80000009ff047e24 */ /* 0x000fea00088e06ff */
[----:B------:R-:W-:Y:S04]  /*7360*/  SHF.R.S64 R5, R5, 0x1f, R4 ;  /* 0x0000001f05057819 */ /* 0x000fe80000001004 */
[----:B------:R-:W-:Y:S01]  /*7370*/  IADD3 R150, P1, PT, R5, R150, RZ ;  /* 0x0000009605967210 */ /* 0x000fe20007f3e0ff */
[----:B------:R-:W-:Y:S03]  /*7380*/  IMAD.U32 R5, RZ, RZ, UR31 ;  /* 0x0000001fff057e24 */ /* 0x000fe6000f8e00ff */
[----:B------:R-:W-:Y:S01]  /*7390*/  LEA.HI.X.SX32 R151, R4, R151, 0x1, P1 ;  /* 0x0000009704977211 */ /* 0x000fe200008f0eff */
[----:B------:R-:W-:Y:S01]  /*73a0*/  IMAD.U32 R4, RZ, RZ, UR30 ;  /* 0x0000001eff047e24 */ /* 0x000fe2000f8e00ff */
[----:B------:R-:W-:Y:S03]  /*73b0*/  LEA R8, P1, R7, R150, 0x1 ;  /* 0x0000009607087211 */ /* 0x000fe600078208ff */
[----:B------:R-:W-:Y:S01]  /*73c0*/  @!PT LDS RZ, [RZ] ;  /* 0x00000000fffff984 */ /* 0x000fe20000000800 */
[----:B------:R-:W-:Y:S01]  /*73d0*/  @!PT LDS RZ, [RZ] ;  /* 0x00000000fffff984 */ /* 0x000fe20000000800 */
[----:B------:R-:W-:Y:S01]  /*73e0*/  @!PT LDS RZ, [RZ] ;  /* 0x00000000fffff984 */ /* 0x000fe20000000800 */
[----:B------:R1:W-:Y:S01]  /*73f0*/  LDGSTS.E.BYPASS.LTC128B.128 [R139+0x4000], desc[UR28][R150.64] ;  /* 0x04000000968b7fae */ /* 0x0003e2000b981a1c */
[----:B------:R-:W-:Y:S05]  /*7400*/  LEA.HI.X R9, R5, R151, R4, 0x1, P1 ;  /* 0x0000009705097211 */ /* 0x000fea00008f0c04 */
[----:B------:R1:W-:Y:S04]  /*7410*/  LDGSTS.E.BYPASS.LTC128B.128 [R139+0x5000], desc[UR28][R8.64] ;  /* 0x05000000088b7fae */ /* 0x0003e8000b981a1c */
[----:B------:R-:W0:Y:S02]  /*7420*/  LDGDEPBAR ;  /* 0x00000000000079af */ /* 0x000e240000000000 */
.L_x_645:
        /* <DEDUP_REMOVED lines=179> */
[----:B------:R-:W-:Y:S01]  /*7f60*/  @!UPT UIADD3 URZ, UPT, UPT, URZ, URZ, URZ ;  /* 0x000000fffffff290 */ /* 0x000fe2000fffe0ff */
[----:B------:R-:W1:Y:S01]  /*7f70*/  S2R R0, SR_TID.X ;  /* 0x0000000000007919 */ /* 0x000e620000002100 */
[----:B------:R-:W2:Y:S01]  /*7f80*/  LDCU UR6, c[0x0][0x500] ;  /* 0x0000a000ff0677ac */ /* 0x000ea20008000800 */
[----:B------:R-:W-:Y:S01]  /*7f90*/  ISETP.NE.AND P0, PT, R166, -0x1, PT ;  /* 0xffffffffa600780c */ /* 0x000fe20003f05270 */
[----:B------:R-:W3:Y:S01]  /*7fa0*/  LDCU UR7, c[0x0][0x4fc] ;  /* 0x00009f80ff0777ac */ /* 0x000ee20008000800 */
        /* <DEDUP_REMOVED lines=13> */
[----:B-1----:R-:W-:Y:S01]  /*8080*/  SHF.L.U32 R3, R0, 0x2, RZ ;  /* 0x0000000200037819 */ /* 0x002fe200000006ff */
[----:B------:R-:W-:Y:S01]  /*8090*/  FMUL.FTZ R93, R93, UR6 ;  /* 0x000000065d5d7c20 */ /* 0x000fe20008410000 */
[----:B------:R-:W-:Y:S01]  /*80a0*/  FMUL.FTZ R94, R94, UR6 ;  /* 0x000000065e5e7c20 */ /* 0x000fe20008410000 */
[----:B------:R-:W-:Y:S01]  /*80b0*/  FMUL.FTZ R95, R95, UR6 ;  /* 0x000000065f5f7c20 */ /* 0x000fe20008410000 */
[----:B------:R-:W-:Y:S01]  /*80c0*/  LOP3.LUT R4, R3, 0x40, RZ, 0xc0, !PT ;  /* 0x0000004003047812 */ /* 0x000fe200078ec0ff */
        /* <DEDUP_REMOVED lines=52> */
[----:B------:R-:W3:Y:S01]  /*8410*/  LDC.64 R4, c[0x0][0x5a8] ;  /* 0x00016a00ff047b82 */ /* 0x000ee20000000a00 */
[----:B------:R-:W-:-:S05]  /*8420*/  SHF.R.S32.HI R6, RZ, 0x1f, R163 ;  /* 0x0000001fff067819 */ /* 0x000fca00000114a3 */
[----:B--2---:R-:W-:Y:S02]  /*8430*/  IMAD R6, R6, UR10, RZ ;  /* 0x0000000a06067c24 */ /* 0x004fe4000f8e02ff */
[----:B------:R-:W-:-:S04]  /*8440*/  IMAD.WIDE.U32 R8, R163, UR10, RZ ;  /* 0x0000000aa3087c25 */ /* 0x000fc8000f8e00ff */
[----:B-1----:R-:W-:-:S05]  /*8450*/  IMAD R3, R163, UR11, R6 ;  /* 0x0000000ba3037c24 */ /* 0x002fca000f8e0206 */
[----:B------:R-:W-:-:S03]  /*8460*/  IADD3 R9, PT, PT, R9, R3, RZ ;  /* 0x0000000309097210 */ /* 0x000fc60007ffe0ff */
[----:B---3--:R-:W-:-:S04]  /*8470*/  IMAD.WIDE.U32 R12, R4, UR22, R8 ;  /* 0x00000016040c7c25 */ /* 0x008fc8000f8e0008 */
[----:B------:R-:W-:Y:S01]  /*8480*/  IMAD R3, R5, UR22, R13 ;  /* 0x0000001605037c24 */ /* 0x000fe2000f8e020d */
[----:B------:R-:W-:Y:S05]  /*8490*/  BRA `(.L_x_648) ;  /* 0x0000000000147947 */ /* 0x000fea0003800000 */
.L_x_647:
[----:B------:R-:W1:Y:S01]  /*84a0*/  LDCU.64 UR10, c[0x0][0x5c0] ;  /* 0x0000b800ff0a77ac */ /* 0x000e620008000a00 */
[----:B------:R-:W-:-:S05]  /*84b0*/  IADD3 R12, PT, PT, R163, R166, RZ ;  /* 0x000000a6a30c7210 */ /* 0x000fca0007ffe0ff */
[C---:B-1----:R-:W-:Y:S02]  /*84c0*/  IMAD R3, R12.reuse, UR11, RZ ;  /* 0x0000000b0c037c24 */ /* 0x042fe4000f8e02ff */
[----:B------:R-:W-:-:S05]  /*84d0*/  IMAD.WIDE.U32 R12, R12, UR10, RZ ;  /* 0x0000000a0c0c7c25 */ /* 0x000fca000f8e00ff */
[----:B------:R-:W-:Y:S02]  /*84e0*/  IADD3 R3, PT, PT, R13, R3, RZ ;  /* 0x000000030d037210 */ /* 0x000fe40007ffe0ff */
.L_x_648:
        /* <DEDUP_REMOVED lines=10> */
[----:B------:R-:W-:Y:S06]  /*8590*/  BRA `(.L_x_650) ;  /* 0x0000000000147947 */ /* 0x000fec0003800000 */
.L_x_649:
[----:B------:R-:W1:Y:S01]  /*85a0*/  LDCU.64 UR8, c[0x0][0x5c8] ;  /* 0x0000b900ff0877ac */ /* 0x000e620008000a00 */
[----:B------:R-:W-:-:S05]  /*85b0*/  IADD3 R18, PT, PT, R163, R166, RZ ;  /* 0x000000a6a3127210 */ /* 0x000fca0007ffe0ff */
[C---:B-1----:R-:W-:Y:S02]  /*85c0*/  IMAD R17, R18.reuse, UR9, RZ ;  /* 0x0000000912117c24 */ /* 0x042fe4000f8e02ff */
[----:B------:R-:W-:-:S05]  /*85d0*/  IMAD.WIDE.U32 R18, R18, UR8, RZ ;  /* 0x0000000812127c25 */ /* 0x000fca000f8e00ff */
[----:B------:R-:W-:Y:S02]  /*85e0*/  IADD3 R17, PT, PT, R19, R17, RZ ;  /* 0x0000001113117210 */ /* 0x000fe40007ffe0ff */
.L_x_650:
[----:B------:R-:W-:Y:S01]  /*85f0*/  BAR.SYNC.DEFER_BLOCKING 0x0 ;  /* 0x0000000000007b1d */ /* 0x000fe20000010000 */
[----:B------:R-:W-:Y:S01]  /*8600*/  USHF.L.U32 UR12, UR20, 0x7, URZ ;  /* 0x00000007140c7899 */ /* 0x000fe200080006ff */
[----:B------:R-:W-:Y:S01]  /*8610*/  IMAD.SHL.U32 R0, R0, 0x8, RZ ;  /* 0x0000000800007824 */ /* 0x000fe200078e00ff */
[----:B------:R-:W-:Y:S01]  /*8620*/  USHF.L.U32 UR6, UR20, 0x7, URZ ;  /* 0x0000000714067899 */ /* 0x000fe200080006ff */
[----:B------:R-:W-:Y:S01]  /*8630*/  IMAD.U32 R20, RZ, RZ, UR8 ;  /* 0x00000008ff147e24 */ /* 0x000fe2000f8e00ff */
[----:B------:R-:W-:-:S03]  /*8640*/  USHF.R.S32.HI UR13, URZ, 0x1f, UR12 ;  /* 0x0000001fff0d7899 */ /* 0x000fc6000801140c */
[----:B------:R-:W1:Y:S01]  /*8650*/  LDC.64 R4, c[0x0][0x5d8] ;  /* 0x00017600ff047b82 */ /* 0x000e620000000a00 */
[----:B------:R-:W-:Y:S01]  /*8660*/  UIMAD.WIDE.U32 UR14, UR12, UR10, URZ ;  /* 0x0000000a0c0e72a5 */ /* 0x000fe2000f8e00ff */
[----:B------:R-:W2:Y:S01]  /*8670*/  S2R R13, SR_TID.X ;  /* 0x00000000000d7919 */ /* 0x000ea20000002100 */
[----:B------:R-:W-:Y:S01]  /*8680*/  UIMAD UR7, UR13, UR10, URZ ;  /* 0x0000000a0d0772a4 */ /* 0x000fe2000f8e02ff */
[----:B------:R-:W-:Y:S01]  /*8690*/  LOP3.LUT R14, R0, 0x18, RZ, 0xc0, !PT ;  /* 0x00000018000e7812 */ /* 0x000fe200078ec0ff */
[----:B------:R-:W-:Y:S01]  /*86a0*/  VIADD R164, R164, -UR6 ;  /* 0x80000006a4a47c36 */ /* 0x000fe20008000000 */
[----:B------:R-:W-:Y:S01]  /*86b0*/  BSSY.RECONVERGENT B0, `(.L_x_651) ;  /* 0x000001b000007945 */ /* 0x000fe20003800200 */
[----:B------:R-:W-:Y:S01]  /*86c0*/  UIMAD UR7, UR12, UR11, UR7 ;  /* 0x0000000b0c0772a4 */ /* 0x000fe2000f8e0207 */
[----:B------:R-:W3:Y:S01]  /*86d0*/  LDC.64 R6, c[0x0][0x5e0] ;  /* 0x00017800ff067b82 */ /* 0x000ee20000000a00 */
[----:B------:R-:W-:Y:S01]  /*86e0*/  LOP3.LUT R23, R14, UR14, RZ, 0xfc, !PT ;  /* 0x0000000e0e177c12 */ /* 0x000fe2000f8efcff */
[----:B------:R-:W-:-:S03]  /*86f0*/  IMAD.MOV.U32 R15, RZ, RZ, RZ ;  /* 0x000000ffff0f7224 */ /* 0x000fc600078e00ff */
[----:B------:R-:W-:Y:S01]  /*8700*/  IADD3 R22, P0, PT, R12, R23, RZ ;  /* 0x000000170c167210 */ /* 0x000fe20007f1e0ff */
[----:B------:R-:W-:Y:S02]  /*8710*/  IMAD.U32 R12, RZ, RZ, UR7 ;  /* 0x00000007ff0c7e24 */ /* 0x000fe4000f8e00ff */
[----:B------:R-:W-:Y:S01]  /*8720*/  IMAD.WIDE.U32 R20, R20, UR12, R14 ;  /* 0x0000000c14147c25 */ /* 0x000fe2000f8e000e */
[----:B------:R4:W3:Y:S02]  /*8730*/  LDS.128 R8, [R139+0x7000] ;  /* 0x007000008b087984 */ /* 0x0008e40000000c00 */
[----:B------:R-:W-:-:S03]  /*8740*/  IADD3.X R23, PT, PT, R3, UR15, R12, P0, !PT ;  /* 0x0000000f03177c10 */ /* 0x000fc600087fe40c */
[----:B-1----:R-:W-:-:S04]  /*8750*/  IMAD.WIDE.U32 R22, R4, UR21, R22 ;  /* 0x0000001504167c25 */ /* 0x002fc8000f8e0016 */
[----:B------:R-:W-:Y:S01]  /*8760*/  IMAD R5, R5, UR21, R23 ;  /* 0x0000001505057c24 */ /* 0x000fe2000f8e0217 */
[----:B--2---:R-:W-:-:S04]  /*8770*/  SHF.R.U32.HI R0, RZ, 0x2, R13 ;  /* 0x00000002ff007819 */ /* 0x004fc8000001160d */
[CC--:B------:R-:W-:Y:S02]  /*8780*/  ISETP.GE.AND P1, PT, R0.reuse, R164.reuse, PT ;  /* 0x000000a40000720c */ /* 0x0c0fe40003f26270 */
[C---:B------:R-:W-:Y:S02]  /*8790*/  IADD3 R13, PT, PT, R0.reuse, 0x40, RZ ;  /* 0x00000040000d7810 */ /* 0x040fe40007ffe0ff */
[----:B------:R-:W-:Y:S02]  /*87a0*/  IADD3 R3, P0, PT, R0, 0x40, RZ ;  /* 0x0000004000037810 */ /* 0x000fe40007f1e0ff */
[----:B------:R-:W-:Y:S02]  /*87b0*/  ISETP.GE.AND P2, PT, R13, R164, PT ;  /* 0x000000a40d00720c */ /* 0x000fe40003f46270 */
[----:B------:R-:W-:-:S05]  /*87c0*/  IADD3.X R16, PT, PT, RZ, RZ, RZ, P0, !PT ;  /* 0x000000ffff107210 */ /* 0x000fca00007fe4ff */
[----:B---34-:R-:W-:Y:S06]  /*87d0*/  @P1 BRA `(.L_x_652) ;  /* 0x0000000000201947 */ /* 0x018fec0003800000 */
        /* <DEDUP_REMOVED lines=8> */
.L_x_652:
[----:B------:R-:W-:Y:S05]  /*8860*/  BSYNC.RECONVERGENT B0 ;  /* 0x0000000000007941 */ /* 0x000fea0003800200 */
.L_x_651:
        /* <DEDUP_REMOVED lines=11> */
[----:B------:R2:W-:Y:S04]  /*8920*/  STG.E.128 desc[UR28][R14.64], R8 ;  /* 0x000000080e007986 */ /* 0x0005e8000c101d1c */
.L_x_654:
[----:B------:R-:W-:Y:S05]  /*8930*/  BSYNC.RECONVERGENT B0 ;  /* 0x0000000000007941 */ /* 0x000fea0003800200 */
.L_x_653:
[----:B--2---:R-:W2:Y:S01]  /*8940*/  LDS.128 R8, [R139+0x8000] ;  /* 0x008000008b087984 */ /* 0x004ea20000000c00 */
        /* <DEDUP_REMOVED lines=25> */
.L_x_643:
[----:B------:R-:W-:Y:S05]  /*8ae0*/  BSYNC.RECONVERGENT B1 ;  /* 0x0000000000017941 */ /* 0x000fea0003800200 */
.L_x_625:
[----:B------:R-:W3:Y:S01]  /*8af0*/  LDCU UR7, c[0x0][0x438] ;  /* 0x00008700ff0777ac */ /* 0x000ee20008000800 */
[----:B-1----:R-:W1:Y:S01]  /*8b00*/  LDC R8, c[0x0][0x438] ;  /* 0x00010e00ff087b82 */ /* 0x002e620000000800 */
        /* <DEDUP_REMOVED lines=9> */
.L_x_656:
        /* <DEDUP_REMOVED lines=14> */
.L_x_832:


//--------------------- .text._ZN5flash44flash_bwd_dq_dk_dv_loop_seqk_parallel_kernelI23Flash_bwd_kernel_traitsILi32ELi128ELi128ELi8ELi4ELi4ELi4ELb0ELb0EN7cutlass6half_tE19Flash_kernel_traitsILi32ELi128ELi128ELi8ES3_EELb0ELb1ELb0ELb0ELb0ELb1ELb1EEEvNS_16Flash_bwd_paramsE --------------------------
	.section	.text._ZN5flash44flash_bwd_dq_dk_dv_loop_seqk_parallel_kernelI23Flash_bwd_kernel_traitsILi32ELi128ELi128ELi8ELi4ELi4ELi4ELb0ELb0EN7cutlass6half_tE19Flash_kernel_traitsILi32ELi128ELi128ELi8ES3_EELb0ELb1ELb0ELb0ELb0ELb1ELb1EEEvNS_16Flash_bwd_paramsE,"ax",@progbits
	.align	128
        .global         _ZN5flash44flash_bwd_dq_dk_dv_loop_seqk_parallel_kernelI23Flash_bwd_kernel_traitsILi32ELi128ELi128ELi8ELi4ELi4ELi4ELb0ELb0EN7cutlass6half_tE19Flash_kernel_traitsILi32ELi128ELi128ELi8ES3_EELb0ELb1ELb0ELb0ELb0ELb1ELb1EEEvNS_16Flash_bwd_paramsE
        .type           _ZN5flash44flash_bwd_dq_dk_dv_loop_seqk_parallel_kernelI23Flash_bwd_kernel_traitsILi32ELi128ELi128ELi8ELi4ELi4ELi4ELb0ELb0EN7cutlass6half_tE19Flash_kernel_traitsILi32ELi128ELi128ELi8ES3_EELb0ELb1ELb0ELb0ELb0ELb1ELb1EEEvNS_16Flash_bwd_paramsE,@function
        .size           _ZN5flash44flash_bwd_dq_dk_dv_loop_seqk_parallel_kernelI23Flash_bwd_kernel_traitsILi32ELi128ELi128ELi8ELi4ELi4ELi4ELb0ELb0EN7cutlass6half_tE19Flash_kernel_traitsILi32ELi128ELi128ELi8ES3_EELb0ELb1ELb0ELb0ELb0ELb1ELb1EEEvNS_16Flash_bwd_paramsE,(.L_x_833 - _ZN5flash44flash_bwd_dq_dk_dv_loop_seqk_parallel_kernelI23Flash_bwd_kernel_traitsILi32ELi128ELi128ELi8ELi4ELi4ELi4ELb0ELb0EN7cutlass6half_tE19Flash_kernel_traitsILi32ELi128ELi128ELi8ES3_EELb0ELb1ELb0ELb0ELb0ELb1ELb1EEEvNS_16Flash_bwd_paramsE)
        .other          _ZN5flash44flash_bwd_dq_dk_dv_loop_seqk_parallel_kernelI23Flash_bwd_kernel_traitsILi32ELi128ELi128ELi8ELi4ELi4ELi4ELb0ELb0EN7cutlass6half_tE19Flash_kernel_traitsILi32ELi128ELi128ELi8ES3_EELb0ELb1ELb0ELb0ELb0ELb1ELb1EEEvNS_16Flash_bwd_paramsE,@"STO_CUDA_ENTRY STV_DEFAULT"
_ZN5flash44flash_bwd_dq_dk_dv_loop_seqk_parallel_kernelI23Flash_bwd_kernel_traitsILi32ELi128ELi128ELi8ELi4ELi4ELi4ELb0ELb0EN7cutlass6half_tE19Flash_kernel_traitsILi32ELi128ELi128ELi8ES3_EELb0ELb1ELb0ELb0ELb0ELb1ELb1EEEvNS_16Flash_bwd_paramsE:
.text._ZN5flash44flash_bwd_dq_dk_dv_loop_seqk_parallel_kernelI23Flash_bwd_kernel_traitsILi32ELi128ELi128ELi8ELi4ELi4ELi4ELb0ELb0EN7cutlass6half_tE19Flash_kernel_traitsILi32ELi128ELi128ELi8ES3_EELb0ELb1ELb0ELb0ELb0ELb1ELb1EEEvNS_16Flash_bwd_paramsE:
        /* <DEDUP_REMOVED lines=13> */
[----:B------:R-:W-:Y:S01]  /*00d0*/  S2UR UR24, SR_CgaCtaId ;  /* 0x00000000001879c3 */ /* 0x000fe20000008800 */
[----:B------:R-:W3:Y:S01]  /*00e0*/  LDCU.64 UR4, c[0x0][0x468] ;  /* 0x00008d00ff0477ac */ /* 0x000ee20008000a00 */
[----:B------:R-:W4:Y:S06]  /*00f0*/  LDCU.U8 UR8, c[0x0][0x532] ;  /* 0x0000a640ff0877ac */ /* 0x000f2c0008000000 */
[----:B------:R-:W-:Y:S01]  /*0100*/  S2UR UR23, SR_CTAID.Z ;  /* 0x00000000001779c3 */ /* 0x000fe20000002700 */
[----:B------:R-:W4:Y:S01]  /*0110*/  LDCU UR10, c[0x0][0x438] ;  /* 0x00008700ff0a77ac */ /* 0x000f220008000800 */
[----:B------:R-:W4:Y:S06]  /*0120*/  LDCU.64 UR32, c[0x0][0x358] ;  /* 0x00006b00ff2077ac */ /* 0x000f2c0008000a00 */
[----:B------:R-:W-:Y:S01]  /*0130*/  S2UR UR21, SR_CTAID.X ;  /* 0x00000000001579c3 */ /* 0x000fe20000002500 */
[----:B-1----:R-:W-:-:S02]  /*0140*/  ULEA UR36, UP0, UR38, UR36, 0x2 ;  /* 0x0000002426247291 */ /* 0x002fc4000f8010ff */
[----:B--2---:R-:W-:Y:S02]  /*0150*/  UISETP.NE.U32.AND UP1, UPT, UR6, URZ, UPT ;  /* 0x000000ff0600728c */ /* 0x004fe4000bf25070 */
[----:B------:R-:W-:Y:S02]  /*0160*/  ULEA.HI.X UR37, UR38, UR37, URZ, 0x2, UP0 ;  /* 0x0000002526257291 */ /* 0x000fe400080f14ff */
[----:B------:R-:W-:Y:S01]  /*0170*/  UISETP.NE.U32.AND UP0, UPT, UR6, URZ, UPT ;  /* 0x000000ff0600728c */ /* 0x000fe2000bf05070 */
[----:B------:R-:W-:Y:S01]  /*0180*/  S2UR UR18, SR_CTAID.Y ;  /* 0x00000000001279c3 */ /* 0x000fe20000002600 */
[----:B---3--:R-:W-:Y:S02]  /*0190*/  UISETP.EQ.U32.AND UP2, UPT, UR4, URZ, UPT ;  /* 0x000000ff0400728c */ /* 0x008fe4000bf42070 */
[----:B------:R-:W-:Y:S02]  /*01a0*/  UISETP.NE.U32.AND UP6, UPT, UR4, URZ, UPT ;  /* 0x000000ff0400728c */ /* 0x000fe4000bfc5070 */
[----:B------:R-:W-:-:S02]  /*01b0*/  UISETP.NE.AND.EX UP5, UPT, UR7, URZ, UPT, UP1 ;  /* 0x000000ff0700728c */ /* 0x000fc4000bfa5310 */
[----:B------:R-:W-:Y:S01]  /*01c0*/  UISETP.NE.AND.EX UP4, UPT, UR7, URZ, UPT, UP0 ;  /* 0x000000ff0700728c */ /* 0x000fe2000bf85300 */
[----:B------:R-:W1:Y:S01]  /*01d0*/  S2UR UR4, SR_CgaCtaId ;  /* 0x00000000000479c3 */ /* 0x000e620000008800 */
[----:B------:R-:W2:Y:S01]  /*01e0*/  LDCU.64 UR6, c[0x0][0x470] ;  /* 0x00008e00ff0677ac */ /* 0x000ea20008000a00 */
[----:B----4-:R-:W-:Y:S02]  /*01f0*/  UISETP.NE.AND UP3, UPT, UR8, URZ, UPT ;  /* 0x000000ff0800728c */ /* 0x010fe4000bf65270 */
[----:B------:R-:W-:-:S04]  /*0200*/  UISETP.NE.AND.EX UP6, UPT, UR5, URZ, UPT, UP6 ;  /* 0x000000ff0500728c */ /* 0x000fc8000bfc5360 */
[----:B------:R-:W3:Y:S01]  /*0210*/  S2UR UR20, SR_CTAID.Z ;  /* 0x00000000001479c3 */ /* 0x000ee20000002700 */
        /* <DEDUP_REMOVED lines=8> */
[----:B-1----:R-:W-:Y:S01]  /*02a0*/  ULEA UR4, UR4, UR5, 0x18 ;  /* 0x0000000504047291 */ /* 0x002fe2000f8ec0ff */
[----:B------:R-:W1:Y:S01]  /*02b0*/  @!UP4 LDCU UR22, c[0x0][0x434] ;  /* 0x00008680ff16c7ac */ /* 0x000e620008000800 */
[----:B------:R-:W-:-:S02]  /*02c0*/  ULEA UR24, UR24, UR8, 0x18 ;  /* 0x0000000818187291 */ /* 0x000fc4000f8ec0ff */
[----:B------:R-:W-:Y:S01]  /*02d0*/  UISETP.NE.AND.EX UP3, UPT, UR7, URZ, UPT, UP0 ;  /* 0x000000ff0700728c */ /* 0x000fe2000bf65300 */
[----:B------:R-:W-:Y:S01]  /*02e0*/  UMOV UR5, 0xffffe000 ;  /* 0xffffe00000057882 */ /* 0x000fe20000000000 */
[----:B------:R-:W-:Y:S01]  /*02f0*/  UMOV UR27, URZ ;  /* 0x000000ff001b7c82 */ /* 0x000fe20008000000 */
[----:B------:R-:W-:-:S08]  /*0300*/  UMOV UR30, URZ ;  /* 0x000000ff001e7c82 */ /* 0x000fd00008000000 */
.L_x_688:
[----:B------:R-:W5:Y:S01]  /*0310*/  LDCU.64 UR8, c[0x0][0x478] ;  /* 0x00008f00ff0877ac */ /* 0x000f620008000a00 */
        /* <DEDUP_REMOVED lines=9> */
[----:B-----5:R-:W-:Y:S02]  /*03b0*/  UISETP.NE.U32.AND UP0, UPT, UR8, URZ, UPT ;  /* 0x000000ff0800728c */ /* 0x020fe4000bf05070 */
[----:B------:R-:W4:Y:S02]  /*03c0*/  @P1 LDG.E R6, desc[UR32][R4.64] ;  /* 0x0000002004061981 */ /* 0x000f24000c1e1900 */
[----:B------:R-:W-:-:S06]  /*03d0*/  UISETP.NE.AND.EX UP0, UPT, UR9, URZ, UPT, UP0 ;  /* 0x000000ff0900728c */ /* 0x000fcc000bf05300 */
[----:B------:R-:W-:-:S05]  /*03e0*/  PLOP3.LUT P0, PT, PT, PT, UP0, 0x80, 0x8 ;  /* 0x000000000008781c */ /* 0x000fca0003f0f008 */
[----:B------:R-:W-:Y:S01]  /*03f0*/  @UP0 ULEA UR14, UP1, UR38, UR8, 0x2 ;  /* 0x00000008260e0291 */ /* 0x000fe2000f8210ff */
[----:B------:R-:W-:Y:S01]  /*0400*/  PLOP3.LUT P3, PT, PT, PT, UP2, 0x80, 0x8 ;  /* 0x000000000008781c */ /* 0x000fe20003f6f028 */
[----:B------:R-:W5:Y:S02]  /*0410*/  @!UP0 LDCU UR11, c[0x0][0x43c] ;  /* 0x00008780ff0b87ac */ /* 0x000f640008000800 */
[----:B------:R-:W-:Y:S02]  /*0420*/  @UP0 ULEA.HI.X UR15, UR38, UR9, URZ, 0x2, UP1 ;  /* 0x00000009260f0291 */ /* 0x000fe400088f14ff */
[----:B------:R-:W-:Y:S01]  /*0430*/  IMAD.U32 R2, RZ, RZ, UR14 ;  /* 0x0000000eff027e24 */ /* 0x000fe2000f8e00ff */
[----:B------:R-:W2:Y:S03]  /*0440*/  @!UP0 LDCU.64 UR8, c[0x0][0x488] ;  /* 0x00009100ff0887ac */ /* 0x000ea60008000a00 */
[----:B------:R-:W-:-:S05]  /*0450*/  IMAD.U32 R3, RZ, RZ, UR15 ;  /* 0x0000000fff037e24 */ /* 0x000fca000f8e00ff */
[----:B---3--:R3:W4:Y:S01]  /*0460*/  @P0 LDG.E R4, desc[UR32][R2.64] ;  /* 0x0000002002040981 */ /* 0x008722000c1e1900 */
[----:B------:R-:W-:Y:S01]  /*0470*/  UMOV UR34, URZ ;  /* 0x000000ff00227c82 */ /* 0x000fe20008000000 */
[----:B------:R-:W-:Y:S01]  /*0480*/  UMOV UR17, 0xffffffff ;  /* 0xffffffff00117882 */ /* 0x000fe20000000000 */
[----:B------:R-:W-:Y:S01]  /*0490*/  UMOV UR39, 0xffffffff ;  /* 0xffffffff00277882 */ /* 0x000fe20000000000 */
[----:B--2---:R-:W-:-:S04]  /*04a0*/  @!UP0 UISETP.NE.U32.AND UP1, UPT, UR8, URZ, UPT ;  /* 0x000000ff0800828c */ /* 0x004fc8000bf25070 */
[----:B------:R-:W-:Y:S02]  /*04b0*/  @!UP0 UISETP.NE.AND.EX UP1, UPT, UR9, URZ, UPT, UP1 ;  /* 0x000000ff0900828c */ /* 0x000fe4000bf25310 */
[----:B------:R-:W-:Y:S02]  /*04c0*/  USHF.L.U32 UR40, UR35, 0x7, URZ ;  /* 0x0000000723287899 */ /* 0x000fe400080006ff */
[----:B-----5:R-:W-:Y:S01]  /*04d0*/  @!UP0 USEL UR9, UR11, URZ, UP1 ;  /* 0x000000ff0b098287 */ /* 0x020fe20008800000 */
[----:B---3--:R-:W-:Y:S02]  /*04e0*/  IMAD.U32 R2, RZ, RZ, UR12 ;  /* 0x0000000cff027e24 */ /* 0x008fe4000f8e00ff */
[----:B------:R-:W-:-:S05]  /*04f0*/  IMAD.U32 R3, RZ, RZ, UR13 ;  /* 0x0000000dff037e24 */ /* 0x000fca000f8e00ff */
[----:B------:R-:W2:Y:S04]  /*0500*/  @P4 LDG.E R5, desc[UR32][R2.64] ;  /* 0x0000002002054981 */ /* 0x000ea8000c1e1900 */
[----:B------:R3:W5:Y:S02]  /*0510*/  @P2 LDG.E R0, desc[UR32][R2.64+0x4] ;  /* 0x0000042002002981 */ /* 0x000764000c1e1900 */
[----:B---3--:R-:W-:Y:S02]  /*0520*/  IMAD.U32 R2, RZ, RZ, UR36 ;  /* 0x00000024ff027e24 */ /* 0x008fe4000f8e00ff */
[----:B------:R-:W-:-:S05]  /*0530*/  IMAD.U32 R3, RZ, RZ, UR37 ;  /* 0x00000025ff037e24 */ /* 0x000fca000f8e00ff */
[----:B------:R-:W3:Y:S01]  /*0540*/  @!P3 LDG.E R2, desc[UR32][R2.64] ;  /* 0x000000200202b981 */ /* 0x000ee2000c1e1900 */
[----:B----4-:R-:W-:Y:S02]  /*0550*/  @P1 R2UR UR34, R6 ;  /* 0x00000000062212ca */ /* 0x010fe400000e0000 */
[----:B------:R-:W-:-:S13]  /*0560*/  @P0 R2UR UR31, R4 ;  /* 0x00000000041f02ca */ /* 0x000fda00000e0000 */
[----:B------:R-:W-:Y:S01]  /*0570*/  @UP0 UIADD3 UR31, UPT, UPT, UR31, -UR34, URZ ;  /* 0x800000221f1f0290 */ /* 0x000fe2000fffe0ff */
[----:B--2---:R-:W-:Y:S02]  /*0580*/  @P4 R2UR UR17, R5 ;  /* 0x00000000051142ca */ /* 0x004fe400000e0000 */
[----:B-----5:R-:W-:Y:S02]  /*0590*/  @P2 R2UR UR8, R0 ;  /* 0x00000000000822ca */ /* 0x020fe400000e0000 */
[----:B---3--:R-:W-:Y:S01]  /*05a0*/  @!P3 R2UR UR39, R2 ;  /* 0x000000000227b2ca */ /* 0x008fe200000e0000 */
[----:B-1----:R-:W-:-:S14]  /*05b0*/  BRA.U !UP6, `(.L_x_657) ;  /* 0x000000010e247547 */ /* 0x002fdc000b800000 */
        /* <DEDUP_REMOVED lines=9> */
.L_x_657:
[----:B------:R-:W-:Y:S01]  /*0650*/  @!UP0 UIADD3 UR31, UPT, UPT, UR9, UR10, -UR34 ;  /* 0x0000000a091f8290 */ /* 0x000fe2000fffe822 */
[----:B-1----:R-:W-:Y:S01]  /*0660*/  @!UP4 UMOV UR41, UR22 ;  /* 0x000000160029cc82 */ /* 0x002fe20008000000 */
        /* <DEDUP_REMOVED lines=33> */
.L_x_659:
[----:B------:R-:W1:Y:S01]  /*0880*/  LDCU.64 UR14, c[0x0][0x3b8] ;  /* 0x00007700ff0e77ac */ /* 0x000e620008000a00 */
[----:B------:R-:W-:-:S04]  /*0890*/  UIADD3 UR8, UPT, UPT, UR34, UR39, URZ ;  /* 0x0000002722087290 */ /* 0x000fc8000fffe0ff */
[----:B-1----:R-:W-:Y:S02]  /*08a0*/  UIMAD.WIDE.U32 UR10, UR8, UR14, URZ ;  /* 0x0000000e080a72a5 */ /* 0x002fe4000f8e00ff */
[----:B------:R-:W-:-:S04]  /*08b0*/  UIMAD UR8, UR8, UR15, URZ ;  /* 0x0000000f080872a4 */ /* 0x000fc8000f8e02ff */
[----:B------:R-:W-:Y:S01]  /*08c0*/  UIADD3 UR8, UPT, UPT, UR11, UR8, URZ ;  /* 0x000000080b087290 */ /* 0x000fe2000fffe0ff */
[----:B------:R-:W-:-:S05]  /*08d0*/  UMOV UR46, UR10 ;  /* 0x0000000a002e7c82 */ /* 0x000fca0008000000 */
[----:B------:R-:W-:Y:S02]  /*08e0*/  MOV R20, UR8 ;  /* 0x0000000800147c02 */ /* 0x000fe40008000f00 */
.L_x_660:
        /* <DEDUP_REMOVED lines=43> */
.L_x_661:
[----:B------:R-:W1:Y:S01]  /*0ba0*/  LDCU.64 UR12, c[0x0][0x3c0] ;  /* 0x00007800ff0c77ac */ /* 0x000e620008000a00 */
[----:B------:R-:W-:-:S04]  /*0bb0*/  UIADD3 UR8, UPT, UPT, UR34, UR39, URZ ;  /* 0x0000002722087290 */ /* 0x000fc8000fffe0ff */
[----:B-1----:R-:W-:Y:S02]  /*0bc0*/  UIMAD.WIDE.U32 UR54, UR8, UR12, URZ ;  /* 0x0000000c083672a5 */ /* 0x002fe4000f8e00ff */
[----:B------:R-:W-:-:S04]  /*0bd0*/  UIMAD UR8, UR8, UR13, URZ ;  /* 0x0000000d080872a4 */ /* 0x000fc8000f8e02ff */
[----:B------:R-:W-:-:S06]  /*0be0*/  UIADD3 UR8, UPT, UPT, UR55, UR8, URZ ;  /* 0x0000000837087290 */ /* 0x000fcc000fffe0ff */
[----:B------:R-:W-:-:S07]  /*0bf0*/  MOV R18, UR8 ;  /* 0x0000000800127c02 */ /* 0x000fce0008000f00 */
.L_x_662:
        /* <DEDUP_REMOVED lines=28> */
.L_x_663:
[----:B------:R-:W-:Y:S02]  /*0dc0*/  UIMAD.WIDE.U32 UR10, UR50, UR17, URZ ;  /* 0x00000011320a72a5 */ /* 0x000fe4000f8e00ff */
[----:B------:R-:W-:-:S04]  /*0dd0*/  UIMAD UR8, UR51, UR17, URZ ;  /* 0x00000011330872a4 */ /* 0x000fc8000f8e02ff */
[----:B------:R-:W-:-:S12]  /*0de0*/  UIADD3 UR8, UPT, UPT, UR11, UR8, URZ ;  /* 0x000000080b087290 */ /* 0x000fd8000fffe0ff */
.L_x_664:
        /* <DEDUP_REMOVED lines=20> */
.L_x_665:
[----:B------:R-:W1:Y:S01]  /*0f30*/  LDCU UR59, c[0x0][0x434] ;  /* 0x00008680ff3b77ac */ /* 0x000e620008000800 */
[----:B------:R-:W-:-:S04]  /*0f40*/  UIMAD UR9, UR38, UR16, UR23 ;  /* 0x00000010260972a4 */ /* 0x000fc8000f8e0217 */
[----:B-1----:R-:W-:Y:S02]  /*0f50*/  UIMAD UR59, UR9, UR59, URZ ;  /* 0x0000003b093b72a4 */ /* 0x002fe4000f8e02ff */
.L_x_666:
        /* <DEDUP_REMOVED lines=11> */
.L_x_667:
[----:B------:R-:W1:Y:S01]  /*1010*/  LDCU UR58, c[0x0][0x444] ;  /* 0x00008880ff3a77ac */ /* 0x000e620008000800 */
[----:B------:R-:W-:-:S04]  /*1020*/  UIMAD UR9, UR38, UR16, UR23 ;  /* 0x00000010260972a4 */ /* 0x000fc8000f8e0217 */
[----:B-1----:R-:W-:-:S12]  /*1030*/  UIMAD UR58, UR9, UR58, URZ ;  /* 0x0000003a093a72a4 */ /* 0x002fd8000f8e02ff */
.L_x_668:
        /* <DEDUP_REMOVED lines=14> */
[----:B------:R-:W-:-:S04]  /*1120*/  ULEA UR59, UR51, UR59, 0x7 ;  /* 0x0000003b333b7291 */ /* 0x000fc8000f8e38ff */
[----:B---3--:R-:W-:Y:S02]  /*1130*/  UIMAD.WIDE UR60, UR59, 0x4, UR60 ;  /* 0x000000043b3c78a5 */ /* 0x008fe4000f8e023c */
[----:B-----5:R-:W-:Y:S01]  /*1140*/  UIADD3 UR9, UPT, UPT, UR50, -UR9, -UR31 ;  /* 0x8000000932097290 */ /* 0x020fe2000fffe81f */
[----:B-1----:R-:W-:Y:S01]  /*1150*/  IMAD.SHL.U32 R21, R25, 0x8, RZ ;  /* 0x0000000819157824 */ /* 0x002fe200078e00ff */
        /* <DEDUP_REMOVED lines=11> */
[----:B------:R-:W3:Y:S01]  /*1210*/  LDCU.128 UR8, c[0x0][0x590] ;  /* 0x0000b200ff0877ac */ /* 0x000ee20008000c00 */
[----:B------:R-:W-:-:S04]  /*1220*/  UISETP.LT.AND UP0, UPT, URZ, UR49, UPT ;  /* 0x00000031ff00728c */ /* 0x000fc8000bf01270 */
[----:B------:R-:W-:-:S04]  /*1230*/  USEL UR49, URZ, UR49, !UP0 ;  /* 0x00000031ff317287 */ /* 0x000fc8000c000000 */
[----:B------:R-:W-:Y:S02]  /*1240*/  UISETP.GT.AND UP0, UPT, UR42, UR49, UPT ;  /* 0x000000312a00728c */ /* 0x000fe4000bf04270 */
[----:B-1----:R-:W-:Y:S02]  /*1250*/  UIMAD.WIDE UR62, UR58, 0x4, UR62 ;  /* 0x000000043a3e78a5 */ /* 0x002fe4000f8e023e */
[----:B---3--:R-:W-:Y:S01]  /*1260*/  UIMAD UR17, UR52, UR8, URZ ;  /* 0x00000008341172a4 */ /* 0x008fe2000f8e02ff */
        /* <DEDUP_REMOVED lines=22> */
[----:B-1----:R-:W-:Y:S01]  /*13d0*/  LEA R27, P2, R6, UR10, 0x1 ;  /* 0x0000000a061b7c11 */ /* 0x002fe2000f8408ff */
        /* <DEDUP_REMOVED lines=10> */
[----:B------:R-:W3:Y:S01]  /*1480*/  LDCU.64 UR16, c[0x0][0x570] ;  /* 0x0000ae00ff1077ac */ /* 0x000ee20008000a00 */
[----:B------:R1:W-:Y:S01]  /*1490*/  STL [R1+0xc], R28 ;  /* 0x00000c1c01007387 */ /* 0x0003e20000100800 */
[----:B------:R-:W-:Y:S01]  /*14a0*/  SEL R0, R7, RZ, P5 ;  /* 0x000000ff07007207 */ /* 0x000fe20002800000 */
[----:B------:R-:W-:Y:S01]  /*14b0*/  IMAD.WIDE.U32 R2, R24, R14, R2 ;  /* 0x0000000e18027225 */ /* 0x000fe200078e0002 */
[----:B------:R-:W-:-:S02]  /*14c0*/  MOV R4, UR47 ;  /* 0x0000002f00047c02 */ /* 0x000fc40008000f00 */
[----:B------:R-:W-:Y:S01]  /*14d0*/  IADD3.X R5, PT, PT, R5, UR56, R0, P1, P0 ;  /* 0x0000003805057c10 */ /* 0x000fe20008fe0400 */
[----:B------:R-:W-:Y:S01]  /*14e0*/  IMAD R3, R24, R15, R3 ;  /* 0x0000000f18037224 */ /* 0x000fe200078e0203 */
[----:B--2---:R-:W-:Y:S01]  /*14f0*/  LEA R22, P1, R2, UR8, 0x1 ;  /* 0x0000000802167c11 */ /* 0x004fe2000f8208ff */
[----:B------:R-:W-:Y:S01]  /*1500*/  IMAD.SHL.U32 R12, R14, 0x40, RZ ;  /* 0x000000400e0c7824 */ /* 0x000fe200078e00ff */
[----:B------:R-:W-:Y:S02]  /*1510*/  IADD3 R0, P0, PT, R9, UR47, RZ ;  /* 0x0000002f09007c10 */ /* 0x000fe4000ff1e0ff */
[----:B------:R-:W-:Y:S01]  /*1520*/  LEA.HI.X R23, R2, UR9, R3, 0x1, P1 ;  /* 0x0000000902177c11 */ /* 0x000fe200088f0c03 */
[----:B------:R1:W-:Y:S01]  /*1530*/  STL [R1+0x8], R22 ;  /* 0x0000081601007387 */ /* 0x0003e20000100800 */
[----:B------:R-:W-:Y:S02]  /*1540*/  LEA.HI.X.SX32 R4, R4, R5, 0x1, P0 ;  /* 0x0000000504047211 */ /* 0x000fe400000f0eff */
[----:B------:R-:W-:Y:S01]  /*1550*/  SHF.L.U64.HI R15, R14, 0x6, R15 ;  /* 0x000000060e0f7819 */ /* 0x000fe2000001020f */
[----:B------:R1:W-:Y:S01]  /*1560*/  STL [R1+0x4], R23 ;  /* 0x0000041701007387 */ /* 0x0003e20000100800 */
[----:B---3--:R-:W-:Y:S01]  /*1570*/  LEA R228, P0, R0, UR16, 0x2 ;  /* 0x0000001000e47c11 */ /* 0x008fe2000f8010ff */
[----:B------:R-:W-:Y:S01]  /*1580*/  VIADD R14, R24, 0x40 ;  /* 0x00000040180e7836 */ /* 0x000fe20000000000 */
[----:B------:R-:W-:-:S02]  /*1590*/  UMOV UR16, UR62 ;  /* 0x0000003e00107c82 */ /* 0x000fc40008000000 */
[----:B------:R-:W-:Y:S01]  /*15a0*/  LEA.HI.X R229, R0, UR17, R4, 0x2, P0 ;  /* 0x0000001100e57c11 */ /* 0x000fe200080f1404 */
[----:B------:R-:W-:Y:S01]  /*15b0*/  UMOV UR17, UR63 ;  /* 0x0000003f00117c82 */ /* 0x000fe20008000000 */
[----:B------:R-:W-:-:S04]  /*15c0*/  IADD3 R16, P0, PT, R24, 0x40, RZ ;  /* 0x0000004018107810 */ /* 0x000fc80007f1e0ff */
        /* <DEDUP_REMOVED lines=15> */
.L_x_670:
[----:B------:R-:W2:Y:S01]  /*16c0*/  LDCU.64 UR12, c[0x0][0x5c0] ;  /* 0x0000b800ff0c77ac */ /* 0x000ea20008000a00 */
[----:B------:R-:W-:-:S04]  /*16d0*/  UIADD3 UR8, UPT, UPT, UR34, UR39, URZ ;  /* 0x0000002722087290 */ /* 0x000fc8000fffe0ff */
[----:B--2---:R-:W-:Y:S02]  /*16e0*/  UIMAD.WIDE.U32 UR14, UR8, UR12, URZ ;  /* 0x0000000c080e72a5 */ /* 0x004fe4000f8e00ff */
[----:B------:R-:W-:-:S04]  /*16f0*/  UIMAD UR8, UR8, UR13, URZ ;  /* 0x0000000d080872a4 */ /* 0x000fc8000f8e02ff */
[----:B------:R-:W-:-:S06]  /*1700*/  UIADD3 UR8, UPT, UPT, UR15, UR8, URZ ;  /* 0x000000080f087290 */ /* 0x000fcc000fffe0ff */
[----:B------:R-:W-:Y:S02]  /*1710*/  MOV R0, UR8 ;  /* 0x0000000800007c02 */ /* 0x000fe40008000f00 */
.L_x_671:
        /* <DEDUP_REMOVED lines=12> */
.L_x_672:
[----:B------:R-:W2:Y:S01]  /*17e0*/  LDCU.64 UR10, c[0x0][0x5c8] ;  /* 0x0000b900ff0a77ac */ /* 0x000ea20008000a00 */
[----:B------:R-:W-:-:S04]  /*17f0*/  UIADD3 UR34, UPT, UPT, UR34, UR39, URZ ;  /* 0x0000002722227290 */ /* 0x000fc8000fffe0ff */
[----:B--2---:R-:W-:Y:S02]  /*1800*/  UIMAD.WIDE.U32 UR16, UR34, UR10, URZ ;  /* 0x0000000a221072a5 */ /* 0x004fe4000f8e00ff */
[----:B------:R-:W-:-:S04]  /*1810*/  UIMAD UR34, UR34, UR11, URZ ;  /* 0x0000000b222272a4 */ /* 0x000fc8000f8e02ff */
[----:B------:R-:W-:-:S06]  /*1820*/  UIADD3 UR34, UPT, UPT, UR17, UR34, URZ ;  /* 0x0000002211227290 */ /* 0x000fcc000fffe0ff */
[----:B------:R-:W-:Y:S02]  /*1830*/  MOV R12, UR34 ;  /* 0x00000022000c7c02 */ /* 0x000fe40008000f00 */
.L_x_673:
[----:B------:R-:W-:Y:S01]  /*1840*/  UIADD3 UR31, UPT, UPT, -UR40, UR31, URZ ;  /* 0x0000001f281f7290 */ /* 0x000fe2000fffe1ff */
[----:B------:R-:W-:Y:S01]  /*1850*/  IMAD.U32 R2, RZ, RZ, UR12 ;  /* 0x0000000cff027e24 */ /* 0x000fe2000f8e00ff */
[----:B------:R-:W2:Y:S01]  /*1860*/  LDCU.64 UR8, c[0x0][0x5d8] ;  /* 0x0000bb00ff0877ac */ /* 0x000ea20008000a00 */
        /* <DEDUP_REMOVED lines=8> */
[----:B------:R-:W3:Y:S01]  /*18f0*/  @!P2 LDC.64 R8, c[0x0][0x560] ;  /* 0x00015800ff08ab82 */ /* 0x000ee20000000a00 */
[----:B--2---:R-:W-:Y:S01]  /*1900*/  IMAD.U32 R4, RZ, RZ, UR8 ;  /* 0x00000008ff047e24 */ /* 0x004fe2000f8e00ff */
[----:B------:R-:W-:-:S03]  /*1910*/  MOV R0, UR9 ;  /* 0x0000000900007c02 */ /* 0x000fc60008000f00 */
[----:B------:R-:W-:-:S04]  /*1920*/  IMAD.WIDE.U32 R4, R4, UR23, R2 ;  /* 0x0000001704047c25 */ /* 0x000fc8000f8e0002 */
[----:B------:R-:W-:Y:S01]  /*1930*/  IMAD R3, R0, UR23, R5 ;  /* 0x0000001700037c24 */ /* 0x000fe2000f8e0205 */
[----:B------:R-:W-:-:S05]  /*1940*/  @!P2 MOV R2, R4 ;  /* 0x000000040002a202 */ /* 0x000fca0000000f00 */
        /* <DEDUP_REMOVED lines=15> */
.L_x_675:
[----:B------:R-:W-:Y:S05]  /*1a40*/  BSYNC.RECONVERGENT B0 ;  /* 0x0000000000007941 */ /* 0x000fea0003800200 */
.L_x_674:
        /* <DEDUP_REMOVED lines=29> */
.L_x_669:
[----:B------:R-:W-:Y:S01]  /*1c20*/  IMAD.U32 R0, RZ, RZ, UR14 ;  /* 0x0000000eff007e24 */ /* 0x000fe2000f8e00ff */
[----:B------:R-:W-:Y:S01]  /*1c30*/  UIMAD UR8, UR43, UR14, URZ ;  /* 0x0000000e2b0872a4 */ /* 0x000fe2000f8e02ff */
[----:B------:R-:W-:Y:S01]  /*1c40*/  IMAD.U32 R2, RZ, RZ, UR12 ;  /* 0x0000000cff027e24 */ /* 0x000fe2000f8e00ff */
[----:B------:R-:W-:Y:S01]  /*1c50*/  UIMAD UR47, UR51, -0x80, UR41 ;  /* 0xffffff80332f78a4 */ /* 0x000fe2000f8e0229 */
[--C-:B------:R-:W-:Y:S01]  /*1c60*/  IMAD.WIDE.U32 R4, R0, UR40, R10.reuse ;  /* 0x0000002800047c25 */ /* 0x100fe2000f8e000a */
[----:B------:R-:W-:Y:S01]  /*1c70*/  UIMAD UR43, UR43, UR12, URZ ;  /* 0x0000000c2b2b72a4 */ /* 0x000fe2000f8e02ff */
[----:B------:R-:W-:Y:S01]  /*1c80*/  @P5 BAR.SYNC.DEFER_BLOCKING 0x0 ;  /* 0x0000000000005b1d */ /* 0x000fe20000010000 */
[----:B------:R-:W-:Y:S01]  /*1c90*/  UIMAD UR8, UR40, UR15, UR8 ;  /* 0x0000000f280872a4 */ /* 0x000fe2000f8e0208 */
[----:B------:R-:W-:Y:S01]  /*1ca0*/  IMAD.WIDE.U32 R2, R2, UR40, R10 ;  /* 0x0000002802027c25 */ /* 0x000fe2000f8e000a */
[----:B------:R-:W-:Y:S01]  /*1cb0*/  UIMAD UR43, UR40, UR13, UR43 ;  /* 0x0000000d282b72a4 */ /* 0x000fe2000f8e022b */
[----:B------:R-:W-:Y:S01]  /*1cc0*/  IADD3 R6, P3, PT, R4, UR46, RZ ;  /* 0x0000002e04067c10 */ /* 0x000fe2000ff7e0ff */
[----:B------:R-:W-:Y:S01]  /*1cd0*/  UIADD3 UR38, UPT, UPT, -UR40, UR31, URZ ;  /* 0x0000001f28267290 */ /* 0x000fe2000fffe1ff */
[----:B------:R-:W-:Y:S01]  /*1ce0*/  ISETP.GE.AND P1, PT, R14, UR47, PT ;  /* 0x0000002f0e007c0c */ /* 0x000fe2000bf26270 */
[----:B------:R-:W-:Y:S01]  /*1cf0*/  IMAD.U32 R8, RZ, RZ, UR45 ;  /* 0x0000002dff087e24 */ /* 0x000fe2000f8e00ff */
[----:B------:R-:W-:Y:S01]  /*1d00*/  IADD3 R4, P0, PT, R2, UR54, RZ ;  /* 0x0000003602047c10 */ /* 0x000fe2000ff1e0ff */
[----:B------:R-:W2:Y:S01]  /*1d10*/  LDCU.64 UR10, c[0x0][0x3d0] ;  /* 0x00007a00ff0a77ac */ /* 0x000ea20008000a00 */
[----:B------:R-:W-:Y:S01]  /*1d20*/  IADD3.X R7, PT, PT, R20, UR8, R5, P3, !PT ;  /* 0x0000000814077c10 */ /* 0x000fe20009ffe405 */
[----:B------:R-:W-:Y:S01]  /*1d30*/  IMAD.U32 R2, RZ, RZ, UR55 ;  /* 0x00000037ff027e24 */ /* 0x000fe2000f8e00ff */
[----:B------:R-:W-:Y:S01]  /*1d40*/  IADD3.X R5, PT, PT, R18, UR43, R3, P0, !PT ;  /* 0x0000002b12057c10 */ /* 0x000fe200087fe403 */
[----:B------:R-:W-:Y:S01]  /*1d50*/  IMAD.U32 R3, RZ, RZ, UR45 ;  /* 0x0000002dff037e24 */ /* 0x000fe2000f8e00ff */
[----:B------:R-:W-:Y:S01]  /*1d60*/  ISETP.GE.AND P0, PT, R24, UR47, PT ;  /* 0x0000002f18007c0c */ /* 0x000fe2000bf06270 */
[----:B------:R-:W3:Y:S01]  /*1d70*/  LDCU.64 UR8, c[0x0][0x3d8] ;  /* 0x00007b00ff0877ac */ /* 0x000ee20008000a00 */
[----:B------:R-:W-:Y:S01]  /*1d80*/  LOP3.LUT R0, R21, 0xd8, RZ, 0xc0, !PT ;  /* 0x000000d815007812 */ /* 0x000fe200078ec0ff */
[----:B------:R-:W-:Y:S01]  /*1d90*/  IMAD.MOV.U32 R29, RZ, RZ, 0x7f800000 ;  /* 0x7f800000ff1d7424 */ /* 0x000fe200078e00ff */
[--C-:B------:R-:W-:Y:S01]  /*1da0*/  SHF.R.U32.HI R26, RZ, 0x1, R25.reuse ;  /* 0x00000001ff1a7819 */ /* 0x100fe20000011619 */
[----:B------:R-:W-:Y:S01]  /*1db0*/  ULOP3.LUT UR51, UR51, 0x80000001, URZ, 0xc0, !UPT ;  /* 0x8000000133337892 */ /* 0x000fe2000f8ec0ff */
[----:B------:R-:W-:-:S02]  /*1dc0*/  LOP3.LUT R0, R0, 0x18, R25, 0x78, !PT ;  /* 0x0000001800007812 */ /* 0x000fc400078e7819 */
[----:B------:R-:W-:Y:S01]  /*1dd0*/  @!P1 LEA R8, P4, R8, R27, 0x1 ;  /* 0x0000001b08089211 */ /* 0x000fe200078808ff */
[----:B------:R-:W-:Y:S01]  /*1de0*/  UISETP.NE.AND UP0, UPT, UR51, 0x1, UPT ;  /* 0x000000013300788c */ /* 0x000fe2000bf05270 */
[----:B------:R-:W-:Y:S02]  /*1df0*/  LOP3.LUT R0, R0, 0x1f20, R21, 0xf8, !PT ;  /* 0x00001f2000007812 */ /* 0x000fe400078ef815 */
[----:B------:R-:W-:Y:S02]  /*1e00*/  LOP3.LUT R252, R26, 0x30, RZ, 0xc0, !PT ;  /* 0x000000301afc7812 */ /* 0x000fe400078ec0ff */
[----:B------:R-:W-:Y:S02]  /*1e10*/  ISETP.GE.AND P2, PT, R14, UR38, PT ;  /* 0x000000260e007c0c */ /* 0x000fe4000bf46270 */
[----:B------:R-:W-:Y:S01]  /*1e20*/  @!P1 LEA.HI.X R9, R3, R28, R2, 0x1, P4 ;  /* 0x0000001c03099211 */ /* 0x000fe200020f0c02 */
[----:B------:R-:W-:Y:S01]  /*1e30*/  @!P0 IMAD.MOV.U32 R2, RZ, RZ, R27 ;  /* 0x000000ffff028224 */ /* 0x000fe200078e001b */
[----:B------:R-:W-:Y:S01]  /*1e40*/  @!P1 LEA R14, P3, R12, R22, 0x1 ;  /* 0x000000160c0e9211 */ /* 0x000fe200078608ff */
[----:B------:R-:W-:Y:S01]  /*1e50*/  @!P0 IMAD.MOV.U32 R3, RZ, RZ, R28 ;  /* 0x000000ffff038224 */ /* 0x000fe200078e001c */
[----:B------:R-:W-:Y:S01]  /*1e60*/  LEA R0, R0, UR24, 0x1 ;  /* 0x0000001800007c11 */ /* 0x000fe2000f8e08ff */
[----:B---3--:R-:W-:Y:S01]  /*1e70*/  IMAD R10, R19, UR8, RZ ;  /* 0x00000008130a7c24 */ /* 0x008fe2000f8e02ff */
[----:B------:R-:W-:Y:S01]  /*1e80*/  LOP3.LUT R252, R252, 0x7, R24, 0xf8, !PT ;  /* 0x00000007fcfc7812 */ /* 0x000fe200078ef818 */
[C---:B------:R-:W-:Y:S01]  /*1e90*/  IMAD.WIDE.U32 R4, R13.reuse, UR8, R4 ;  /* 0x000000080d047c25 */ /* 0x040fe2000f8e0004 */
[----:B------:R-:W-:Y:S01]  /*1ea0*/  @!P1 LEA.HI.X R15, R12, R23, R15, 0x1, P3 ;  /* 0x000000170c0f9211 */ /* 0x000fe200018f0c0f */
[----:B------:R-:W-:Y:S01]  /*1eb0*/  @!PT LDS RZ, [RZ] ;  /* 0x00000000fffff984 */ /* 0x000fe20000000800 */
[----:B------:R-:W-:Y:S01]  /*1ec0*/  @!PT LDS RZ, [RZ] ;  /* 0x00000000fffff984 */ /* 0x000fe20000000800 */
[----:B------:R-:W-:Y:S01]  /*1ed0*/  @!PT LDS RZ, [RZ] ;  /* 0x00000000fffff984 */ /* 0x000fe20000000800 */
[----:B------:R3:W-:Y:S01]  /*1ee0*/  @!P0 LDGSTS.E.BYPASS.LTC128B.128 [R0+0x4000], desc[UR32][R2.64] ;  /* 0x0400000002008fae */ /* 0x0007e2000b981a20 */
[----:B------:R-:W-:Y:S01]  /*1ef0*/  ISETP.GE.AND P3, PT, R24, UR38, PT ;  /* 0x0000002618007c0c */ /* 0x000fe2000bf66270 */
[----:B------:R-:W-:Y:S01]  /*1f00*/  IMAD R10, R13, UR9, R10 ;  /* 0x000000090d0a7c24 */ /* 0x000fe2000f8e020a */
[----:B------:R-:W4:Y:S01]  /*1f10*/  @!P2 LDC.64 R20, c[0x0][0x390] ;  /* 0x0000e400ff14ab82 */ /* 0x000f220000000a00 */
[----:B------:R-:W-:Y:S01]  /*1f20*/  @P0 STS.128 [R0+0x4000], RZ ;  /* 0x004000ff00000388 */ /* 0x000fe20000000c00 */
[----:B-1----:R-:W-:Y:S01]  /*1f30*/  IMAD.MOV.U32 R28, RZ, RZ, 0x7f800000 ;  /* 0x7f800000ff1c7424 */ /* 0x002fe200078e00ff */
[----:B------:R-:W1:Y:S01]  /*1f40*/  S2R R121, SR_TID.X ;  /* 0x0000000000797919 */ /* 0x000e620000002100 */
[----:B------:R-:W-:-:S02]  /*1f50*/  IMAD.IADD R5, R5, 0x1, R10 ;  /* 0x0000000105057824 */ /* 0x000fc400078e020a */
[----:B------:R-:W-:Y:S01]  /*1f60*/  IMAD.MOV.U32 R112, RZ, RZ, 0x20 ;  /* 0x00000020ff707424 */ /* 0x000fe200078e00ff */
[----:B------:R-:W-:Y:S01]  /*1f70*/  @P1 STS.128 [R0+0x5000], RZ ;  /* 0x005000ff00001388 */ /* 0x000fe20000000c00 */
[----:B------:R-:W-:Y:S02]  /*1f80*/  @!P2 IMAD R10, R17, UR14, RZ ;  /* 0x0000000e110aac24 */ /* 0x000fe4000f8e02ff */
[----:B------:R-:W-:Y:S01]  /*1f90*/  IMAD.MOV.U32 R119, RZ, RZ, 0x20 ;  /* 0x00000020ff777424 */ /* 0x000fe200078e00ff */
[----:B------:R-:W-:Y:S01]  /*1fa0*/  @!PT LDS RZ, [RZ] ;  /* 0x00000000fffff984 */ /* 0x000fe20000000800 */
[----:B------:R-:W-:Y:S01]  /*1fb0*/  @!PT LDS RZ, [RZ] ;  /* 0x00000000fffff984 */ /* 0x000fe20000000800 */
[----:B------:R-:W-:Y:S01]  /*1fc0*/  @!PT LDS RZ, [RZ] ;  /* 0x00000000fffff984 */ /* 0x000fe20000000800 */
[----:B------:R5:W-:Y:S01]  /*1fd0*/  @!P1 LDGSTS.E.BYPASS.LTC128B.128 [R0+0x5000], desc[UR32][R8.64] ;  /* 0x0500000008009fae */ /* 0x000be2000b981a20 */
        /* <DEDUP_REMOVED lines=9> */
[----:B------:R-:W-:Y:S01]  /*2070*/  CS2R R76, SRZ ;  /* 0x00000000004c7805 */ /* 0x000fe2000001ff00 */
[C---:B---3--:R-:W-:Y:S01]  /*2080*/  VIADD R2, R252.reuse, 0x8 ;  /* 0x00000008fc027836 */ /* 0x048fe20000000000 */
[----:B------:R-:W-:Y:S02]  /*2090*/  LOP3.LUT R3, R252, 0x40, RZ, 0xfc, !PT ;  /* 0x00000040fc037812 */ /* 0x000fe400078efcff */
[----:B------:R-:W-:Y:S02]  /*20a0*/  CS2R R82, SRZ ;  /* 0x0000000000527805 */ /* 0x000fe4000001ff00 */
[----:B------:R-:W-:Y:S02]  /*20b0*/  CS2R R80, SRZ ;  /* 0x0000000000507805 */ /* 0x000fe4000001ff00 */
[----:B------:R-:W-:Y:S02]  /*20c0*/  CS2R R74, SRZ ;  /* 0x00000000004a7805 */ /* 0x000fe4000001ff00 */
[----:B------:R-:W-:Y:S01]  /*20d0*/  ISETP.GE.AND P6, PT, R2, UR47, PT ;  /* 0x0000002f02007c0c */ /* 0x000fe2000bfc6270 */
[----:B--2---:R-:W-:Y:S01]  /*20e0*/  IMAD R2, R19, UR10, RZ ;  /* 0x0000000a13027c24 */ /* 0x004fe2000f8e02ff */
[----:B------:R-:W-:Y:S01]  /*20f0*/  ISETP.GE.AND P5, PT, R3, UR47, PT ;  /* 0x0000002f03007c0c */ /* 0x000fe2000bfa6270 */
[----:B------:R-:W2:Y:S01]  /*2100*/  @!P2 LDC.64 R18, c[0x0][0x388] ;  /* 0x0000e200ff12ab82 */ /* 0x000ea20000000a00 */
[----:B------:R-:W-:Y:S01]  /*2110*/  CS2R R72, SRZ ;  /* 0x0000000000487805 */ /* 0x000fe2000001ff00 */
[C---:B------:R-:W-:Y:S01]  /*2120*/  IMAD R11, R13.reuse, UR11, R2 ;  /* 0x0000000b0d0b7c24 */ /* 0x040fe2000f8e0202 */
[----:B------:R-:W-:Y:S01]  /*2130*/  CS2R R70, SRZ ;  /* 0x0000000000467805 */ /* 0x000fe2000001ff00 */
[----:B------:R-:W-:Y:S01]  /*2140*/  IMAD.WIDE.U32 R2, R13, UR10, R6 ;  /* 0x0000000a0d027c25 */ /* 0x000fe2000f8e0006 */
[----:B------:R-:W-:Y:S01]  /*2150*/  USEL UR10, URZ, 0x2000, UP0 ;  /* 0x00002000ff0a7887 */ /* 0x000fe20008000000 */
[----:B------:R-:W-:Y:S01]  /*2160*/  CS2R R68, SRZ ;  /* 0x0000000000447805 */ /* 0x000fe2000001ff00 */
[----:B------:R-:W-:Y:S01]  /*2170*/  UIADD3 UR50, UPT, UPT, UR50, 0x80, -UR31 ;  /* 0x0000008032327890 */ /* 0x000fe2000fffe81f */
[----:B------:R-:W3:Y:S01]  /*2180*/  @!P3 LDC.64 R12, c[0x0][0x388] ;  /* 0x0000e200ff0cbb82 */ /* 0x000ee20000000a00 */
[----:B------:R-:W-:Y:S01]  /*2190*/  @!P0 IMAD.MOV.U32 R6, RZ, RZ, R22 ;  /* 0x000000ffff068224 */ /* 0x000fe200078e0016 */
[----:B------:R-:W-:Y:S01]  /*21a0*/  USHF.L.U32 UR53, UR53, 0x3, URZ ;  /* 0x0000000335357899 */ /* 0x000fe200080006ff */
[----:B------:R-:W-:Y:S01]  /*21b0*/  VIADD R27, R0, UR10 ;  /* 0x0000000a001b7c36 */ /* 0x000fe20008000000 */
[----:B------:R-:W1:Y:S01]  /*21c0*/  LDCU UR8, c[0x0][0x3e0] ;  /* 0x00007c00ff0877ac */ /* 0x000e620008000800 */
[----:B------:R-:W-:-:S02]  /*21d0*/  @!P0 IMAD.MOV.U32 R7, RZ, RZ, R23 ;  /* 0x000000ffff078224 */ /* 0x000fc400078e0017 */
[----:B------:R-:W-:Y:S01]  /*21e0*/  IMAD.IADD R3, R3, 0x1, R11 ;  /* 0x0000000103037824 */ /* 0x000fe200078e020b */
[----:B------:R-:W4:Y:S01]  /*21f0*/  @!P3 LDC.64 R22, c[0x0][0x390] ;  /* 0x0000e400ff16bb82 */ /* 0x000f220000000a00 */
[----:B------:R-:W-:Y:S01]  /*2200*/  @!P2 IMAD R11, R16, UR15, R10 ;  /* 0x0000000f100bac24 */ /* 0x000fe2000f8e020a */
[----:B------:R1:W-:Y:S01]  /*2210*/  @!P0 LDGSTS.E.BYPASS.LTC128B.128 [R27], desc[UR32][R6.64] ;  /* 0x00000000061b8fae */ /* 0x0003e2000b981a20 */
[----:B-----5:R-:W-:Y:S01]  /*2220*/  @!P2 IMAD.MOV.U32 R8, RZ, RZ, R4 ;  /* 0x000000ffff08a224 */ /* 0x020fe200078e0004 */
[----:B------:R-:W1:Y:S01]  /*2230*/  LDCU UR11, c[0x0][0x50c] ;  /* 0x0000a180ff0b77ac */ /* 0x000e620008000800 */
[----:B------:R-:W-:Y:S01]  /*2240*/  @!P2 IMAD.MOV.U32 R9, RZ, RZ, R5 ;  /* 0x000000ffff09a224 */ /* 0x000fe200078e0005 */
[----:B------:R-:W-:Y:S01]  /*2250*/  @P0 STS.128 [R27], RZ ;  /* 0x000000ff1b000388 */ /* 0x000fe20000000c00 */
[----:B------:R-:W1:Y:S03]  /*2260*/  LDCU UR9, c[0x0][0x45c] ;  /* 0x00008b80ff0977ac */ /* 0x000e660008000800 */
[----:B------:R-:W-:Y:S04]  /*2270*/  @P1 STS.128 [R27+0x1000], RZ ;  /* 0x001000ff1b001388 */ /* 0x000fe80000000c00 */
[----:B------:R-:W-:Y:S01]  /*2280*/  @!PT LDS RZ, [RZ] ;  /* 0x00000000fffff984 */ /* 0x000fe20000000800 */
[----:B------:R-:W-:Y:S01]  /*2290*/  @!PT LDS RZ, [RZ] ;  /* 0x00000000fffff984 */ /* 0x000fe20000000800 */
[----:B------:R-:W-:Y:S01]  /*22a0*/  @!PT LDS RZ, [RZ] ;  /* 0x00000000fffff984 */ /* 0x000fe20000000800 */
[----:B------:R5:W-:Y:S04]  /*22b0*/  @!P1 LDGSTS.E.BYPASS.LTC128B.128 [R27+0x1000], desc[UR32][R14.64] ;  /* 0x010000000e1b9fae */ /* 0x000be8000b981a20 */
[----:B------:R4:W-:Y:S01]  /*22c0*/  STL [R1], R27 ;  /* 0x0000001b01007387 */ /* 0x0009e20000100800 */
[----:B-1----:R-:W-:-:S02]  /*22d0*/  VIADD R6, R252, 0x48 ;  /* 0x00000048fc067836 */ /* 0x002fc40000000000 */
[----:B------:R-:W-:-:S03]  /*22e0*/  @!P2 IMAD.MOV.U32 R7, RZ, RZ, R3 ;  /* 0x000000ffff07a224 */ /* 0x000fc600078e0003 */
[----:B------:R-:W-:Y:S01]  /*22f0*/  ISETP.GE.AND P4, PT, R6, UR47, PT ;  /* 0x0000002f06007c0c */ /* 0x000fe2000bf86270 */
[--C-:B------:R-:W-:Y:S02]  /*2300*/  @!P2 IMAD.MOV.U32 R6, RZ, RZ, R2.reuse ;  /* 0x000000ffff06a224 */ /* 0x100fe400078e0002 */
[----:B------:R-:W-:-:S04]  /*2310*/  @!P3 IMAD.WIDE.U32 R2, R24, UR14, R2 ;  /* 0x0000000e1802bc25 */ /* 0x000fc8000f8e0002 */
[----:B------:R-:W-:Y:S01]  /*2320*/  @!P3 IMAD R10, R24, UR15, R3 ;  /* 0x0000000f180abc24 */ /* 0x000fe2000f8e0203 */
[----:B---3--:R-:W-:Y:S01]  /*2330*/  @!P3 LEA R12, P0, R2, R12, 0x1 ;  /* 0x0000000c020cb211 */ /* 0x008fe200078008ff */
[----:B------:R-:W-:Y:S02]  /*2340*/  @!P2 IMAD R3, R17, UR12, RZ ;  /* 0x0000000c1103ac24 */ /* 0x000fe4000f8e02ff */
[----:B------:R-:W-:Y:S01]  /*2350*/  @!P2 IMAD.WIDE.U32 R6, R16, UR14, R6 ;  /* 0x0000000e1006ac25 */ /* 0x000fe2000f8e0006 */
[----:B------:R-:W-:-:S03]  /*2360*/  @!P3 LEA.HI.X R13, R2, R13, R10, 0x1, P0 ;  /* 0x0000000d020db211 */ /* 0x000fc600000f0c0a */
[----:B-----5:R-:W-:Y:S01]  /*2370*/  @!P2 IMAD R14, R16, UR13, R3 ;  /* 0x0000000d100eac24 */ /* 0x020fe2000f8e0203 */
[----:B--2---:R-:W-:Y:S01]  /*2380*/  @!P2 LEA R10, P1, R6, R18, 0x1 ;  /* 0x00000012060aa211 */ /* 0x004fe200078208ff */
[----:B------:R-:W-:Y:S01]  /*2390*/  @!P3 IMAD.WIDE.U32 R2, R24, UR12, R4 ;  /* 0x0000000c1802bc25 */ /* 0x000fe2000f8e0004 */
[----:B------:R1:W-:Y:S03]  /*23a0*/  @!P3 LDGSTS.E.BYPASS.LTC128B.128 [R0+0x6000], desc[UR32][R12.64] ;  /* 0x060000000c00bfae */ /* 0x0003e6000b981a20 */
[----:B------:R-:W-:Y:S01]  /*23b0*/  @!P2 IMAD.WIDE.U32 R4, R16, UR12, R8 ;  /* 0x0000000c1004ac25 */ /* 0x000fe2000f8e0008 */
[----:B----4-:R-:W-:Y:S01]  /*23c0*/  @!P3 LEA R8, P0, R2, R22, 0x1 ;  /* 0x000000160208b211 */ /* 0x010fe200078008ff */
[----:B------:R-:W-:Y:S01]  /*23d0*/  @P3 STS.128 [R0+0x6000], RZ ;  /* 0x006000ff00003388 */ /* 0x000fe20000000c00 */
[----:B------:R-:W2:Y:S01]  /*23e0*/  LDCU UR12, c[0x0][0x590] ;  /* 0x0000b200ff0c77ac */ /* 0x000ea20008000800 */
[----:B------:R-:W-:-:S02]  /*23f0*/  @!P3 IMAD R3, R24, UR13, R3 ;  /* 0x0000000d1803bc24 */ /* 0x000fc4000f8e0203 */
[----:B------:R-:W-:Y:S01]  /*2400*/  @!P2 IMAD.IADD R7, R7, 0x1, R11 ;  /* 0x000000010707a824 */ /* 0x000fe200078e020b */
[----:B------:R-:W-:Y:S01]  /*2410*/  @P2 STS.128 [R0+0x7000], RZ ;  /* 0x007000ff00002388 */ /* 0x000fe20000000c00 */
[----:B------:R-:W-:Y:S01]  /*2420*/  IMAD.MOV.U32 R27, RZ, RZ, 0x7f800000 ;  /* 0x7f800000ff1b7424 */ /* 0x000fe200078e00ff */
[----:B------:R-:W-:Y:S01]  /*2430*/  @!P3 LEA.HI.X R9, R2, R23, R3, 0x1, P0 ;  /* 0x000000170209b211 */ /* 0x000fe200000f0c03 */
[----:B------:R-:W-:Y:S01]  /*2440*/  @!P2 IMAD.IADD R3, R5, 0x1, R14 ;  /* 0x000000010503a824 */ /* 0x000fe200078e020e */
[----:B------:R-:W-:Y:S01]  /*2450*/  @!P2 LEA R2, P0, R4, R20, 0x1 ;  /* 0x000000140402a211 */ /* 0x000fe200078008ff */
[----:B------:R-:W-:Y:S01]  /*2460*/  IMAD.MOV.U32 R17, RZ, RZ, 0x7f800000 ;  /* 0x7f800000ff117424 */ /* 0x000fe200078e00ff */
[----:B------:R-:W-:Y:S02]  /*2470*/  @!P2 LEA.HI.X R11, R6, R19, R7, 0x1, P1 ;  /* 0x00000013060ba211 */ /* 0x000fe400008f0c07 */
[----:B------:R-:W-:Y:S01]  /*2480*/  @!P2 LEA.HI.X R3, R4, R21, R3, 0x1, P0 ;  /* 0x000000150403a211 */ /* 0x000fe200000f0c03 */
[----:B------:R-:W-:Y:S01]  /*2490*/  IMAD.MOV.U32 R4, RZ, RZ, 0x4 ;  /* 0x00000004ff047424 */ /* 0x000fe200078e00ff */
[----:B------:R-:W-:Y:S01]  /*24a0*/  ISETP.GE.AND P0, PT, R252, UR47, PT ;  /* 0x0000002ffc007c0c */ /* 0x000fe2000bf06270 */
[----:B------:R-:W-:Y:S01]  /*24b0*/  @!PT LDS RZ, [RZ] ;  /* 0x00000000fffff984 */ /* 0x000fe20000000800 */
[----:B------:R-:W-:Y:S01]  /*24c0*/  @!PT LDS RZ, [RZ] ;  /* 0x00000000fffff984 */ /* 0x000fe20000000800 */
[----:B------:R-:W-:Y:S01]  /*24d0*/  @!PT LDS RZ, [RZ] ;  /* 0x00000000fffff984 */ /* 0x000fe20000000800 */
[----:B------:R-:W-:Y:S04]  /*24e0*/  @!P2 LDGSTS.E.BYPASS.LTC128B.128 [R0+0x7000], desc[UR32][R10.64] ;  /* 0x070000000a00afae */ /* 0x000fe8000b981a20 */
[----:B------:R-:W-:Y:S04]  /*24f0*/  @!P3 LDGSTS.E.BYPASS.LTC128B.128 [R0+0x8000], desc[UR32][R8.64] ;  /* 0x080000000800bfae */ /* 0x000fe8000b981a20 */
[----:B------:R-:W-:Y:S04]  /*2500*/  @P3 STS.128 [R0+0x8000], RZ ;  /* 0x008000ff00003388 */ /* 0x000fe80000000c00 */
[----:B------:R3:W-:Y:S04]  /*2510*/  @P2 STS.128 [R0+0x9000], RZ ;  /* 0x009000ff00002388 */ /* 0x0007e80000000c00 */
[----:B------:R-:W-:Y:S01]  /*2520*/  @!PT LDS RZ, [RZ] ;  /* 0x00000000fffff984 */ /* 0x000fe20000000800 */
[----:B------:R-:W-:Y:S01]  /*2530*/  @!PT LDS RZ, [RZ] ;  /* 0x00000000fffff984 */ /* 0x000fe20000000800 */
[----:B------:R-:W-:Y:S01]  /*2540*/  @!PT LDS RZ, [RZ] ;  /* 0x00000000fffff984 */ /* 0x000fe20000000800 */
[----:B------:R4:W-:Y:S01]  /*2550*/  @!P2 LDGSTS.E.BYPASS.LTC128B.128 [R0+0x9000], desc[UR32][R2.64] ;  /* 0x090000000200afae */ /* 0x0009e2000b981a20 */
[----:B------:R-:W-:-:S02]  /*2560*/  IMAD.SHL.U32 R7, R25, 0x10, RZ ;  /* 0x0000001019077824 */ /* 0x000fc400078e00ff */
[C---:B-1----:R-:W-:Y:S01]  /*2570*/  IMAD.SHL.U32 R12, R121.reuse, 0x2, RZ ;  /* 0x00000002790c7824 */ /* 0x042fe200078e00ff */
[----:B------:R-:W-:Y:S01]  /*2580*/  LOP3.LUT P1, RZ, R121, 0x4, RZ, 0xc0, !PT ;  /* 0x0000000479ff7812 */ /* 0x000fe2000782c0ff */
[----:B------:R-:W0:Y:S01]  /*2590*/  LDGDEPBAR ;  /* 0x00000000000079af */ /* 0x000e220000000000 */
[----:B----4-:R-:W-:-:S05]  /*25a0*/  IMAD.WIDE.U32 R2, R252, R4, UR60 ;  /* 0x0000003cfc027e25 */ /* 0x010fca000f8e0004 */
[----:B------:R-:W4:Y:S04]  /*25b0*/  @!P0 LDG.E R29, desc[UR32][R2.64] ;  /* 0x00000020021d8981 */ /* 0x000f28000c1e1900 */
[----:B------:R-:W5:Y:S04]  /*25c0*/  @!P6 LDG.E R28, desc[UR32][R2.64+0x20] ;  /* 0x00002020021ce981 */ /* 0x000f68000c1e1900 */
[----:B------:R-:W5:Y:S04]  /*25d0*/  @!P5 LDG.E R27, desc[UR32][R2.64+0x100] ;  /* 0x00010020021bd981 */ /* 0x000f68000c1e1900 */
[----:B------:R1:W5:Y:S01]  /*25e0*/  @!P4 LDG.E R17, desc[UR32][R2.64+0x120] ;  /* 0x000120200211c981 */ /* 0x000362000c1e1900 */
[C---:B------:R-:W-:Y:S01]  /*25f0*/  IMAD.SHL.U32 R9, R25.reuse, 0x20, RZ ;  /* 0x0000002019097824 */ /* 0x040fe200078e00ff */
[C---:B------:R-:W-:Y:S01]  /*2600*/  LOP3.LUT P0, RZ, R25.reuse, 0x4, RZ, 0xc0, !PT ;  /* 0x0000000419ff7812 */ /* 0x040fe2000780c0ff */
[----:B------:R-:W-:Y:S01]  /*2610*/  IMAD.SHL.U32 R8, R25, 0x4, RZ ;  /* 0x0000000419087824 */ /* 0x000fe200078e00ff */
[----:B--2---:R-:W-:Y:S01]  /*2620*/  USHF.L.U32 UR12, UR12, 0x7, URZ ;  /* 0x000000070c0c7899 */ /* 0x004fe200080006ff */
[----:B------:R-:W-:Y:S01]  /*2630*/  IMAD.SHL.U32 R10, R121, 0x20, RZ ;  /* 0x00000020790a7824 */ /* 0x000fe200078e00ff */
[----:B---3--:R-:W-:Y:S01]  /*2640*/  LOP3.LUT R0, R9, 0x20, RZ, 0xc0, !PT ;  /* 0x0000002009007812 */ /* 0x008fe200078ec0ff */
[----:B------:R-:W-:Y:S01]  /*2650*/  IMAD.SHL.U32 R11, R121, 0x4, RZ ;  /* 0x00000004790b7824 */ /* 0x000fe200078e00ff */
[----:B------:R-:W-:-:S02]  /*2660*/  LOP3.LUT R4, R9, 0x120, RZ, 0xc0, !PT ;  /* 0x0000012009047812 */ /* 0x000fc400078ec0ff */
[--C-:B------:R-:W-:Y:S02]  /*2670*/  LOP3.LUT R0, R0, 0x3800, R7.reuse, 0xf8, !PT ;  /* 0x0000380000007812 */ /* 0x100fe400078ef807 */
[--C-:B------:R-:W-:Y:S02]  /*2680*/  LOP3.LUT R4, R4, 0x600, R7.reuse, 0xf8, !PT ;  /* 0x0000060004047812 */ /* 0x100fe400078ef807 */
[----:B------:R-:W-:Y:S02]  /*2690*/  LOP3.LUT R7, R0, 0x100, R7, 0xf8, !PT ;  /* 0x0000010000077812 */ /* 0x000fe400078ef807 */
[----:B------:R-:W-:Y:S02]  /*26a0*/  LOP3.LUT R8, R8, 0x18, RZ, 0xc0, !PT ;  /* 0x0000001808087812 */ /* 0x000fe400078ec0ff */
[----:B------:R-:W-:Y:S02]  /*26b0*/  LOP3.LUT R6, R10, 0xc0, RZ, 0xc0, !PT ;  /* 0x000000c00a067812 */ /* 0x000fe400078ec0ff */
[----:B------:R-:W-:-:S02]  /*26c0*/  LOP3.LUT R5, R8, 0xc0, R9, 0xf8, !PT ;  /* 0x000000c008057812 */ /* 0x000fc400078ef809 */
[----:B------:R-:W-:Y:S02]  /*26d0*/  LOP3.LUT R6, R6, 0x18, R11, 0xf8, !PT ;  /* 0x0000001806067812 */ /* 0x000fe400078ef80b */
[----:B------:R-:W-:Y:S02]  /*26e0*/  SHF.R.U32.HI R11, RZ, 0x1, R121 ;  /* 0x00000001ff0b7819 */ /* 0x000fe40000011679 */
[--C-:B-1----:R-:W-:Y:S02]  /*26f0*/  SHF.R.U32.HI R2, RZ, 0x4, R25.reuse ;  /* 0x00000004ff027819 */ /* 0x102fe40000011619 */
[----:B------:R-:W-:Y:S02]  /*2700*/  LOP3.LUT R3, R5, 0x8, R26, 0x78, !PT ;  /* 0x0000000805037812 */ /* 0x000fe400078e781a */
[----:B------:R-:W-:Y:S02]  /*2710*/  LOP3.LUT R0, R2, 0x8, RZ, 0xc0, !PT ;  /* 0x0000000802007812 */ /* 0x000fe400078ec0ff */
[----:B------:R-:W-:Y:S01]  /*2720*/  LOP3.LUT R118, R4, R3, RZ, 0xfc, !PT ;  /* 0x0000000304767212 */ /* 0x000fe200078efcff */
[----:B------:R-:W-:Y:S01]  /*2730*/  IMAD.SHL.U32 R3, R121, 0x40, RZ ;  /* 0x0000004079037824 */ /* 0x000fe200078e00ff */
[----:B------:R-:W-:-:S02]  /*2740*/  LOP3.LUT R0, R0, 0x10, R25, 0xf8, !PT ;  /* 0x0000001000007812 */ /* 0x000fc400078ef819 */
[----:B------:R-:W-:Y:S02]  /*2750*/  LOP3.LUT R5, R5, 0x8, R25, 0x78, !PT ;  /* 0x0000000805057812 */ /* 0x000fe400078e7819 */
[----:B------:R-:W-:Y:S01]  /*2760*/  LOP3.LUT R2, R0, 0xc0, R9, 0xf8, !PT ;  /* 0x000000c000027812 */ /* 0x000fe200078ef809 */
[----:B------:R-:W-:Y:S01]  /*2770*/  IMAD.U32 R0, RZ, RZ, UR44 ;  /* 0x0000002cff007e24 */ /* 0x000fe2000f8e00ff */
[----:B------:R-:W-:Y:S01]  /*2780*/  LOP3.LUT R7, R7, R5, RZ, 0xfc, !PT ;  /* 0x0000000507077212 */ /* 0x000fe200078efcff */
[----:B------:R-:W-:Y:S01]  /*2790*/  IMAD.SHL.U32 R5, R121, 0x10, RZ ;  /* 0x0000001079057824 */ /* 0x000fe200078e00ff */
[----:B------:R-:W-:Y:S01]  /*27a0*/  LOP3.LUT R8, R2, R8, RZ, 0x3c, !PT ;  /* 0x0000000802087212 */ /* 0x000fe200078e3cff */
[----:B------:R-:W-:Y:S01]  /*27b0*/  IMAD.U32 R2, RZ, RZ, UR41 ;  /* 0x00000029ff027e24 */ /* 0x000fe2000f8e00ff */
[----:B------:R-:W-:Y:S02]  /*27c0*/  IADD3 R0, PT, PT, R0, UR31, R252 ;  /* 0x0000001f00007c10 */ /* 0x000fe4000fffe0fc */
[----:B------:R-:W-:-:S02]  /*27d0*/  SEL R112, R112, 0xffffffe0, !P0 ;  /* 0xffffffe070707807 */ /* 0x000fc40004000000 */
[----:B------:R-:W-:Y:S02]  /*27e0*/  IADD3 R189, PT, PT, R0, -0x3f, -R2 ;  /* 0xffffffc100bd7810 */ /* 0x000fe40007ffe802 */
[----:B------:R-:W-:Y:S02]  /*27f0*/  LOP3.LUT R0, R12, 0xe006, R3, 0xc8, !PT ;  /* 0x0000e0060c007812 */ /* 0x000fe400078ec803 */
[----:B------:R-:W-:Y:S02]  /*2800*/  LOP3.LUT R3, R10, 0x20, RZ, 0xc0, !PT ;  /* 0x000000200a037812 */ /* 0x000fe400078ec0ff */
[----:B------:R-:W-:Y:S02]  /*2810*/  LOP3.LUT R4, R0, 0xc00, R10, 0xf8, !PT ;  /* 0x00000c0000047812 */ /* 0x000fe400078ef80a */
[----:B------:R-:W-:Y:S02]  /*2820*/  LOP3.LUT R2, R10, 0x120, RZ, 0xc0, !PT ;  /* 0x000001200a027812 */ /* 0x000fe400078ec0ff */
[----:B------:R-:W-:-:S02]  /*2830*/  LOP3.LUT R0, R3, 0x3800, R5, 0xf8, !PT ;  /* 0x0000380003007812 */ /* 0x000fc400078ef805 */
[----:B------:R-:W-:Y:S02]  /*2840*/  LOP3.LUT R10, R5, 0x1c0, RZ, 0xc0, !PT ;  /* 0x000001c0050a7812 */ /* 0x000fe400078ec0ff */
[--C-:B------:R-:W-:Y:S02]  /*2850*/  LOP3.LUT R2, R2, 0x600, R5.reuse, 0xf8, !PT ;  /* 0x0000060002027812 */ /* 0x100fe400078ef805 */
[----:B------:R-:W-:Y:S02]  /*2860*/  LOP3.LUT R5, R0, 0x100, R5, 0xf8, !PT ;  /* 0x0000010000057812 */ /* 0x000fe400078ef805 */
[----:B------:R-:W-:Y:S02]  /*2870*/  LOP3.LUT R0, R6, 0x8, R11, 0x78, !PT ;  /* 0x0000000806007812 */ /* 0x000fe400078e780b */
[----:B------:R-:W-:Y:S02]  /*2880*/  LOP3.LUT R3, R10, 0x38, R12, 0xf8, !PT ;  /* 0x000000380a037812 */ /* 0x000fe400078ef80c */
[----:B------:R-:W-:-:S02]  /*2890*/  LOP3.LUT P0, RZ, R121, 0x2, RZ, 0xc0, !PT ;  /* 0x0000000279ff7812 */ /* 0x000fc4000780c0ff */
[----:B------:R-:W-:Y:S01]  /*28a0*/  LOP3.LUT R120, R2, R0, RZ, 0xfc, !PT ;  /* 0x0000000002787212 */ /* 0x000fe200078efcff */
[----:B------:R-:W-:Y:S01]  /*28b0*/  IMAD.MOV.U32 R0, RZ, RZ, 0x10 ;  /* 0x00000010ff007424 */ /* 0x000fe200078e00ff */
[----:B------:R-:W-:Y:S01]  /*28c0*/  LOP3.LUT R4, R4, R3, RZ, 0xfc, !PT ;  /* 0x0000000304047212 */ /* 0x000fe200078efcff */
[----:B------:R-:W-:Y:S01]  /*28d0*/  IMAD.MOV.U32 R2, RZ, RZ, 0x20 ;  /* 0x00000020ff027424 */ /* 0x000fe200078e00ff */
[----:B------:R-:W-:Y:S02]  /*28e0*/  LOP3.LUT R3, R6, 0x8, R121, 0x78, !PT ;  /* 0x0000000806037812 */ /* 0x000fe400078e7879 */
[----:B------:R-:W-:Y:S02]  /*28f0*/  R2P PR, R121, 0x18 ;  /* 0x0000001879007804 */ /* 0x000fe40000000000 */
[----:B------:R-:W-:Y:S02]  /*2900*/  LOP3.LUT R3, R5, R3, RZ, 0xfc, !PT ;  /* 0x0000000305037212 */ /* 0x000fe400078efcff */
[----:B------:R-:W-:-:S02]  /*2910*/  SEL R0, R0, 0xfffffff0, !P1 ;  /* 0xfffffff000007807 */ /* 0x000fc40004800000 */
[----:B------:R-:W-:Y:S02]  /*2920*/  SEL R0, R2, 0xffffffe0, !P3 ;  /* 0xffffffe002007807 */ /* 0x000fe40005800000 */
[----:B------:R-:W-:Y:S02]  /*2930*/  LOP3.LUT R8, R8, 0x120, R9, 0xf8, !PT ;  /* 0x0000012008087812 */ /* 0x000fe400078ef809 */
[----:B------:R-:W-:Y:S02]  /*2940*/  LEA R118, R118, UR24, 0x1 ;  /* 0x0000001876767c11 */ /* 0x000fe4000f8e08ff */
[----:B------:R-:W-:Y:S02]  /*2950*/  LEA R113, R7, UR24, 0x1 ;  /* 0x0000001807717c11 */ /* 0x000fe4000f8e08ff */
[----:B------:R-:W-:Y:S01]  /*2960*/  LEA R116, R8, UR24, 0x1 ;  /* 0x0000001808747c11 */ /* 0x000fe2000f8e08ff */
[----:B------:R-:W-:Y:S01]  /*2970*/  VIADD R118, R118, UR10 ;  /* 0x0000000a76767c36 */ /* 0x000fe20008000000 */
[----:B------:R-:W-:Y:S01]  /*2980*/  SEL R119, R119, 0xffffffe0, !P0 ;  /* 0xffffffe077777807 */ /* 0x000fe20004000000 */
[----:B------:R-:W-:-:S02]  /*2990*/  IMAD.IADD R117, R112, 0x1, R113 ;  /* 0x0000000170757824 */ /* 0x000fc400078e0271 */
[----:B------:R-:W-:Y:S01]  /*29a0*/  VIADD R116, R116, UR10 ;  /* 0x0000000a74747c36 */ /* 0x000fe20008000000 */
[----:B----4-:R1:W-:Y:S04]  /*29b0*/  STL [R1+0x20], R29 ;  /* 0x0000201d01007387 */ /* 0x0103e80000100800 */
[----:B-----5:R1:W-:Y:S04]  /*29c0*/  STL [R1+0x1c], R28 ;  /* 0x00001c1c01007387 */ /* 0x0203e80000100800 */
[----:B------:R1:W-:Y:S04]  /*29d0*/  STL [R1+0x18], R27 ;  /* 0x0000181b01007387 */ /* 0x0003e80000100800 */
[----:B------:R1:W-:Y:S04]  /*29e0*/  STL [R1+0x14], R17 ;  /* 0x0000141101007387 */ /* 0x0003e80000100800 */
[----:B------:R1:W-:Y:S04]  /*29f0*/  STL [R1+0x2c], R4 ;  /* 0x00002c0401007387 */ /* 0x0003e80000100800 */
[----:B------:R1:W-:Y:S04]  /*2a00*/  STL [R1+0x28], R3 ;  /* 0x0000280301007387 */ /* 0x0003e80000100800 */
[----:B------:R1:W-:Y:S02]  /*2a10*/  STL [R1+0x24], R0 ;  /* 0x0000240001007387 */ /* 0x0003e40000100800 */
.L_x_679:
[----:B------:R-:W0:Y:S01]  /*2a20*/  LDGDEPBAR ;  /* 0x00000000000079af */ /* 0x000e220000000000 */
[----:B------:R-:W-:Y:S01]  /*2a30*/  IADD3 R112, PT, PT, R118, R112, RZ ;  /* 0x0000007076707210 */ /* 0x000fe20007ffe0ff */
[----:B------:R-:W-:Y:S01]  /*2a40*/  UIADD3 UR44, UPT, UPT, UR44, -0x80, URZ ;  /* 0xffffff802c2c7890 */ /* 0x000fe2000fffe0ff */
[----:B-1----:R-:W-:Y:S05]  /*2a50*/  IMAD.SHL.U32 R0, R121, 0x2, RZ ;  /* 0x0000000279007824 */ /* 0x002fea00078e00ff */
        /* <DEDUP_REMOVED lines=87> */
[CC--:B------:R-:W-:Y:S05]  /*2fd0*/  @!P0 ISETP.GE.AND P5, PT, R0.reuse, R13.reuse, PT ;  /* 0x0000000d0000820c */ /* 0x0c0fea0003fa6270 */
        /* <DEDUP_REMOVED lines=15> */
[--C-:B------:R-:W-:Y:S08]  /*30d0*/  FFMA.FTZ R3, R3, UR9, -R11.reuse ;  /* 0x0000000903037c23 */ /* 0x100ff0000801080b */
[----:B------:R1:W-:Y:S01]  /*30e0*/  MUFU.EX2 R19, R3 ;  /* 0x0000000300137308 */ /* 0x0003e20000000800 */
[C---:B----4-:R-:W-:Y:S04]  /*30f0*/  @!P0 VIMNMX R9, PT, PT, R189.reuse, UR31, PT ;  /* 0x0000001fbd098c48 */ /* 0x050fe8000bfe0100 */
        /* <DEDUP_REMOVED lines=9> */
[----:B------:R-:W-:Y:S03]  /*3190*/  FFMA.FTZ R3, R3, UR9, -R10 ;  /* 0x0000000903037c23 */ /* 0x000fe6000801080a */
        /* <DEDUP_REMOVED lines=58> */
[--C-:B------:R-:W-:Y:S01]  /*3540*/  FFMA.FTZ R2, R4, UR9, -R3.reuse ;  /* 0x0000000904027c23 */ /* 0x100fe20008010803 */
[----:B------:R-:W-:Y:S01]  /*3550*/  IMAD.MOV.U32 R4, RZ, RZ, R206 ;  /* 0x000000ffff047224 */ /* 0x000fe200078e00ce */
[----:B------:R-:W-:Y:S02]  /*3560*/  @!P0 FSEL R4, R206, -INF , !P3 ;  /* 0xff800000ce048808 */ /* 0x000fe40005800000 */
[----:B------:R3:W-:Y:S01]  /*3570*/  MUFU.EX2 R219, R2 ;  /* 0x0000000200db7308 */ /* 0x0007e20000000800 */
[C---:B--2---:R-:W-:Y:S01]  /*3580*/  FSETP.NEU.FTZ.AND P2, PT, R14.reuse, -INF , PT ;  /* 0xff8000000e00780b */ /* 0x044fe20003f5d000 */
[----:B------:R-:W-:Y:S01]  /*3590*/  FMUL.FTZ R15, R14, 1.4426950216293334961 ;  /* 0x3fb8aa3b0e0f7820 */ /* 0x000fe20000410000 */
[----:B------:R-:W-:Y:S01]  /*35a0*/  IMAD.MOV.U32 R14, RZ, RZ, R190 ;  /* 0x000000ffff0e7224 */ /* 0x000fe200078e00be */
[----:B------:R-:W-:Y:S05]  /*35b0*/  @!P0 FSEL R14, R190, -INF , !P6 ;  /* 0xff800000be0e8808 */ /* 0x000fea0007000000 */
[----:B------:R-:W-:Y:S04]  /*35c0*/  FFMA.FTZ R14, R14, UR9, -R3 ;  /* 0x000000090e0e7c23 */ /* 0x000fe80008010803 */
[----:B------:R2:W-:Y:S01]  /*35d0*/  MUFU.EX2 R218, R14 ;  /* 0x0000000e00da7308 */ /* 0x0005e20000000800 */
[----:B---3--:R-:W-:Y:S02]  /*35e0*/  FSEL R2, R15, RZ, P2 ;  /* 0x000000ff0f027208 */ /* 0x008fe40001000000 */
[----:B------:R-:W-:Y:S03]  /*35f0*/  @!P0 IADD3 R15, PT, PT, R0, 0x9, RZ ;  /* 0x00000009000f8810 */ /* 0x000fe60007ffe0ff */
[--C-:B------:R-:W-:Y:S01]  /*3600*/  FFMA.FTZ R4, R4, UR9, -R2.reuse ;  /* 0x0000000904047c23 */ /* 0x100fe20008010802 */
[--C-:B------:R-:W-:Y:S03]  /*3610*/  FFMA.FTZ R5, R5, UR9, -R2.reuse ;  /* 0x0000000905057c23 */ /* 0x100fe60008010802 */
        /* <DEDUP_REMOVED lines=15> */
[-C--:B------:R-:W-:Y:S04]  /*3710*/  @!P0 ISETP.GE.AND P3, PT, R14, R12.reuse, PT ;  /* 0x0000000c0e00820c */ /* 0x080fe80003f66270 */
[----:B------:R2:W-:Y:S01]  /*3720*/  MUFU.EX2 R215, R4 ;  /* 0x0000000400d77308 */ /* 0x0005e20000000800 */
[----:B------:R-:W-:Y:S02]  /*3730*/  @!P0 FSEL R17, R204, -INF , !P2 ;  /* 0xff800000cc118808 */ /* 0x000fe40005000000 */
[----:B------:R-:W-:Y:S01]  /*3740*/  @!P0 ISETP.GE.AND P2, PT, R14, R13, PT ;  /* 0x0000000d0e00820c */ /* 0x000fe20003f46270 */
        /* <DEDUP_REMOVED lines=8> */
[C---:B------:R-:W-:Y:S03]  /*37d0*/  @!P0 ISETP.GE.AND P2, PT, R15.reuse, R13, PT ;  /* 0x0000000d0f00820c */ /* 0x040fe60003f46270 */
        /* <DEDUP_REMOVED lines=13> */
[--C-:B---3--:R-:W-:Y:S01]  /*38b0*/  FFMA.FTZ R15, R16, UR9, -R10.reuse ;  /* 0x00000009100f7c23 */ /* 0x108fe2000801080a */
        /* <DEDUP_REMOVED lines=19> */
[C---:B------:R-:W-:Y:S01]  /*39f0*/  @!P0 ISETP.GE.AND P2, PT, R15.reuse, R13, PT ;  /* 0x0000000d0f00820c */ /* 0x040fe20003f46270 */
        /* <DEDUP_REMOVED lines=28> */
[----:B------:R-:W-:Y:S02]  /*3bc0*/  @!P0 FSEL R5, R199, -INF , !P3 ;  /* 0xff800000c7058808 */ /* 0x000fe40005800000 */
[----:B------:R-:W-:Y:S03]  /*3bd0*/  MOV R17, R196 ;  /* 0x000000c400117202 */ /* 0x000fe60000000f00 */
        /* <DEDUP_REMOVED lines=33> */
[----:B------:R-:W-:Y:S03]  /*3df0*/  FFMA.FTZ R4, R4, UR9, -R3 ;  /* 0x0000000904047c23 */ /* 0x000fe60008010803 */
[----:B------:R-:W-:Y:S01]  /*3e00*/  MUFU.TANH R161, R41 ;  /* 0x0000002900a17308 */ /* 0x000fe20000002400 */
[----:B------:R-:W-:Y:S02]  /*3e10*/  @!P0 FSEL R5, R173, -INF , !P2 ;  /* 0xff800000ad058808 */ /* 0x000fe40005000000 */
[----:B------:R-:W-:Y:S04]  /*3e20*/  @!P0 ISETP.GE.AND P2, PT, R15, R8, PT ;  /* 0x000000080f00820c */ /* 0x000fe80003f46270 */
[----:B------:R-:W-:Y:S03]  /*3e30*/  @!P0 FSEL R17, R196, -INF , !P2 ;  /* 0xff800000c4118808 */ /* 0x000fe60005000000 */
[----:B------:R3:W-:Y:S01]  /*3e40*/  MUFU.EX2 R203, R4 ;  /* 0x0000000400cb7308 */ /* 0x0007e20000000800 */
[-C--:B------:R-:W-:Y:S01]  /*3e50*/  @!P0 ISETP.GE.AND P2, PT, R14, R13.reuse, PT ;  /* 0x0000000d0e00820c */ /* 0x080fe20003f46270 */
[----:B------:R-:W-:Y:S02]  /*3e60*/  IMAD.MOV.U32 R14, RZ, RZ, R151 ;  /* 0x000000ffff0e7224 */ /* 0x000fe400078e0097 */
[----:B----4-:R-:W-:Y:S01]  /*3e70*/  FFMA.FTZ R16, R17, UR9, -R2 ;  /* 0x0000000911107c23 */ /* 0x010fe20008010802 */
[----:B------:R-:W-:Y:S05]  /*3e80*/  MOV R17, R238 ;  /* 0x000000ee00117202 */ /* 0x000fea0000000f00 */
[----:B------:R4:W-:Y:S10]  /*3e90*/  MUFU.EX2 R216, R16 ;  /* 0x0000001000d87308 */ /* 0x0009f40000000800 */
[----:B------:R-:W-:Y:S01]  /*3ea0*/  MUFU.TANH R181, R43 ;  /* 0x0000002b00b57308 */ /* 0x000fe20000002400 */
[----:B---3--:R-:W-:Y:S09]  /*3eb0*/  FFMA.FTZ R4, R5, UR9, -R3 ;  /* 0x0000000905047c23 */ /* 0x008ff20008010803 */
[----:B------:R3:W-:Y:S01]  /*3ec0*/  MUFU.EX2 R202, R4 ;  /* 0x0000000400ca7308 */ /* 0x0007e20000000800 */
[----:B----4-:R-:W-:Y:S01]  /*3ed0*/  IMAD.MOV.U32 R16, RZ, RZ, R239 ;  /* 0x000000ffff107224 */ /* 0x010fe200078e00ef */
[----:B------:R-:W-:Y:S02]  /*3ee0*/  @!P0 FSEL R16, R239, -INF , !P2 ;  /* 0xff800000ef108808 */ /* 0x000fe40005000000 */
[C---:B------:R-:W-:Y:S03]  /*3ef0*/  @!P0 ISETP.GE.AND P2, PT, R15.reuse, R13, PT ;  /* 0x0000000d0f00820c */ /* 0x040fe60003f46270 */
[--C-:B------:R-:W-:Y:S03]  /*3f00*/  FFMA.FTZ R18, R16, UR9, -R11.reuse ;  /* 0x0000000910127c23 */ /* 0x100fe6000801080b */
[----:B------:R-:W4:Y:S01]  /*3f10*/  MUFU.TANH R182, R42 ;  /* 0x0000002a00b67308 */ /* 0x000f220000002400 */
[----:B------:R-:W-:Y:S02]  /*3f20*/  @!P0 FSEL R17, R238, -INF , !P2 ;  /* 0xff800000ee118808 */ /* 0x000fe40005000000 */
[----:B------:R-:W-:Y:S02]  /*3f30*/  @!P0 ISETP.GE.AND P2, PT, R15, R12, PT ;  /* 0x0000000c0f00820c */ /* 0x000fe40003f46270 */
[----:B------:R-:W-:Y:S01]  /*3f40*/  MOV R16, R152 ;  /* 0x0000009800107202 */ /* 0x000fe20000000f00 */
[--C-:B------:R-:W-:Y:S01]  /*3f50*/  FFMA.FTZ R15, R17, UR9, -R11.reuse ;  /* 0x00000009110f7c23 */ /* 0x100fe2000801080b */
[----:B------:R-:W-:Y:S03]  /*3f60*/  @!P0 FSEL R14, R151, -INF , !P2 ;  /* 0xff800000970e8808 */ /* 0x000fe60005000000 */
[----:B------:R1:W-:Y:S01]  /*3f70*/  MUFU.EX2 R73, R18 ;  /* 0x0000001200497308 */ /* 0x0003e20000000800 */
[----:B---3--:R-:W3:Y:S01]  /*3f80*/  LDSM.16.M88.4 R4, [R117+0x6c00] ;  /* 0x006c00007504783b */ /* 0x008ee20000000200 */
[----:B------:R-:W-:Y:S01]  /*3f90*/  @!P0 FSEL R16, R152, -INF , !P3 ;  /* 0xff80000098108808 */ /* 0x000fe20005800000 */
[--C-:B------:R-:W-:Y:S01]  /*3fa0*/  FFMA.FTZ R14, R14, UR9, -R10.reuse ;  /* 0x000000090e0e7c23 */ /* 0x100fe2000801080a */
[----:B--2---:R-:W-:Y:S06]  /*3fb0*/  MOV R17, R235 ;  /* 0x000000eb00117202 */ /* 0x004fec0000000f00 */
[----:B------:R2:W-:Y:S10]  /*3fc0*/  MUFU.EX2 R72, R15 ;  /* 0x0000000f00487308 */ /* 0x0005f40000000800 */
[----:B------:R4:W-:Y:S01]  /*3fd0*/  MUFU.EX2 R169, R14 ;  /* 0x0000000e00a97308 */ /* 0x0009e20000000800 */
[----:B-1----:R-:W3:Y:S09]  /*3fe0*/  LDL R18, [R1+0x24] ;  /* 0x0000240001127983 */ /* 0x002ef20000100800 */
[----:B------:R-:W-:Y:S01]  /*3ff0*/  MUFU.TANH R154, R44 ;  /* 0x0000002c009a7308 */ /* 0x000fe20000002400 */
[----:B--2---:R-:W-:Y:S01]  /*4000*/  FFMA.FTZ R15, R16, UR9, -R10 ;  /* 0x00000009100f7c23 */ /* 0x004fe2000801080a */
[----:B------:R-:W-:Y:S08]  /*4010*/  MOV R16, R236 ;  /* 0x000000ec00107202 */ /* 0x000ff00000000f00 */
[----:B------:R1:W-:Y:S01]  /*4020*/  MUFU.EX2 R170, R15 ;  /* 0x0000000f00aa7308 */ /* 0x0003e20000000800 */
[----:B----4-:R-:W-:Y:S04]  /*4030*/  @!P0 IADD3 R14, PT, PT, R0, 0x20, RZ ;  /* 0x00000020000e8810 */ /* 0x010fe80007ffe0ff */
[C---:B------:R-:W-:Y:S02]  /*4040*/  @!P0 ISETP.GE.AND P3, PT, R14.reuse, R12, PT ;  /* 0x0000000c0e00820c */ /* 0x040fe40003f66270 */
[-C--:B------:R-:W-:Y:S03]  /*4050*/  @!P0 ISETP.GE.AND P2, PT, R14, R13.reuse, PT ;  /* 0x0000000d0e00820c */ /* 0x080fe60003f46270 */
[----:B------:R-:W-:Y:S01]  /*4060*/  MUFU.TANH R153, R45 ;  /* 0x0000002d00997308 */ /* 0x000fe20000002400 */
[-C--:B---3--:R-:W-:Y:S03]  /*4070*/  HMMA.16816.F32 R52, R104, R4.reuse, R52 ;  /* 0x000000046834723c */ /* 0x088fe60000001834 */
[----:B------:R-:W-:Y:S06]  /*4080*/  @!P0 FSEL R16, R236, -INF , !P2 ;  /* 0xff800000ec108808 */ /* 0x000fec0005000000 */
[----:B------:R-:W-:Y:S01]  /*4090*/  MUFU.TANH R176, R46 ;  /* 0x0000002e00b07308 */ /* 0x000fe20000002400 */
[C---:B------:R-:W-:Y:S04]  /*40a0*/  HMMA.16816.F32 R56, R112.reuse, R4, R56 ;  /* 0x000000047038723c */ /* 0x040fe80000001838 */
[----:B------:R-:W-:Y:S01]  /*40b0*/  MOV R4, R146 ;  /* 0x0000009200047202 */ /* 0x000fe20000000f00 */
[----:B-1----:R-:W-:Y:S01]  /*40c0*/  @!P0 VIADD R15, R0, 0x21 ;  /* 0x00000021000f8836 */ /* 0x002fe20000000000 */
[----:B------:R-:W-:Y:S03]  /*40d0*/  @!P0 FSEL R4, R146, -INF , !P3 ;  /* 0xff80000092048808 */ /* 0x000fe60005800000 */
[----:B------:R-:W1:Y:S01]  /*40e0*/  MUFU.TANH R175, R47 ;  /* 0x0000002f00af7308 */ /* 0x000e620000002400 */
[----:B------:R-:W-:Y:S02]  /*40f0*/  IMAD.MOV.U32 R5, RZ, RZ, R148 ;  /* 0x000000ffff057224 */ /* 0x000fe400078e0094 */
[----:B------:R-:W-:Y:S01]  /*4100*/  FFMA.FTZ R16, R16, UR9, -R11 ;  /* 0x0000000910107c23 */ /* 0x000fe2000801080b */
[----:B------:R-:W-:Y:S01]  /*4110*/  @!P0 ISETP.GE.AND P2, PT, R15, R13, PT ;  /* 0x0000000d0f00820c */ /* 0x000fe20003f46270 */
[--C-:B------:R-:W-:Y:S01]  /*4120*/  FFMA.FTZ R4, R4, UR9, -R10.reuse ;  /* 0x0000000904047c23 */ /* 0x100fe2000801080a */
[-C--:B------:R-:W-:Y:S04]  /*4130*/  HMMA.16816.F32 R60, R112, R6.reuse, R60 ;  /* 0x00000006703c723c */ /* 0x080fe8000000183c */
[----:B------:R2:W-:Y:S01]  /*4140*/  MUFU.EX2 R163, R4 ;  /* 0x0000000400a37308 */ /* 0x0005e20000000800 */
[----:B------:R-:W-:Y:S01]  /*4150*/  @!P0 FSEL R17, R235, -INF , !P2 ;  /* 0xff800000eb118808 */ /* 0x000fe20005000000 */
[----:B------:R-:W-:Y:S01]  /*4160*/  IMAD.MOV.U32 R114, RZ, RZ, R19 ;  /* 0x000000ffff727224 */ /* 0x000fe200078e0013 */
[----:B------:R-:W-:Y:S01]  /*4170*/  @!P0 ISETP.GE.AND P2, PT, R15, R12, PT ;  /* 0x0000000c0f00820c */ /* 0x000fe20003f46270 */
[----:B------:R-:W-:Y:S01]  /*4180*/  FMUL.FTZ R52, R52, UR11 ;  /* 0x0000000b34347c20 */ /* 0x000fe20008410000 */
[----:B------:R-:W-:Y:S01]  /*4190*/  HMMA.16816.F32 R64, R104, R6, R64 ;  /* 0x000000066840723c */ /* 0x000fe20000001840 */
[----:B------:R-:W-:Y:S04]  /*41a0*/  IMAD.MOV.U32 R106, RZ, RZ, 0x20 ;  /* 0x00000020ff6a7424 */ /* 0x000fe800078e00ff */
[----:B------:R3:W-:Y:S01]  /*41b0*/  MUFU.EX2 R251, R16 ;  /* 0x0000001000fb7308 */ /* 0x0007e20000000800 */
[----:B------:R-:W-:Y:S01]  /*41c0*/  @!P0 FSEL R5, R148, -INF , !P2 ;  /* 0xff80000094058808 */ /* 0x000fe20005000000 */
[----:B------:R-:W-:Y:S01]  /*41d0*/  FMUL.FTZ R53, R53, UR11 ;  /* 0x0000000b35357c20 */ /* 0x000fe20008410000 */
[----:B------:R-:W-:Y:S01]  /*41e0*/  @!P0 ISETP.GE.AND P2, PT, R14, R9, PT ;  /* 0x000000090e00820c */ /* 0x000fe20003f46270 */
[----:B------:R-:W-:Y:S01]  /*41f0*/  FMUL.FTZ R54, R54, UR11 ;  /* 0x0000000b36367c20 */ /* 0x000fe20008410000 */
[----:B------:R-:W-:Y:S01]  /*4200*/  @!P0 ISETP.GE.AND P3, PT, R14, R8, PT ;  /* 0x000000080e00820c */ /* 0x000fe20003f66270 */
[----:B------:R-:W-:Y:S01]  /*4210*/  FMUL.FTZ R56, R56, UR11 ;  /* 0x0000000b38387c20 */ /* 0x000fe20008410000 */
[----:B------:R-:W-:Y:S03]  /*4220*/  SEL R112, R106, 0xffffffe0, !P1 ;  /* 0xffffffe06a707807 */ /* 0x000fe60004800000 */
[----:B------:R-:W4:Y:S01]  /*4230*/  MUFU.TANH R233, R48 ;  /* 0x0000003000e97308 */ /* 0x000f220000002400 */
        /* <DEDUP_REMOVED lines=16> */
[----:B------:R-:W-:Y:S01]  /*4340*/  IMAD.MOV.U32 R5, RZ, RZ, R182 ;  /* 0x000000ffff057224 */ /* 0x000fe200078e00b6 */
[----:B------:R-:W-:Y:S02]  /*4350*/  @!P0 FSEL R5, R182, -INF , !P3 ;  /* 0xff800000b6058808 */ /* 0x000fe40005800000 */
[----:B-1----:R-:W-:Y:S02]  /*4360*/  MOV R6, R175 ;  /* 0x000000af00067202 */ /* 0x002fe40000000f00 */
[----:B------:R-:W-:Y:S01]  /*4370*/  MOV R17, 0x10 ;  /* 0x0000001000117802 */ /* 0x000fe20000000f00 */
[----:B------:R-:W-:Y:S03]  /*4380*/  FFMA.FTZ R5, R5, UR9, -R2 ;  /* 0x0000000905057c23 */ /* 0x000fe60008010802 */
[----:B------:R-:W-:Y:S01]  /*4390*/  MUFU.TANH R232, R49 ;  /* 0x0000003100e87308 */ /* 0x000fe20000002400 */
[----:B--2---:R-:W-:Y:S02]  /*43a0*/  MOV R4, R162 ;  /* 0x000000a200047202 */ /* 0x004fe40000000f00 */
[----:B------:R-:W-:Y:S02]  /*43b0*/  @!P0 FSEL R4, R162, -INF , !P2 ;  /* 0xff800000a2048808 */ /* 0x000fe40005000000 */
[----:B------:R-:W-:Y:S02]  /*43c0*/  @!P0 ISETP.GE.AND P2, PT, R15, R9, PT ;  /* 0x000000090f00820c */ /* 0x000fe40003f46270 */
[----:B------:R-:W-:Y:S03]  /*43d0*/  SEL R17, R17, 0xfffffff0, !P1 ;  /* 0xfffffff011117807 */ /* 0x000fe60004800000 */
[----:B------:R1:W-:Y:S01]  /*43e0*/  MUFU.EX2 R213, R5 ;  /* 0x0000000500d57308 */ /* 0x0003e20000000800 */
[--C-:B------:R-:W-:Y:S01]  /*43f0*/  FFMA.FTZ R4, R4, UR9, -R3.reuse ;  /* 0x0000000904047c23 */ /* 0x100fe20008010803 */
[----:B---3--:R-:W-:Y:S02]  /*4400*/  MOV R16, R161 ;  /* 0x000000a100107202 */ /* 0x008fe40000000f00 */
[----:B------:R-:W-:Y:S02]  /*4410*/  @!P0 FSEL R16, R161, -INF , !P2 ;  /* 0xff800000a1108808 */ /* 0x000fe40005000000 */
[----:B------:R-:W-:Y:S04]  /*4420*/  IADD3 R132, PT, PT, R17, R125, RZ ;  /* 0x0000007d11847210 */ /* 0x000fe80007ffe0ff */
[----:B------:R2:W-:Y:S01]  /*4430*/  MUFU.EX2 R193, R4 ;  /* 0x0000000400c17308 */ /* 0x0005e20000000800 */
[-C--:B------:R-:W-:Y:S01]  /*4440*/  @!P0 ISETP.GE.AND P2, PT, R15, R8.reuse, PT ;  /* 0x000000080f00820c */ /* 0x080fe20003f46270 */
[--C-:B------:R-:W-:Y:S01]  /*4450*/  FFMA.FTZ R14, R16, UR9, -R3.reuse ;  /* 0x00000009100e7c23 */ /* 0x100fe20008010803 */
[----:B------:R-:W-:Y:S01]  /*4460*/  MOV R15, R153 ;  /* 0x00000099000f7202 */ /* 0x000fe20000000f00 */
[----:B------:R-:W3:Y:S06]  /*4470*/  LDL R16, [R1+0x28] ;  /* 0x0000280001107983 */ /* 0x000eec0000100800 */
[----:B------:R4:W-:Y:S01]  /*4480*/  MUFU.EX2 R191, R14 ;  /* 0x0000000e00bf7308 */ /* 0x0009e20000000800 */
[----:B-1----:R-:W-:Y:S09]  /*4490*/  IMAD.MOV.U32 R5, RZ, RZ, R154 ;  /* 0x000000ffff057224 */ /* 0x002ff200078e009a */
[----:B------:R-:W-:Y:S01]  /*44a0*/  MUFU.TANH R140, R50 ;  /* 0x00000032008c7308 */ /* 0x000fe20000002400 */
[----:B--2---:R-:W-:Y:S02]  /*44b0*/  MOV R4, R181 ;  /* 0x000000b500047202 */ /* 0x004fe40000000f00 */
[----:B------:R-:W-:Y:S07]  /*44c0*/  @!P0 FSEL R4, R181, -INF , !P2 ;  /* 0xff800000b5048808 */ /* 0x000fee0005000000 */
[----:B------:R-:W-:Y:S01]  /*44d0*/  MUFU.TANH R139, R51 ;  /* 0x00000033008b7308 */ /* 0x000fe20000002400 */
[----:B------:R-:W-:Y:S01]  /*44e0*/  FFMA.FTZ R4, R4, UR9, -R2 ;  /* 0x0000000904047c23 */ /* 0x000fe20008010802 */
[C---:B----4-:R-:W-:Y:S08]  /*44f0*/  @!P0 IADD3 R14, PT, PT, R0.reuse, 0x29, RZ ;  /* 0x00000029000e8810 */ /* 0x050ff00007ffe0ff */
[----:B------:R1:W-:Y:S10]  /*4500*/  MUFU.EX2 R212, R4 ;  /* 0x0000000400d47308 */ /* 0x0003f40000000800 */
[----:B------:R-:W-:Y:S10]  /*4510*/  MUFU.TANH R231, R52 ;  /* 0x0000003400e77308 */ /* 0x000ff40000002400 */
[----:B------:R-:W-:Y:S01]  /*4520*/  MUFU.TANH R230, R53 ;  /* 0x0000003500e67308 */ /* 0x000fe20000002400 */
[----:B-1----:R-:W-:Y:S04]  /*4530*/  @!P0 IADD3 R4, PT, PT, R0, 0x28, RZ ;  /* 0x0000002800048810 */ /* 0x002fe80007ffe0ff */
[CC--:B------:R-:W-:Y:S02]  /*4540*/  @!P0 ISETP.GE.AND P2, PT, R4.reuse, R9.reuse, PT ;  /* 0x000000090400820c */ /* 0x0c0fe40003f46270 */
[-C--:B------:R-:W-:Y:S03]  /*4550*/  @!P0 ISETP.GE.AND P3, PT, R4, R8.reuse, PT ;  /* 0x000000080400820c */ /* 0x080fe60003f66270 */
[----:B------:R-:W-:Y:S01]  /*4560*/  MUFU.TANH R137, R54 ;  /* 0x0000003600897308 */ /* 0x000fe20000002400 */
[----:B------:R-:W-:Y:S02]  /*4570*/  @!P0 FSEL R5, R154, -INF , !P2 ;  /* 0xff8000009a058808 */ /* 0x000fe40005000000 */
[C---:B------:R-:W-:Y:S03]  /*4580*/  @!P0 ISETP.GE.AND P2, PT, R14.reuse, R9, PT ;  /* 0x000000090e00820c */ /* 0x040fe60003f46270 */
[--C-:B------:R-:W-:Y:S01]  /*4590*/  FFMA.FTZ R5, R5, UR9, -R3.reuse ;  /* 0x0000000905057c23 */ /* 0x100fe20008010803 */
[----:B------:R-:W-:Y:S03]  /*45a0*/  @!P0 FSEL R15, R153, -INF , !P2 ;  /* 0xff800000990f8808 */ /* 0x000fe60005000000 */
[----:B------:R-:W-:Y:S01]  /*45b0*/  MUFU.TANH R149, R56 ;  /* 0x0000003800957308 */ /* 0x000fe20000002400 */
[----:B------:R-:W-:Y:S01]  /*45c0*/  @!P0 ISETP.GE.AND P2, PT, R14, R8, PT ;  /* 0x000000080e00820c */ /* 0x000fe20003f46270 */
[----:B------:R-:W-:Y:S01]  /*45d0*/  FFMA.FTZ R7, R15, UR9, -R3 ;  /* 0x000000090f077c23 */ /* 0x000fe20008010803 */
[----:B------:R-:W-:Y:S02]  /*45e0*/  IADD3 R15, PT, PT, R125, 0x12000, RZ ;  /* 0x000120007d0f7810 */ /* 0x000fe40007ffe0ff */
[----:B------:R-:W-:Y:S05]  /*45f0*/  @!P0 FSEL R6, R175, -INF , !P2 ;  /* 0xff800000af068808 */ /* 0x000fea0005000000 */
[----:B------:R1:W-:Y:S01]  /*4600*/  MUFU.EX2 R180, R5 ;  /* 0x0000000500b47308 */ /* 0x0003e20000000800 */
[----:B------:R-:W-:Y:S02]  /*4610*/  @P4 IADD3 R127, PT, PT, R15, -0x40, RZ ;  /* 0xffffffc00f7f4810 */ /* 0x000fe40007ffe0ff */
[----:B------:R-:W-:Y:S03]  /*4620*/  @!P0 ISETP.GE.AND P2, PT, R4, R13, PT ;  /* 0x0000000d0400820c */ /* 0x000fe60003f46270 */
[----:B------:R-:W-:Y:S04]  /*4630*/  IMAD.IADD R130, R17, 0x1, R127 ;  /* 0x0000000111827824 */ /* 0x000fe800078e027f */
[----:B------:R2:W-:Y:S10]  /*4640*/  MUFU.EX2 R179, R7 ;  /* 0x0000000700b37308 */ /* 0x0005f40000000800 */
[----:B------:R-:W-:Y:S01]  /*4650*/  MUFU.TANH R150, R57 ;  /* 0x0000003900967308 */ /* 0x000fe20000002400 */
[----:B-1----:R-:W-:Y:S01]  /*4660*/  IMAD.MOV.U32 R5, RZ, RZ, R176 ;  /* 0x000000ffff057224 */ /* 0x002fe200078e00b0 */
[----:B------:R-:W-:Y:S02]  /*4670*/  @!P0 FSEL R5, R176, -INF , !P3 ;  /* 0xff800000b0058808 */ /* 0x000fe40005800000 */
[----:B------:R-:W-:Y:S01]  /*4680*/  @!P0 ISETP.GE.AND P3, PT, R4, R12, PT ;  /* 0x0000000c0400820c */ /* 0x000fe20003f66270 */
[----:B------:R-:W-:Y:S02]  /*4690*/  IMAD.U32 R4, RZ, RZ, UR16 ;  /* 0x00000010ff047e24 */ /* 0x000fe4000f8e00ff */
[--C-:B------:R-:W-:Y:S03]  /*46a0*/  FFMA.FTZ R5, R5, UR9, -R2.reuse ;  /* 0x0000000905057c23 */ /* 0x100fe60008010802 */
[----:B------:R-:W1:Y:S01]  /*46b0*/  MUFU.TANH R136, R55 ;  /* 0x0000003700887308 */ /* 0x000e620000002400 */
[----:B--2---:R-:W-:Y:S02]  /*46c0*/  MOV R7, R233 ;  /* 0x000000e900077202 */ /* 0x004fe40000000f00 */
[----:B------:R-:W-:Y:S02]  /*46d0*/  @!P0 FSEL R7, R233, -INF , !P2 ;  /* 0xff800000e9078808 */ /* 0x000fe40005000000 */
[----:B------:R-:W-:Y:S05]  /*46e0*/  @!P0 ISETP.GE.AND P2, PT, R14, R13, PT ;  /* 0x0000000d0e00820c */ /* 0x000fea0003f46270 */
[----:B------:R2:W-:Y:S01]  /*46f0*/  MUFU.EX2 R209, R5 ;  /* 0x0000000500d17308 */ /* 0x0005e20000000800 */
[--C-:B------:R-:W-:Y:S09]  /*4700*/  FFMA.FTZ R7, R7, UR9, -R11.reuse ;  /* 0x0000000907077c23 */ /* 0x100ff2000801080b */
[----:B------:R4:W-:Y:S01]  /*4710*/  MUFU.EX2 R243, R7 ;  /* 0x0000000700f37308 */ /* 0x0009e20000000800 */
[----:B-1----:R-:W-:Y:S09]  /*4720*/  MOV R15, R136 ;  /* 0x00000088000f7202 */ /* 0x002ff20000000f00 */
[----:B------:R-:W1:Y:S01]  /*4730*/  MUFU.TANH R167, R58 ;  /* 0x0000003a00a77308 */ /* 0x000e620000002400 */
[----:B--2---:R-:W-:Y:S01]  /*4740*/  FFMA.FTZ R5, R6, UR9, -R2 ;  /* 0x0000000906057c23 */ /* 0x004fe20008010802 */
[----:B------:R-:W-:Y:S02]  /*4750*/  MOV R6, R232 ;  /* 0x000000e800067202 */ /* 0x000fe40000000f00 */
[----:B------:R-:W-:Y:S02]  /*4760*/  @!P0 FSEL R6, R232, -INF , !P2 ;  /* 0xff800000e8068808 */ /* 0x000fe40005000000 */
[----:B------:R-:W-:Y:S04]  /*4770*/  LEA R104, P2, R252, R4, 0x2 ;  /* 0x00000004fc687211 */ /* 0x000fe800078410ff */
[----:B------:R2:W-:Y:S01]  /*4780*/  MUFU.EX2 R208, R5 ;  /* 0x0000000500d07308 */ /* 0x0005e20000000800 */
[--C-:B------:R-:W-:Y:S01]  /*4790*/  FFMA.FTZ R6, R6, UR9, -R11.reuse ;  /* 0x0000000906067c23 */ /* 0x100fe2000801080b */
[----:B----4-:R-:W-:Y:S01]  /*47a0*/  IMAD.MOV.U32 R7, RZ, RZ, R140 ;  /* 0x000000ffff077224 */ /* 0x010fe200078e008c */
[----:B------:R-:W-:Y:S02]  /*47b0*/  @!P0 FSEL R7, R140, -INF , !P3 ;  /* 0xff8000008c078808 */ /* 0x000fe40005800000 */
[----:B------:R-:W-:Y:S05]  /*47c0*/  @!P0 IADD3 R4, PT, PT, R0, 0x31, RZ ;  /* 0x0000003100048810 */ /* 0x000fea0007ffe0ff */
[----:B------:R4:W-:Y:S01]  /*47d0*/  MUFU.EX2 R242, R6 ;  /* 0x0000000600f27308 */ /* 0x0009e20000000800 */
[--C-:B------:R-:W-:Y:S09]  /*47e0*/  FFMA.FTZ R7, R7, UR9, -R10.reuse ;  /* 0x0000000907077c23 */ /* 0x100ff2000801080a */
[----:B------:R1:W-:Y:S01]  /*47f0*/  MUFU.EX2 R147, R7 ;  /* 0x0000000700937308 */ /* 0x0003e20000000800 */
[----:B--2---:R-:W-:Y:S04]  /*4800*/  MOV R5, UR17 ;  /* 0x0000001100057c02 */ /* 0x004fe80008000f00 */
[----:B------:R-:W-:Y:S01]  /*4810*/  LEA.HI.X R105, R252, R5, RZ, 0x2, P2 ;  /* 0x00000005fc697211 */ /* 0x000fe200010f14ff */
[----:B------:R-:W-:Y:S01]  /*4820*/  @!P0 VIADD R5, R0, 0x30 ;  /* 0x0000003000058836 */ /* 0x000fe20000000000 */
[----:B------:R-:W-:Y:S03]  /*4830*/  @!P0 ISETP.GE.AND P2, PT, R14, R12, PT ;  /* 0x0000000c0e00820c */ /* 0x000fe60003f46270 */
[----:B------:R-:W2:Y:S01]  /*4840*/  MUFU.TANH R166, R59 ;  /* 0x0000003b00a67308 */ /* 0x000ea20000002400 */
[----:B----4-:R-:W-:Y:S01]  /*4850*/  MOV R6, R139 ;  /* 0x0000008b00067202 */ /* 0x010fe20000000f00 */
[----:B------:R-:W4:Y:S01]  /*4860*/  LDG.E R124, desc[UR32][R104.64] ;  /* 0x00000020687c7981 */ /* 0x000f22000c1e1900 */
[----:B------:R-:W-:Y:S02]  /*4870*/  @!P0 FSEL R6, R139, -INF , !P2 ;  /* 0xff8000008b068808 */ /* 0x000fe40005000000 */
[C---:B------:R-:W-:Y:S01]  /*4880*/  @!P0 ISETP.GE.AND P3, PT, R5.reuse, R13, PT ;  /* 0x0000000d0500820c */ /* 0x040fe20003f66270 */
[----:B------:R-:W4:Y:S01]  /*4890*/  LDG.E R123, desc[UR32][R104.64+0x20] ;  /* 0x00002020687b7981 */ /* 0x000f22000c1e1900 */
[----:B------:R-:W-:Y:S01]  /*48a0*/  @!P0 ISETP.GE.AND P6, PT, R5, R9, PT ;  /* 0x000000090500820c */ /* 0x000fe20003fc6270 */
[--C-:B------:R-:W-:Y:S01]  /*48b0*/  FFMA.FTZ R6, R6, UR9, -R10.reuse ;  /* 0x0000000906067c23 */ /* 0x100fe2000801080a */
[----:B-1----:R-:W-:Y:S01]  /*48c0*/  MOV R7, R231 ;  /* 0x000000e700077202 */ /* 0x002fe20000000f00 */
[----:B------:R-:W5:Y:S01]  /*48d0*/  LDG.E R122, desc[UR32][R104.64+0x100] ;  /* 0x00010020687a7981 */ /* 0x000f62000c1e1900 */
[----:B------:R-:W-:Y:S01]  /*48e0*/  @!P0 FSEL R7, R231, -INF , !P3 ;  /* 0xff800000e7078808 */ /* 0x000fe20005800000 */
[----:B------:R1:W-:Y:S01]  /*48f0*/  MUFU.EX2 R145, R6 ;  /* 0x0000000600917308 */ /* 0x0003e20000000800 */
[C---:B------:R-:W-:Y:S01]  /*4900*/  @!P0 ISETP.GE.AND P3, PT, R5.reuse, R8, PT ;  /* 0x000000080500820c */ /* 0x040fe20003f66270 */
[----:B------:R4:W5:Y:S01]  /*4910*/  LDG.E R115, desc[UR32][R104.64+0x120] ;  /* 0x0001202068737981 */ /* 0x000962000c1e1900 */
[-C--:B------:R-:W-:Y:S01]  /*4920*/  @!P0 ISETP.GE.AND P5, PT, R5, R12.reuse, PT ;  /* 0x0000000c0500820c */ /* 0x080fe20003fa6270 */
[--C-:B------:R-:W-:Y:S01]  /*4930*/  FFMA.FTZ R5, R7, UR9, -R11.reuse ;  /* 0x0000000907057c23 */ /* 0x100fe2000801080b */
[C---:B------:R-:W-:Y:S02]  /*4940*/  @!P0 ISETP.GE.AND P2, PT, R4.reuse, R13, PT ;  /* 0x0000000d0400820c */ /* 0x040fe40003f46270 */
[----:B------:R-:W-:Y:S03]  /*4950*/  MOV R14, R137 ;  /* 0x00000089000e7202 */ /* 0x000fe60000000f00 */
[----:B------:R2:W-:Y:S01]  /*4960*/  MUFU.EX2 R241, R5 ;  /* 0x0000000500f17308 */ /* 0x0005e20000000800 */
[----:B------:R-:W-:Y:S02]  /*4970*/  @!P0 FSEL R14, R137, -INF , !P5 ;  /* 0xff800000890e8808 */ /* 0x000fe40006800000 */
[----:B------:R-:W-:Y:S02]  /*4980*/  @!P0 ISETP.GE.AND P5, PT, R4, R9, PT ;  /* 0x000000090400820c */ /* 0x000fe40003fa6270 */
[----:B------:R-:W-:Y:S01]  /*4990*/  MOV R7, R167 ;  /* 0x000000a700077202 */ /* 0x000fe20000000f00 */
[----:B------:R-:W-:Y:S01]  /*49a0*/  FFMA.FTZ R14, R14, UR9, -R10 ;  /* 0x000000090e0e7c23 */ /* 0x000fe2000801080a */
[----:B------:R-:W-:Y:S03]  /*49b0*/  @!P0 FSEL R7, R167, -INF , !P3 ;  /* 0xff800000a7078808 */ /* 0x000fe60005800000 */
[----:B------:R-:W2:Y:S01]  /*49c0*/  MUFU.TANH R142, R60 ;  /* 0x0000003c008e7308 */ /* 0x000ea20000002400 */
[----:B-1----:R-:W-:Y:S01]  /*49d0*/  IMAD.MOV.U32 R6, RZ, RZ, R230 ;  /* 0x000000ffff067224 */ /* 0x002fe200078e00e6 */
[----:B------:R-:W-:Y:S02]  /*49e0*/  @!P0 FSEL R6, R230, -INF , !P2 ;  /* 0xff800000e6068808 */ /* 0x000fe40005000000 */
[----:B------:R-:W-:Y:S01]  /*49f0*/  @!P0 ISETP.GE.AND P2, PT, R4, R12, PT ;  /* 0x0000000c0400820c */ /* 0x000fe20003f46270 */
[----:B------:R-:W-:Y:S05]  /*4a00*/  FFMA.FTZ R7, R7, UR9, -R2 ;  /* 0x0000000907077c23 */ /* 0x000fea0008010802 */
[----:B------:R-:W1:Y:S01]  /*4a10*/  MUFU.TANH R141, R61 ;  /* 0x0000003d008d7308 */ /* 0x000e620000002400 */
[----:B--2---:R-:W-:Y:S01]  /*4a20*/  FFMA.FTZ R5, R6, UR9, -R11 ;  /* 0x0000000906057c23 */ /* 0x004fe2000801080b */
[----:B------:R-:W-:Y:S02]  /*4a30*/  MOV R6, R149 ;  /* 0x0000009500067202 */ /* 0x000fe40000000f00 */
[----:B------:R-:W-:Y:S02]  /*4a40*/  @!P0 FSEL R6, R149, -INF , !P6 ;  /* 0xff80000095068808 */ /* 0x000fe40007000000 */
[----:B------:R-:W-:Y:S04]  /*4a50*/  @!P0 FSEL R15, R136, -INF , !P2 ;  /* 0xff800000880f8808 */ /* 0x000fe80005000000 */
[----:B------:R2:W-:Y:S01]  /*4a60*/  MUFU.EX2 R240, R5 ;  /* 0x0000000500f07308 */ /* 0x0005e20000000800 */
[--C-:B------:R-:W-:Y:S01]  /*4a70*/  FFMA.FTZ R6, R6, UR9, -R3.reuse ;  /* 0x0000000906067c23 */ /* 0x100fe20008010803 */
[----:B------:R-:W-:Y:S01]  /*4a80*/  @!P0 ISETP.GE.AND P2, PT, R4, R8, PT ;  /* 0x000000080400820c */ /* 0x000fe20003f46270 */
[C---:B------:R-:W-:Y:S01]  /*4a90*/  @!P0 VIADD R4, R0.reuse, 0x38 ;  /* 0x0000003800048836 */ /* 0x040fe20000000000 */
[----:B------:R-:W-:Y:S01]  /*4aa0*/  @!P0 IADD3 R0, PT, PT, R0, 0x39, RZ ;  /* 0x0000003900008810 */ /* 0x000fe20007ffe0ff */
[----:B------:R-:W-:Y:S01]  /*4ab0*/  FFMA.FTZ R15, R15, UR9, -R10 ;  /* 0x000000090f0f7c23 */ /* 0x000fe2000801080a */
[----:B------:R-:W-:Y:S01]  /*4ac0*/  IMAD.IADD R128, R125, 0x1, R18 ;  /* 0x000000017d807824 */ /* 0x000fe200078e0212 */
[----:B------:R-:W-:Y:S03]  /*4ad0*/  IADD3 R126, PT, PT, R18, R127, RZ ;  /* 0x0000007f127e7210 */ /* 0x000fe60007ffe0ff */
[----:B------:R1:W-:Y:S01]  /*4ae0*/  MUFU.EX2 R144, R14 ;  /* 0x0000000e00907308 */ /* 0x0003e20000000800 */
[C---:B------:R-:W-:Y:S02]  /*4af0*/  @!P0 ISETP.GE.AND P6, PT, R4.reuse, R9, PT ;  /* 0x000000090400820c */ /* 0x040fe40003fc6270 */
[----:B------:R-:W-:Y:S02]  /*4b00*/  @!P0 ISETP.GE.AND P3, PT, R4, R13, PT ;  /* 0x0000000d0400820c */ /* 0x000fe40003f66270 */
[C---:B------:R-:W-:Y:S02]  /*4b10*/  IADD3 R131, PT, PT, R17.reuse, R128, RZ ;  /* 0x0000008011837210 */ /* 0x040fe40007ffe0ff */
[----:B------:R-:W-:Y:S03]  /*4b20*/  IADD3 R129, PT, PT, R17, R126, RZ ;  /* 0x0000007e11817210 */ /* 0x000fe60007ffe0ff */
[----:B------:R1:W-:Y:S01]  /*4b30*/  MUFU.EX2 R172, R6 ;  /* 0x0000000600ac7308 */ /* 0x0003e20000000800 */
[----:B--2---:R-:W-:Y:S01]  /*4b40*/  IMAD.MOV.U32 R5, RZ, RZ, R150 ;  /* 0x000000ffff057224 */ /* 0x004fe200078e0096 */
[----:B------:R-:W-:Y:S02]  /*4b50*/  @!P0 FSEL R5, R150, -INF , !P5 ;  /* 0xff80000096058808 */ /* 0x000fe40006800000 */
[----:B------:R-:W-:Y:S02]  /*4b60*/  @!P0 ISETP.GE.AND P5, PT, R0, R9, PT ;  /* 0x000000090000820c */ /* 0x000fe40003fa6270 */
[----:B------:R-:W-:Y:S01]  /*4b70*/  MOV R9, R166 ;  /* 0x000000a600097202 */ /* 0x000fe20000000f00 */
[----:B------:R-:W-:Y:S03]  /*4b80*/  FFMA.FTZ R5, R5, UR9, -R3 ;  /* 0x0000000905057c23 */ /* 0x000fe60008010803 */
[----:B------:R-:W2:Y:S01]  /*4b90*/  MUFU.TANH R220, R65 ;  /* 0x0000004100dc7308 */ /* 0x000ea20000002400 */
[----:B------:R-:W-:Y:S01]  /*4ba0*/  @!P0 FSEL R9, R166, -INF , !P2 ;  /* 0xff800000a6098808 */ /* 0x000fe20005000000 */
[----:B-1----:R-:W-:Y:S01]  /*4bb0*/  IMAD.MOV.U32 R14, RZ, RZ, R142 ;  /* 0x000000ffff0e7224 */ /* 0x002fe200078e008e */
[----:B------:R-:W-:Y:S02]  /*4bc0*/  @!P0 ISETP.GE.AND P2, PT, R0, R13, PT ;  /* 0x0000000d0000820c */ /* 0x000fe40003f46270 */
[----:B------:R-:W-:Y:S02]  /*4bd0*/  MOV R13, R141 ;  /* 0x0000008d000d7202 */ /* 0x000fe40000000f00 */
[----:B------:R-:W-:Y:S03]  /*4be0*/  @!P0 FSEL R14, R142, -INF , !P6 ;  /* 0xff8000008e0e8808 */ /* 0x000fe60007000000 */
[----:B------:R1:W-:Y:S01]  /*4bf0*/  MUFU.EX2 R171, R5 ;  /* 0x0000000500ab7308 */ /* 0x0003e20000000800 */
[----:B------:R-:W-:Y:S02]  /*4c00*/  @!P0 FSEL R13, R141, -INF , !P5 ;  /* 0xff8000008d0d8808 */ /* 0x000fe40006800000 */
[----:B------:R-:W-:Y:S02]  /*4c10*/  F2FP.F16.F32.PACK_AB R6, R108, R114 ;  /* 0x000000726c06723e */ /* 0x000fe400000000ff */
[-C--:B------:R-:W-:Y:S02]  /*4c20*/  @!P0 ISETP.GE.AND P6, PT, R4, R12.reuse, PT ;  /* 0x0000000c0400820c */ /* 0x080fe40003fc6270 */
[----:B------:R-:W-:Y:S01]  /*4c30*/  @!P0 ISETP.GE.AND P5, PT, R0, R12, PT ;  /* 0x0000000c0000820c */ /* 0x000fe20003fa6270 */
[----:B------:R3:W-:Y:S01]  /*4c40*/  STS [R125+0x12000], R6 ;  /* 0x012000067d007388 */ /* 0x0007e20000000800 */
[----:B--2---:R-:W-:Y:S01]  /*4c50*/  IMAD.MOV.U32 R12, RZ, RZ, R220 ;  /* 0x000000ffff0c7224 */ /* 0x004fe200078e00dc */
[----:B------:R-:W-:Y:S01]  /*4c60*/  @!P0 FSEL R12, R220, -INF , !P2 ;  /* 0xff800000dc0c8808 */ /* 0x000fe20005000000 */
[----:B------:R-:W2:Y:S01]  /*4c70*/  MUFU.TANH R221, R64 ;  /* 0x0000004000dd7308 */ /* 0x000ea20000002400 */
[----:B------:R-:W-:Y:S02]  /*4c80*/  @!P0 ISETP.GE.AND P2, PT, R0, R8, PT ;  /* 0x000000080000820c */ /* 0x000fe40003f46270 */
[----:B------:R-:W-:Y:S02]  /*4c90*/  F2FP.F16.F32.PACK_AB R0, R195, R194 ;  /* 0x000000c2c300723e */ /* 0x000fe400000000ff */
[----:B-1----:R-:W-:Y:S05]  /*4ca0*/  F2FP.F16.F32.PACK_AB R5, R68, R71 ;  /* 0x000000474405723e */ /* 0x002fea00000000ff */
[----:B------:R-:W-:Y:S01]  /*4cb0*/  MUFU.TANH R134, R66 ;  /* 0x0000004200867308 */ /* 0x000fe20000002400 */
[----:B------:R-:W-:Y:S04]  /*4cc0*/  STS [R125+0x12400], R5 ;  /* 0x012400057d007388 */ /* 0x000fe80000000800 */
[----:B------:R1:W-:Y:S05]  /*4cd0*/  STS [R132+0x12400], R0 ;  /* 0x0124000084007388 */ /* 0x0003ea0000000800 */
[----:B------:R2:W-:Y:S01]  /*4ce0*/  MUFU.EX2 R143, R15 ;  /* 0x0000000f008f7308 */ /* 0x0005e20000000800 */
[----:B---3--:R-:W-:Y:S09]  /*4cf0*/  F2FP.F16.F32.PACK_AB R6, R218, R219 ;  /* 0x000000dbda06723e */ /* 0x008ff200000000ff */
[----:B------:R-:W-:Y:S10]  /*4d00*/  MUFU.TANH R158, R62 ;  /* 0x0000003e009e7308 */ /* 0x000ff40000002400 */
[----:B------:R-:W3:Y:S01]  /*4d10*/  MUFU.TANH R133, R67 ;  /* 0x0000004300857308 */ /* 0x000ee20000002400 */
[----:B--2---:R-:W-:Y:S02]  /*4d20*/  MOV R15, R221 ;  /* 0x000000dd000f7202 */ /* 0x004fe40000000f00 */
[----:B------:R-:W-:Y:S02]  /*4d30*/  @!P0 FSEL R15, R221, -INF , !P3 ;  /* 0xff800000dd0f8808 */ /* 0x000fe40005800000 */
[----:B------:R-:W-:Y:S02]  /*4d40*/  @!P0 ISETP.GE.AND P3, PT, R4, R8, PT ;  /* 0x000000080400820c */ /* 0x000fe40003f66270 */
[----:B------:R-:W-:Y:S01]  /*4d50*/  F2FP.F16.F32.PACK_AB R4, R76, R77 ;  /* 0x0000004d4c04723e */ /* 0x000fe200000000ff */
[----:B-1----:R-:W-:Y:S01]  /*4d60*/  FFMA.FTZ R0, R9, UR9, -R2 ;  /* 0x0000000909007c23 */ /* 0x002fe20008010802 */
[----:B------:R-:W-:Y:S01]  /*4d70*/  F2FP.F16.F32.PACK_AB R5, R226, R227 ;  /* 0x000000e3e205723e */ /* 0x000fe200000000ff */
[----:B------:R-:W1:Y:S02]  /*4d80*/  MUFU.TANH R157, R63 ;  /* 0x0000003f009d7308 */ /* 0x000e640000002400 */
[----:B------:R2:W-:Y:S04]  /*4d90*/  STS [R132+0x12000], R4 ;  /* 0x0120000484007388 */ /* 0x0005e80000000800 */
[----:B------:R-:W-:Y:S04]  /*4da0*/  STS [R125+0x14000], R6 ;  /* 0x014000067d007388 */ /* 0x000fe80000000800 */
[----:B------:R3:W-:Y:S01]  /*4db0*/  MUFU.EX2 R200, R0 ;  /* 0x0000000000c87308 */ /* 0x0007e20000000800 */
[----:B------:R1:W-:Y:S09]  /*4dc0*/  STS [R125+0x14400], R5 ;  /* 0x014400057d007388 */ /* 0x0003f20000000800 */
[----:B------:R-:W-:Y:S01]  /*4dd0*/  MUFU.EX2 R201, R7 ;  /* 0x0000000700c97308 */ /* 0x000fe20000000800 */
[----:B------:R-:W-:Y:S02]  /*4de0*/  LEA R113, R16, UR4, 0x1 ;  /* 0x0000000410717c11 */ /* 0x000fe4000f8e08ff */
[----:B---3--:R-:W-:Y:S02]  /*4df0*/  F2FP.F16.F32.PACK_AB R0, R224, R225 ;  /* 0x000000e1e000723e */ /* 0x008fe400000000ff */
[----:B--2---:R-:W-:Y:S01]  /*4e00*/  F2FP.F16.F32.PACK_AB R4, R214, R215 ;  /* 0x000000d7d604723e */ /* 0x004fe200000000ff */
[----:B------:R-:W-:Y:S02]  /*4e10*/  IMAD.IADD R117, R112, 0x1, R113 ;  /* 0x0000000170757824 */ /* 0x000fe400078e0271 */
[----:B------:R2:W-:Y:S04]  /*4e20*/  STS [R132+0x14400], R0 ;  /* 0x0144000084007388 */ /* 0x0005e80000000800 */
[----:B------:R3:W-:Y:S01]  /*4e30*/  STS [R132+0x14000], R4 ;  /* 0x0140000484007388 */ /* 0x0007e20000000800 */
[--C-:B-1----:R-:W-:Y:S01]  /*4e40*/  FFMA.FTZ R5, R14, UR9, -R3.reuse ;  /* 0x000000090e057c23 */ /* 0x102fe20008010803 */
[----:B------:R-:W-:Y:S03]  /*4e50*/  FFMA.FTZ R3, R13, UR9, -R3 ;  /* 0x000000090d037c23 */ /* 0x000fe60008010803 */
[----:B------:R1:W-:Y:S10]  /*4e60*/  MUFU.EX2 R168, R5 ;  /* 0x0000000500a87308 */ /* 0x0003f40000000800 */
[----:B------:R3:W-:Y:S01]  /*4e70*/  MUFU.EX2 R165, R3 ;  /* 0x0000000300a57308 */ /* 0x0007e20000000800 */
[----:B--2---:R-:W-:Y:S02]  /*4e80*/  F2FP.F16.F32.PACK_AB R0, R184, R186 ;  /* 0x000000bab800723e */ /* 0x004fe400000000ff */
[----:B-1----:R-:W-:Y:S02]  /*4e90*/  F2FP.F16.F32.PACK_AB R5, R74, R75 ;  /* 0x0000004b4a05723e */ /* 0x002fe400000000ff */
[----:B---3--:R-:W-:Y:S01]  /*4ea0*/  F2FP.F16.F32.PACK_AB R4, R72, R73 ;  /* 0x000000494804723e */ /* 0x008fe200000000ff */
[----:B------:R1:W-:Y:S04]  /*4eb0*/  STS [R128+0x12400], R0 ;  /* 0x0124000080007388 */ /* 0x0003e80000000800 */
[----:B------:R2:W-:Y:S01]  /*4ec0*/  STS [R128+0x12000], R5 ;  /* 0x0120000580007388 */ /* 0x0005e20000000800 */
[----:B------:R-:W-:Y:S03]  /*4ed0*/  F2FP.F16.F32.PACK_AB R3, R222, R223 ;  /* 0x000000dfde03723e */ /* 0x000fe600000000ff */
[----:B------:R3:W-:Y:S01]  /*4ee0*/  STS [R131+0x12000], R4 ;  /* 0x0120000483007388 */ /* 0x0007e20000000800 */
[----:B-1----:R-:W-:Y:S01]  /*4ef0*/  F2FP.F16.F32.PACK_AB R0, R169, R170 ;  /* 0x000000aaa900723e */ /* 0x002fe200000000ff */
[--C-:B--2---:R-:W-:Y:S04]  /*4f00*/  FFMA.FTZ R5, R15, UR9, -R11.reuse ;  /* 0x000000090f057c23 */ /* 0x104fe8000801080b */
[----:B------:R1:W-:Y:S01]  /*4f10*/  STS [R131+0x12400], R0 ;  /* 0x0124000083007388 */ /* 0x0003e20000000800 */
[----:B------:R-:W-:Y:S01]  /*4f20*/  FFMA.FTZ R11, R12, UR9, -R11 ;  /* 0x000000090c0b7c23 */ /* 0x000fe2000801080b */
[----:B---3--:R-:W-:Y:S02]  /*4f30*/  F2FP.F16.F32.PACK_AB R4, R210, R211 ;  /* 0x000000d3d204723e */ /* 0x008fe400000000ff */
[----:B------:R2:W-:Y:S01]  /*4f40*/  STS [R128+0x14400], R3 ;  /* 0x0144000380007388 */ /* 0x0005e20000000800 */
[----:B------:R3:W-:Y:S03]  /*4f50*/  MUFU.EX2 R237, R5 ;  /* 0x0000000500ed7308 */ /* 0x0007e60000000800 */
[----:B------:R2:W-:Y:S07]  /*4f60*/  STS [R128+0x14000], R4 ;  /* 0x0140000480007388 */ /* 0x0005ee0000000800 */
[----:B------:R-:W4:Y:S01]  /*4f70*/  MUFU.EX2 R234, R11 ;  /* 0x0000000b00ea7308 */ /* 0x000f220000000800 */
[----:B---3--:R-:W-:Y:S01]  /*4f80*/  IMAD.MOV.U32 R5, RZ, RZ, R133 ;  /* 0x000000ffff057224 */ /* 0x008fe200078e0085 */
[----:B------:R-:W-:Y:S02]  /*4f90*/  @!P0 FSEL R5, R133, -INF , !P5 ;  /* 0xff80000085058808 */ /* 0x000fe40006800000 */
[----:B-1----:R-:W-:Y:S02]  /*4fa0*/  F2FP.F16.F32.PACK_AB R0, R202, R203 ;  /* 0x000000cbca00723e */ /* 0x002fe400000000ff */
[----:B--2---:R-:W-:Y:S03]  /*4fb0*/  F2FP.F16.F32.PACK_AB R3, R216, R217 ;  /* 0x000000d9d803723e */ /* 0x004fe600000000ff */
[----:B------:R1:W-:Y:S01]  /*4fc0*/  STS [R131+0x14000], R0 ;  /* 0x0140000083007388 */ /* 0x0003e20000000800 */
[----:B------:R-:W-:Y:S03]  /*4fd0*/  MOV R4, R134 ;  /* 0x0000008600047202 */ /* 0x000fe60000000f00 */
[----:B------:R2:W-:Y:S01]  /*4fe0*/  STS [R131+0x14400], R3 ;  /* 0x0144000383007388 */ /* 0x0005e20000000800 */
[----:B------:R-:W-:Y:S05]  /*4ff0*/  @!P0 FSEL R4, R134, -INF , !P6 ;  /* 0xff80000086048808 */ /* 0x000fea0007000000 */
[--C-:B------:R-:W-:Y:S01]  /*5000*/  FFMA.FTZ R6, R4, UR9, -R10.reuse ;  /* 0x0000000904067c23 */ /* 0x100fe2000801080a */
[----:B------:R-:W-:Y:S01]  /*5010*/  F2FP.F16.F32.PACK_AB R4, R164, R163 ;  /* 0x000000a3a404723e */ /* 0x000fe200000000ff */
[----:B------:R-:W-:Y:S01]  /*5020*/  FFMA.FTZ R10, R5, UR9, -R10 ;  /* 0x00000009050a7c23 */ /* 0x000fe2000801080a */
[----:B------:R-:W-:Y:S01]  /*5030*/  MOV R5, R157 ;  /* 0x0000009d00057202 */ /* 0x000fe20000000f00 */
[----:B------:R3:W-:Y:S01]  /*5040*/  MUFU.EX2 R138, R6 ;  /* 0x00000006008a7308 */ /* 0x0007e20000000800 */
[----:B------:R-:W-:Y:S01]  /*5050*/  @!P0 FSEL R5, R157, -INF , !P2 ;  /* 0xff8000009d058808 */ /* 0x000fe20005000000 */
[----:B------:R4:W-:Y:S08]  /*5060*/  STS [R127+0x400], R4 ;  /* 0x000400047f007388 */ /* 0x0009f00000000800 */
[----:B------:R-:W3:Y:S01]  /*5070*/  MUFU.EX2 R135, R10 ;  /* 0x0000000a00877308 */ /* 0x000ee20000000800 */
[----:B-1----:R-:W-:Y:S02]  /*5080*/  F2FP.F16.F32.PACK_AB R0, R250, R251 ;  /* 0x000000fbfa00723e */ /* 0x002fe400000000ff */
[----:B--2---:R-:W-:Y:S03]  /*5090*/  F2FP.F16.F32.PACK_AB R3, R191, R193 ;  /* 0x000000c1bf03723e */ /* 0x004fe600000000ff */
[----:B------:R1:W-:Y:S01]  /*50a0*/  STS [R127], R0 ;  /* 0x000000007f007388 */ /* 0x0003e20000000800 */
[----:B----4-:R-:W-:Y:S05]  /*50b0*/  F2FP.F16.F32.PACK_AB R4, R242, R243 ;  /* 0x000000f3f204723e */ /* 0x010fea00000000ff */
[----:B------:R2:W-:Y:S01]  /*50c0*/  STS [R130], R4 ;  /* 0x0000000482007388 */ /* 0x0005e20000000800 */
[----:B-1----:R-:W-:Y:S02]  /*50d0*/  MOV R0, R158 ;  /* 0x0000009e00007202 */ /* 0x002fe40000000f00 */
[----:B------:R-:W-:Y:S05]  /*50e0*/  @!P0 FSEL R0, R158, -INF , !P3 ;  /* 0xff8000009e008808 */ /* 0x000fea0005800000 */
[--C-:B---3--:R-:W-:Y:S01]  /*50f0*/  FFMA.FTZ R6, R0, UR9, -R2.reuse ;  /* 0x0000000900067c23 */ /* 0x108fe20008010802 */
[----:B------:R-:W-:Y:S01]  /*5100*/  F2FP.F16.F32.PACK_AB R0, R145, R147 ;  /* 0x000000939100723e */ /* 0x000fe200000000ff */
[----:B------:R-:W-:Y:S01]  /*5110*/  FFMA.FTZ R2, R5, UR9, -R2 ;  /* 0x0000000905027c23 */ /* 0x000fe20008010802 */
[----:B------:R-:W-:Y:S01]  /*5120*/  F2FP.F16.F32.PACK_AB R5, R240, R241 ;  /* 0x000000f1f005723e */ /* 0x000fe200000000ff */
[----:B------:R-:W-:Y:S02]  /*5130*/  MUFU.EX2 R188, R6 ;  /* 0x0000000600bc7308 */ /* 0x000fe40000000800 */
[----:B------:R1:W-:Y:S01]  /*5140*/  STS [R130+0x400], R0 ;  /* 0x0004000082007388 */ /* 0x0003e20000000800 */
[----:B--2---:R-:W-:Y:S03]  /*5150*/  F2FP.F16.F32.PACK_AB R4, R212, R213 ;  /* 0x000000d5d404723e */ /* 0x004fe600000000ff */
[----:B------:R2:W-:Y:S04]  /*5160*/  STS [R127+0x2000], R3 ;  /* 0x002000037f007388 */ /* 0x0005e80000000800 */
[----:B------:R3:W4:Y:S01]  /*5170*/  MUFU.EX2 R187, R2 ;  /* 0x0000000200bb7308 */ /* 0x0007220000000800 */
[----:B------:R4:W-:Y:S01]  /*5180*/  STS [R127+0x2400], R4 ;  /* 0x002400047f007388 */ /* 0x0009e20000000800 */
[----:B---3--:R-:W-:Y:S02]  /*5190*/  F2FP.F16.F32.PACK_AB R2, R234, R237 ;  /* 0x000000edea02723e */ /* 0x008fe400000000ff */
[----:B-1----:R-:W-:Y:S02]  /*51a0*/  F2FP.F16.F32.PACK_AB R0, R208, R209 ;  /* 0x000000d1d000723e */ /* 0x002fe400000000ff */
[----:B--2---:R-:W-:Y:S03]  /*51b0*/  F2FP.F16.F32.PACK_AB R3, R179, R180 ;  /* 0x000000b4b303723e */ /* 0x004fe600000000ff */
[----:B------:R1:W-:Y:S01]  /*51c0*/  STS [R130+0x2400], R0 ;  /* 0x0024000082007388 */ /* 0x0003e20000000800 */
[----:B----4-:R-:W-:Y:S03]  /*51d0*/  F2FP.F16.F32.PACK_AB R4, R143, R144 ;  /* 0x000000908f04723e */ /* 0x010fe600000000ff */
[----:B------:R2:W-:Y:S04]  /*51e0*/  STS [R130+0x2000], R3 ;  /* 0x0020000382007388 */ /* 0x0005e80000000800 */
[----:B------:R-:W-:Y:S04]  /*51f0*/  STS [R126], R5 ;  /* 0x000000057e007388 */ /* 0x000fe80000000800 */
[----:B------:R3:W-:Y:S04]  /*5200*/  STS [R126+0x400], R4 ;  /* 0x000400047e007388 */ /* 0x0007e80000000800 */
[----:B------:R4:W-:Y:S01]  /*5210*/  STS [R129], R2 ;  /* 0x0000000281007388 */ /* 0x0009e20000000800 */
[----:B-1----:R-:W-:Y:S02]  /*5220*/  F2FP.F16.F32.PACK_AB R0, R135, R138 ;  /* 0x0000008a8700723e */ /* 0x002fe400000000ff */
[----:B--2---:R-:W-:Y:S03]  /*5230*/  F2FP.F16.F32.PACK_AB R3, R171, R172 ;  /* 0x000000acab03723e */ /* 0x004fe600000000ff */
[----:B------:R1:W-:Y:S04]  /*5240*/  STS [R129+0x400], R0 ;  /* 0x0004000081007388 */ /* 0x0003e80000000800 */
[----:B------:R2:W-:Y:S01]  /*5250*/  STS [R126+0x2000], R3 ;  /* 0x002000037e007388 */ /* 0x0005e20000000800 */
[----:B---3--:R-:W-:Y:S02]  /*5260*/  F2FP.F16.F32.PACK_AB R4, R200, R201 ;  /* 0x000000c9c804723e */ /* 0x008fe400000000ff */
[----:B----4-:R-:W-:Y:S03]  /*5270*/  F2FP.F16.F32.PACK_AB R2, R187, R188 ;  /* 0x000000bcbb02723e */ /* 0x010fe600000000ff */
[----:B------:R-:W-:Y:S04]  /*5280*/  STS [R126+0x2400], R4 ;  /* 0x002400047e007388 */ /* 0x000fe80000000800 */
[----:B------:R3:W-:Y:S01]  /*5290*/  STS [R129+0x2400], R2 ;  /* 0x0024000281007388 */ /* 0x0007e20000000800 */
[----:B-1----:R-:W-:Y:S02]  /*52a0*/  LEA R0, R120, UR4, 0x1 ;  /* 0x0000000478007c11 */ /* 0x002fe4000f8e08ff */
[----:B--2---:R-:W-:Y:S05]  /*52b0*/  F2FP.F16.F32.PACK_AB R3, R165, R168 ;  /* 0x000000a8a503723e */ /* 0x004fea00000000ff */
[----:B------:R1:W-:Y:S04]  /*52c0*/  STS [R129+0x2000], R3 ;  /* 0x0020000381007388 */ /* 0x0003e80000000800 */
[----:B------:R-:W-:Y:S01]  /*52d0*/  LDSM.16.M88.4 R64, [R0+0x4000] ;  /* 0x004000000040783b */ /* 0x000fe20000000200 */
[----:B---3--:R-:W-:Y:S07]  /*52e0*/  IMAD.SHL.U32 R2, R121, 0x40, RZ ;  /* 0x0000004079027824 */ /* 0x008fee00078e00ff */
[----:B------:R-:W2:Y:S08]  /*52f0*/  LDSM.16.M88.4 R16, [R113+0x8000] ;  /* 0x008000007110783b */ /* 0x000eb00000000200 */
[----:B------:R3:W4:Y:S01]  /*5300*/  LDSM.16.M88.4 R60, [R0+0x5000] ;  /* 0x00500000003c783b */ /* 0x0007220000000200 */
[----:B-1----:R-:W-:Y:S07]  /*5310*/  MOV R3, R108 ;  /* 0x0000006c00037202 */ /* 0x002fee0000000f00 */
[----:B------:R-:W1:Y:S08]  /*5320*/  LDSM.16.M88.4 R32, [R113+0x8400] ;  /* 0x008400007120783b */ /* 0x000e700000000200 */
[----:B------:R-:W1:Y:S01]  /*5330*/  LDSM.16.M88.4 R48, [R113+0x8800] ;  /* 0x008800007130783b */ /* 0x000e620000000200 */
[----:B---3--:R-:W-:Y:S07]  /*5340*/  IADD3 R0, PT, PT, R0, R112, RZ ;  /* 0x0000007000007210 */ /* 0x008fee0007ffe0ff */
[----:B------:R-:W3:Y:S01]  /*5350*/  LDSM.16.M88.4 R100, [R113+0x8c00] ;  /* 0x008c00007164783b */ /* 0x000ee20000000200 */
[-C--:B--2---:R-:W-:Y:S07]  /*5360*/  HMMA.16816.F32 R4, R64, R16.reuse, RZ ;  /* 0x000000104004723c */ /* 0x084fee00000018ff */
[----:B------:R-:W-:Y:S01]  /*5370*/  LDSM.16.M88.4 R104, [R117+0x8000] ;  /* 0x008000007568783b */ /* 0x000fe20000000200 */
[C---:B----4-:R-:W-:Y:S07]  /*5380*/  HMMA.16816.F32 R8, R60.reuse, R16, RZ ;  /* 0x000000103c08723c */ /* 0x050fee00000018ff */
[----:B------:R-:W-:Y:S01]  /*5390*/  LDSM.16.M88.4 R108, [R0+0x5000] ;  /* 0x00500000006c783b */ /* 0x000fe20000000200 */
        /* <DEDUP_REMOVED lines=9> */
[C---:B------:R-:W-:Y:S08]  /*5430*/  HMMA.16816.F32 R48, R64.reuse, R50, RZ ;  /* 0x000000324030723c */ /* 0x040ff000000018ff */
[-C--:B---3--:R-:W-:Y:S08]  /*5440*/  HMMA.16816.F32 R52, R64, R100.reuse, RZ ;  /* 0x000000644034723c */ /* 0x088ff000000018ff */
[C---:B------:R-:W-:Y:S08]  /*5450*/  HMMA.16816.F32 R56, R60.reuse, R100, RZ ;  /* 0x000000643c38723c */ /* 0x040ff000000018ff */
[-C--:B------:R-:W-:Y:S08]  /*5460*/  HMMA.16816.F32 R60, R60, R102.reuse, RZ ;  /* 0x000000663c3c723c */ /* 0x080ff000000018ff */
[----:B------:R-:W-:Y:S01]  /*5470*/  HMMA.16816.F32 R64, R64, R102, RZ ;  /* 0x000000664040723c */ /* 0x000fe200000018ff */
[----:B------:R1:W2:Y:S02]  /*5480*/  LDSM.16.M88.4 R100, [R0+0x4000] ;  /* 0x004000000064783b */ /* 0x0002a40000000200 */
[----:B-1----:R-:W-:Y:S05]  /*5490*/  MOV R0, R114 ;  /* 0x0000007200007202 */ /* 0x002fea0000000f00 */
        /* <DEDUP_REMOVED lines=10> */
[C---:B------:R-:W-:Y:S04]  /*5540*/  FADD.FTZ R16, -R124.reuse, R16 ;  /* 0x000000107c107221 */ /* 0x040fe80000010100 */
        /* <DEDUP_REMOVED lines=16> */
[--C-:B------:R-:W-:Y:S02]  /*5650*/  SHF.R.U32.HI R105, RZ, 0x1, R121.reuse ;  /* 0x00000001ff697819 */ /* 0x100fe40000011679 */
[----:B------:R-:W-:Y:S02]  /*5660*/  SHF.L.U32 R104, R121, 0x3, RZ ;  /* 0x0000000379687819 */ /* 0x000fe400000006ff */
[----:B------:R-:W-:Y:S01]  /*5670*/  LOP3.LUT R114, R105, 0x30, RZ, 0xc0, !PT ;  /* 0x0000003069727812 */ /* 0x000fe200078ec0ff */
[-C--:B------:R-:W-:Y:S03]  /*5680*/  HMMA.16816.F32 R60, R108, R106.reuse, R60 ;  /* 0x0000006a6c3c723c */ /* 0x080fe6000000183c */
[----:B------:R-:W-:Y:S01]  /*5690*/  MOV R111, R3 ;  /* 0x00000003006f7202 */ /* 0x000fe20000000f00 */
[----:B------:R-:W-:Y:S01]  /*56a0*/  FMUL.FTZ R109, R0, R4 ;  /* 0x00000004006d7220 */ /* 0x000fe20000410000 */
[----:B------:R-:W-:Y:S01]  /*56b0*/  LOP3.LUT R3, R114, 0x8, R121, 0xf8, !PT ;  /* 0x0000000872037812 */ /* 0x000fe200078ef879 */
[----:B------:R-:W-:Y:S01]  /*56c0*/  FADD.FTZ R108, -R124, R5 ;  /* 0x000000057c6c7221 */ /* 0x000fe20000010100 */
[----:B------:R-:W-:Y:S01]  /*56d0*/  LOP3.LUT R0, R2, 0x400, RZ, 0xc0, !PT ;  /* 0x0000040002007812 */ /* 0x000fe200078ec0ff */
[----:B------:R-:W-:Y:S04]  /*56e0*/  HMMA.16816.F32 R64, R100, R106, R64 ;  /* 0x0000006a6440723c */ /* 0x000fe80000001840 */
[----:B------:R-:W-:Y:S01]  /*56f0*/  LOP3.LUT R3, R3, 0x1c0, R2, 0xf8, !PT ;  /* 0x000001c003037812 */ /* 0x000fe200078ef802 */
[----:B------:R-:W-:Y:S01]  /*5700*/  FADD.FTZ R102, -R124, R21 ;  /* 0x000000157c667221 */ /* 0x000fe20000010100 */
[----:B------:R-:W-:Y:S01]  /*5710*/  FMUL.FTZ R108, R111, R108 ;  /* 0x0000006c6f6c7220 */ /* 0x000fe20000410000 */
[----:B------:R-:W-:Y:S01]  /*5720*/  FFMA.FTZ R5, -R248, R248, 1 ;  /* 0x3f800000f8057423 */ /* 0x000fe200000101f8 */
[----:B------:R-:W-:Y:S01]  /*5730*/  LOP3.LUT R3, R3, 0x38, R104, 0x78, !PT ;  /* 0x0000003803037812 */ /* 0x000fe200078e7868 */
[----:B------:R-:W-:Y:S01]  /*5740*/  FMUL.FTZ R102, R74, R102 ;  /* 0x000000664a667220 */ /* 0x000fe20000410000 */
[----:B------:R-:W-:Y:S01]  /*5750*/  FFMA.FTZ R4, -R249, R249, 1 ;  /* 0x3f800000f9047423 */ /* 0x000fe200000101f9 */
[----:B------:R-:W-:Y:S01]  /*5760*/  FMUL.FTZ R5, R5, UR11 ;  /* 0x0000000b05057c20 */ /* 0x000fe20008410000 */
[----:B------:R-:W-:Y:S01]  /*5770*/  LEA R3, R3, R0, 0x1 ;  /* 0x0000000003037211 */ /* 0x000fe200078e08ff */
[----:B------:R-:W-:Y:S01]  /*5780*/  FADD.FTZ R0, -R124, R20 ;  /* 0x000000147c007221 */ /* 0x000fe20000010100 */
[----:B------:R-:W-:Y:S01]  /*5790*/  FMUL.FTZ R20, R76, R17 ;  /* 0x000000114c147220 */ /* 0x000fe20000410000 */
[----:B------:R-:W-:Y:S01]  /*57a0*/  FMUL.FTZ R100, R108, R5 ;  /* 0x000000056c647220 */ /* 0x000fe20000410000 */
        /* <DEDUP_REMOVED lines=10> */
[----:B------:R-:W-:Y:S01]  /*5850*/  FMUL.FTZ R17, R16, R17 ;  /* 0x0000001110117220 */ /* 0x000fe20000410000 */
[----:B------:R-:W-:Y:S01]  /*5860*/  FMUL.FTZ R5, R20, R5 ;  /* 0x0000000514057220 */ /* 0x000fe20000410000 */
[----:B------:R-:W-:Y:S01]  /*5870*/  FADD.FTZ R20, -R124, R33 ;  /* 0x000000217c147221 */ /* 0x000fe20000010100 */
[----:B------:R-:W-:Y:S01]  /*5880*/  FFMA.FTZ R4, -R245, R245, 1 ;  /* 0x3f800000f5047423 */ /* 0x000fe200000101f5 */
[----:B------:R-:W-:Y:S01]  /*5890*/  F2FP.F16.F32.PACK_AB R16, R100, R101 ;  /* 0x000000656410723e */ /* 0x000fe200000000ff */
[----:B------:R-:W-:Y:S01]  /*58a0*/  FFMA.FTZ R0, -R244, R244, 1 ;  /* 0x3f800000f4007423 */ /* 0x000fe200000101f4 */
[----:B------:R-:W-:Y:S01]  /*58b0*/  F2FP.F16.F32.PACK_AB R33, R5, R17 ;  /* 0x000000110521723e */ /* 0x000fe200000000ff */
[----:B------:R-:W-:Y:S01]  /*58c0*/  FMUL.FTZ R17, R72, R20 ;  /* 0x0000001448117220 */ /* 0x000fe20000410000 */
[----:B------:R-:W-:Y:S01]  /*58d0*/  FMUL.FTZ R5, R73, R32 ;  /* 0x0000002049057220 */ /* 0x000fe20000410000 */
[----:B------:R-:W-:Y:S01]  /*58e0*/  FFMA.FTZ R20, -R238, R238, 1 ;  /* 0x3f800000ee147423 */ /* 0x000fe200000101ee */
[----:B------:R2:W5:Y:S01]  /*58f0*/  LDL.LU R73, [R1+0x44] ;  /* 0x0000440001497983 */ /* 0x0005620000300800 */
[----:B------:R-:W-:Y:S01]  /*5900*/  FADD.FTZ R32, -R124, R36 ;  /* 0x000000247c207221 */ /* 0x000fe20000010100 */
[----:B------:R-:W-:Y:S01]  /*5910*/  FMUL.FTZ R4, R4, UR11 ;  /* 0x0000000b04047c20 */ /* 0x000fe20008410000 */
[----:B------:R-:W-:Y:S01]  /*5920*/  FMUL.FTZ R20, R20, UR11 ;  /* 0x0000000b14147c20 */ /* 0x000fe20008410000 */
[----:B------:R2:W5:Y:S01]  /*5930*/  LDL.LU R72, [R1+0x40] ;  /* 0x0000400001487983 */ /* 0x0005620000300800 */
[----:B------:R-:W-:Y:S01]  /*5940*/  FMUL.FTZ R32, R251, R32 ;  /* 0x00000020fb207220 */ /* 0x000fe20000410000 */
[----:B------:R-:W-:Y:S01]  /*5950*/  FMUL.FTZ R4, R21, R4 ;  /* 0x0000000415047220 */ /* 0x000fe20000410000 */
[----:B------:R-:W-:Y:S01]  /*5960*/  FMUL.FTZ R20, R17, R20 ;  /* 0x0000001411147220 */ /* 0x000fe20000410000 */
[----:B------:R-:W-:Y:S01]  /*5970*/  FFMA.FTZ R21, -R239, R239, 1 ;  /* 0x3f800000ef157423 */ /* 0x000fe200000101ef */
[C---:B------:R-:W-:Y:S01]  /*5980*/  FADD.FTZ R36, -R124.reuse, R37 ;  /* 0x000000257c247221 */ /* 0x040fe20000010100 */
        /* <DEDUP_REMOVED lines=8> */
[----:B------:R-:W-:Y:S01]  /*5a10*/  FMUL.FTZ R37, R243, R37 ;  /* 0x00000025f3257220 */ /* 0x000fe20000410000 */
[----:B------:R-:W-:Y:S01]  /*5a20*/  FFMA.FTZ R17, -R233, R233, 1 ;  /* 0x3f800000e9117423 */ /* 0x000fe200000101e9 */
        /* <DEDUP_REMOVED lines=10> */
[----:B------:R-:W-:Y:S01]  /*5ad0*/  FMUL.FTZ R5, R5, UR11 ;  /* 0x0000000b05057c20 */ /* 0x000fe20008410000 */
[----:B------:R-:W-:Y:S01]  /*5ae0*/  FMUL.FTZ R0, R102, R0 ;  /* 0x0000000066007220 */ /* 0x000fe20000410000 */
[----:B------:R-:W-:Y:S01]  /*5af0*/  FMUL.FTZ R21, R21, UR11 ;  /* 0x0000000b15157c20 */ /* 0x000fe20008410000 */
[----:B------:R-:W-:Y:S01]  /*5b00*/  FMUL.FTZ R37, R237, R37 ;  /* 0x00000025ed257220 */ /* 0x000fe20000410000 */
[----:B------:R-:W-:Y:S02]  /*5b10*/  FMUL.FTZ R5, R48, R5 ;  /* 0x0000000530057220 */ /* 0x000fe40000410000 */
[----:B------:R-:W-:Y:S01]  /*5b20*/  F2FP.F16.F32.PACK_AB R101, R0, R4 ;  /* 0x000000040065723e */ /* 0x000fe200000000ff */
[----:B------:R-:W-:Y:S01]  /*5b30*/  FFMA.FTZ R4, -R236, R236, 1 ;  /* 0x3f800000ec047423 */ /* 0x000fe200000101ec */
[----:B------:R-:W-:Y:S03]  /*5b40*/  FFMA.FTZ R0, -R235, R235, 1 ;  /* 0x3f800000eb007423 */ /* 0x000fe600000101eb */
[----:B------:R-:W-:Y:S01]  /*5b50*/  FMUL.FTZ R4, R4, UR11 ;  /* 0x0000000b04047c20 */ /* 0x000fe20008410000 */
[----:B------:R-:W-:Y:S03]  /*5b60*/  FMUL.FTZ R0, R0, UR11 ;  /* 0x0000000b00007c20 */ /* 0x000fe60008410000 */
        /* <DEDUP_REMOVED lines=29> */
[----:B------:R-:W-:Y:S01]  /*5d40*/  IADD3 R4, P0, PT, RZ, -UR27, RZ ;  /* 0x8000001bff047c10 */ /* 0x000fe2000ff1e0ff */
[----:B------:R-:W-:Y:S01]  /*5d50*/  ULOP3.LUT UR10, UR42, 0x1, URZ, 0xc0, !UPT ;  /* 0x000000012a0a7892 */ /* 0x000fe2000f8ec0ff */
[----:B------:R-:W4:Y:S03]  /*5d60*/  LDL.LU R103, [R1+0x8] ;  /* 0x0000080001677983 */ /* 0x000f260000300800 */
[----:B------:R-:W-:Y:S01]  /*5d70*/  UISETP.NE.U32.AND UP1, UPT, UR10, 0x1, UPT ;  /* 0x000000010a00788c */ /* 0x000fe2000bf25070 */
[----:B------:R-:W2:Y:S01]  /*5d80*/  LDL.LU R102, [R1] ;  /* 0x0000000001667983 */ /* 0x000ea20000300800 */
[----:B------:R-:W3:Y:S02]  /*5d90*/  LDC R6, c[0x0][0x3b4] ;  /* 0x0000ed00ff067b82 */ /* 0x000ee40000000800 */
[----:B------:R-:W-:Y:S06]  /*5da0*/  USEL UR10, UR5, 0x2000, !UP1 ;  /* 0x00002000050a7887 */ /* 0x000fec000c800000 */
[----:B------:R-:W-:Y:S02]  /*5db0*/  VIADD R118, R118, UR10 ;  /* 0x0000000a76767c36 */ /* 0x000fe40008000000 */
[----:B--2---:R-:W-:Y:S02]  /*5dc0*/  VIADD R102, R102, UR10 ;  /* 0x0000000a66667c36 */ /* 0x004fe40008000000 */
[C---:B-1----:R-:W-:Y:S04]  /*5dd0*/  IMAD.SHL.U32 R0, R5.reuse, 0x80, RZ ;  /* 0x0000008005007824 */ /* 0x042fe800078e00ff */
[----:B------:R-:W-:Y:S05]  /*5de0*/  IMAD.X R0, RZ, RZ, ~R0, P0 ;  /* 0x000000ffff007224 */ /* 0x000fea00000e0e00 */
[----:B------:R-:W-:Y:S04]  /*5df0*/  SHF.R.S64 R4, R4, 0x1f, R0 ;  /* 0x0000001f04047819 */ /* 0x000fe80000001000 */
[----:B----4-:R-:W-:Y:S04]  /*5e00*/  IADD3 R103, P0, PT, R4, R103, RZ ;  /* 0x0000006704677210 */ /* 0x010fe80007f1e0ff */
[----:B---3--:R-:W-:Y:S01]  /*5e10*/  LEA.HI.X.SX32 R106, R0, R106, 0x1, P0 ;  /* 0x0000006a006a7211 */ /* 0x008fe200000f0eff */
[----:B------:R1:W-:Y:S01]  /*5e20*/  STL [R1+0x8], R103 ;  /* 0x0000086701007387 */ /* 0x0003e20000100800 */
[C---:B------:R-:W-:Y:S03]  /*5e30*/  LEA R4, P0, R5.reuse, R103, 0x7 ;  /* 0x0000006705047211 */ /* 0x040fe600078038ff */
[----:B------:R1:W-:Y:S01]  /*5e40*/  STL [R1+0x4], R106 ;  /* 0x0000046a01007387 */ /* 0x0003e20000100800 */
[----:B------:R-:W-:Y:S01]  /*5e50*/  LEA.HI.X R5, R5, R106, R6, 0x7, P0 ;  /* 0x0000006a05057211 */ /* 0x000fe200000f3c06 */
[----:B------:R-:W-:Y:S02]  /*5e60*/  IMAD.MOV.U32 R6, RZ, RZ, R103 ;  /* 0x000000ffff067224 */ /* 0x000fe400078e0067 */
[----:B------:R1:W-:Y:S01]  /*5e70*/  STL [R1], R102 ;  /* 0x0000006601007387 */ /* 0x0003e20000100800 */
[----:B------:R-:W-:Y:S05]  /*5e80*/  IMAD.MOV.U32 R7, RZ, RZ, R106 ;  /* 0x000000ffff077224 */ /* 0x000fea00078e006a */
[----:B------:R-:W-:Y:S01]  /*5e90*/  @!PT LDS RZ, [RZ] ;  /* 0x00000000fffff984 */ /* 0x000fe20000000800 */
[----:B------:R-:W-:Y:S01]  /*5ea0*/  @!PT LDS RZ, [RZ] ;  /* 0x00000000fffff984 */ /* 0x000fe20000000800 */
[----:B------:R-:W-:Y:S01]  /*5eb0*/  @!PT LDS RZ, [RZ] ;  /* 0x00000000fffff984 */ /* 0x000fe20000000800 */
[----:B------:R1:W-:Y:S04]  /*5ec0*/  LDGSTS.E.BYPASS.LTC128B.128 [R102], desc[UR32][R6.64] ;  /* 0x0000000006667fae */ /* 0x0003e8000b981a20 */
[----:B------:R1:W-:Y:S04]  /*5ed0*/  LDGSTS.E.BYPASS.LTC128B.128 [R102+0x1000], desc[UR32][R4.64] ;  /* 0x0100000004667fae */ /* 0x0003e8000b981a20 */
[----:B------:R-:W0:Y:S02]  /*5ee0*/  LDGDEPBAR ;  /* 0x00000000000079af */ /* 0x000e240000000000 */
.L_x_677:
        /* <DEDUP_REMOVED lines=157> */
[----:B------:R-:W-:Y:S01]  /*68c0*/  FADD.FTZ R60, -R122, R60 ;  /* 0x0000003c7a3c7221 */ /* 0x000fe20000010100 */
        /* <DEDUP_REMOVED lines=17> */
[C---:B------:R-:W-:Y:S01]  /*69e0*/  FADD.FTZ R15, -R115.reuse, R15 ;  /* 0x0000000f730f7221 */ /* 0x040fe20000010100 */
        /* <DEDUP_REMOVED lines=36> */
[----:B------:R-:W-:Y:S01]  /*6c30*/  FADD.FTZ R63, -R115, R63 ;  /* 0x0000003f733f7221 */ /* 0x000fe20000010100 */
[----:B------:R-:W-:Y:S01]  /*6c40*/  F2FP.F16.F32.PACK_AB R34, R35, R34 ;  /* 0x000000222322723e */ /* 0x000fe200000000ff */
[----:B------:R-:W-:Y:S01]  /*6c50*/  STS [R128+0xa000], R101 ;  /* 0x00a0006580007388 */ /* 0x000fe20000000800 */
[C---:B------:R-:W-:Y:S01]  /*6c60*/  FADD.FTZ R42, -R115.reuse, R42 ;  /* 0x0000002a732a7221 */ /* 0x040fe20000010100 */
        /* <DEDUP_REMOVED lines=68> */
[C---:B------:R-:W-:Y:S01]  /*70b0*/  SHF.L.U32 R40, R121.reuse, 0x5, RZ ;  /* 0x0000000579287819 */ /* 0x040fe200000006ff */
[----:B------:R-:W-:Y:S01]  /*70c0*/  STS [R126+-0x8000], R48 ;  /* 0xff8000307e007388 */ /* 0x000fe20000000800 */
[----:B------:R-:W-:Y:S02]  /*70d0*/  LOP3.LUT R59, R0, 0x8, RZ, 0xc0, !PT ;  /* 0x00000008003b7812 */ /* 0x000fe400078ec0ff */
[----:B------:R-:W-:Y:S01]  /*70e0*/  SHF.L.U32 R60, R121, 0x2, RZ ;  /* 0x00000002793c7819 */ /* 0x000fe200000006ff */
[----:B------:R-:W-:Y:S01]  /*70f0*/  STS [R126+-0x7c00], R54 ;  /* 0xff8400367e007388 */ /* 0x000fe20000000800 */
[--C-:B------:R-:W-:Y:S03]  /*7100*/  LOP3.LUT R0, R59, 0x10, R121.reuse, 0xf8, !PT ;  /* 0x000000103b007812 */ /* 0x100fe600078ef879 */
        /* <DEDUP_REMOVED lines=102> */
.L_x_678:
        /* <DEDUP_REMOVED lines=82> */
[C---:B------:R-:W-:Y:S02]  /*7c90*/  LEA.HI.X.SX32 R49, R61.reuse, R51, 0x5, P0 ;  /* 0x000000333d317211 */ /* 0x040fe400000f2eff */
        /* <DEDUP_REMOVED lines=197> */
.L_x_680:
[----:B------:R-:W2:Y:S01]  /*88f0*/  LDCU.64 UR10, c[0x0][0x5c0] ;  /* 0x0000b800ff0a77ac */ /* 0x000ea20008000a00 */
[----:B------:R-:W-:-:S04]  /*8900*/  UIADD3 UR8, UPT, UPT, UR34, UR39, URZ ;  /* 0x0000002722087290 */ /* 0x000fc8000fffe0ff */
[----:B--2---:R-:W-:Y:S02]  /*8910*/  UIMAD.WIDE.U32 UR16, UR8, UR10, URZ ;  /* 0x0000000a081072a5 */ /* 0x004fe4000f8e00ff */
[----:B------:R-:W-:-:S04]  /*8920*/  UIMAD UR8, UR8, UR11, URZ ;  /* 0x0000000b080872a4 */ /* 0x000fc8000f8e02ff */
[----:B------:R-:W-:-:S06]  /*8930*/  UIADD3 UR8, UPT, UPT, UR17, UR8, URZ ;  /* 0x0000000811087290 */ /* 0x000fcc000fffe0ff */
[----:B-1----:R-:W-:Y:S02]  /*8940*/  MOV R5, UR8 ;  /* 0x0000000800057c02 */ /* 0x002fe40008000f00 */
.L_x_681:
        /* <DEDUP_REMOVED lines=14> */
.L_x_682:
[----:B------:R-:W1:Y:S01]  /*8a30*/  LDCU.64 UR8, c[0x0][0x5c8] ;  /* 0x0000b900ff0877ac */ /* 0x000e620008000a00 */
[----:B------:R-:W-:-:S04]  /*8a40*/  UIADD3 UR12, UPT, UPT, UR34, UR39, URZ ;  /* 0x00000027220c7290 */ /* 0x000fc8000fffe0ff */
[----:B-1----:R-:W-:Y:S02]  /*8a50*/  UIMAD.WIDE.U32 UR14, UR12, UR8, URZ ;  /* 0x000000080c0e72a5 */ /* 0x002fe4000f8e00ff */
[----:B------:R-:W-:-:S04]  /*8a60*/  UIMAD UR12, UR12, UR9, URZ ;  /* 0x000000090c0c72a4 */ /* 0x000fc8000f8e02ff */
[----:B------:R-:W-:Y:S01]  /*8a70*/  UIADD3 UR12, UPT, UPT, UR15, UR12, URZ ;  /* 0x0000000c0f0c7290 */ /* 0x000fe2000fffe0ff */
[----:B------:R-:W-:-:S05]  /*8a80*/  UMOV UR34, UR14 ;  /* 0x0000000e00227c82 */ /* 0x000fca0008000000 */
[----:B------:R-:W-:-:S07]  /*8a90*/  MOV R18, UR12 ;  /* 0x0000000c00127c02 */ /* 0x000fce0008000f00 */
.L_x_683:
        /* <DEDUP_REMOVED lines=13> */
[C---:B------:R-:W-:Y:S01]  /*8b70*/  ISETP.GE.AND P1, PT, R121.reuse, UR31, PT ;  /* 0x0000001f79007c0c */ /* 0x040fe2000bf26270 */
        /* <DEDUP_REMOVED lines=26> */
.L_x_685:
[----:B------:R-:W-:Y:S05]  /*8d20*/  BSYNC.RECONVERGENT B0 ;  /* 0x0000000000007941 */ /* 0x000fea0003800200 */
.L_x_684:
        /* <DEDUP_REMOVED lines=12> */
.L_x_687:
[----:B------:R-:W-:Y:S05]  /*8df0*/  BSYNC.RECONVERGENT B0 ;  /* 0x0000000000007941 */ /* 0x000fea0003800200 */
.L_x_686:
        /* <DEDUP_REMOVED lines=25> */
.L_x_676:
[----:B------:R-:W-:Y:S05]  /*8f90*/  BSYNC.RECONVERGENT B1 ;  /* 0x0000000000017941 */ /* 0x000fea0003800200 */
.L_x_658:
[----:B------:R-:W5:Y:S01]  /*8fa0*/  LDCU UR9, c[0x0][0x438] ;  /* 0x00008700ff0977ac */ /* 0x000f620008000800 */
[----:B------:R-:W4:Y:S01]  /*8fb0*/  LDCU UR10, c[0x0][0x370] ;  /* 0x00006e00ff0a77ac */ /* 0x000f220008000800 */
[----:B-----5:R-:W-:-:S04]  /*8fc0*/  UIADD3 UR9, UPT, UPT, UR9, 0x7f, URZ ;  /* 0x0000007f09097890 */ /* 0x020fc8000fffe0ff */
[----:B------:R-:W-:Y:S02]  /*8fd0*/  USHF.R.S32.HI UR8, URZ, 0x1f, UR9 ;  /* 0x0000001fff087899 */ /* 0x000fe40008011409 */
[----:B----4-:R-:W-:Y:S02]  /*8fe0*/  UIADD3 UR35, UPT, UPT, UR10, UR35, URZ ;  /* 0x000000230a237290 */ /* 0x010fe4000fffe0ff */
[----:B------:R-:W-:Y:S01]  /*8ff0*/  ULEA.HI UR8, UR8, UR9, URZ, 0x7 ;  /* 0x0000000908087291 */ /* 0x000fe2000f8f38ff */
[----:B------:R-:W-:-:S03]  /*9000*/  UMOV UR10, UR19 ;  /* 0x00000013000a7c82 */ /* 0x000fc60008000000 */
[----:B------:R-:W-:-:S04]  /*9010*/  USHF.R.S32.HI UR8, URZ, 0x7, UR8 ;  /* 0x00000007ff087899 */ /* 0x000fc80008011408 */
[----:B------:R-:W-:-:S09]  /*9020*/  UISETP.GE.AND UP0, UPT, UR35, UR8, UPT ;  /* 0x000000082300728c */ /* 0x000fd2000bf06270 */
[----:B------:R-:W-:Y:S05]  /*9030*/  BRA.U !UP0, `(.L_x_688) ;  /* 0xffffff7108b47547 */ /* 0x000fea000b83ffff */
[----:B------:R-:W-:Y:S05]  /*9040*/  EXIT ;  /* 0x000000000000794d */ /* 0x000fea0003800000 */
.L_x_689:
        /* <DEDUP_REMOVED lines=11> */
.L_x_833:


//--------------------- .text._ZN5flash44flash_bwd_dq_dk_dv_loop_seqk_parallel_kernelI23Flash_bwd_kernel_traitsILi32ELi128ELi128ELi8ELi4ELi4ELi4ELb0ELb0EN7cutlass6half_tE19Flash_kernel_traitsILi32ELi128ELi128ELi8ES3_EELb1ELb1ELb0ELb1ELb0ELb0ELb0EEEvNS_16Flash_bwd_paramsE --------------------------
	.section	.text._ZN5flash44flash_bwd_dq_dk_dv_loop_seqk_parallel_kernelI23Flash_bwd_kernel_traitsILi32ELi128ELi128ELi8ELi4ELi4ELi4ELb0ELb0EN7cutlass6half_tE19Flash_kernel_traitsILi32ELi128ELi128ELi8ES3_EELb1ELb1ELb0ELb1ELb0ELb0ELb0EEEvNS_16Flash_bwd_paramsE,"ax",@progbits
	.align	128
        .global         _ZN5flash44flash_bwd_dq_dk_dv_loop_seqk_parallel_kernelI23Flash_bwd_kernel_traitsILi32ELi128ELi128ELi8ELi4ELi4ELi4ELb0ELb0EN7cutlass6half_tE19Flash_kernel_traitsILi32ELi128ELi128ELi8ES3_EELb1ELb1ELb0ELb1ELb0ELb0ELb0EEEvNS_16Flash_bwd_paramsE
        .type           _ZN5flash44flash_bwd_dq_dk_dv_loop_seqk_parallel_kernelI23Flash_bwd_kernel_traitsILi32ELi128ELi128ELi8ELi4ELi4ELi4ELb0ELb0EN7cutlass6half_tE19Flash_kernel_traitsILi32ELi128ELi128ELi8ES3_EELb1ELb1ELb0ELb1ELb0ELb0ELb0EEEvNS_16Flash_bwd_paramsE,@function
        .size           _ZN5flash44flash_bwd_dq_dk_dv_loop_seqk_parallel_kernelI23Flash_bwd_kernel_traitsILi32ELi128ELi128ELi8ELi4ELi4ELi4ELb0ELb0EN7cutlass6half_tE19Flash_kernel_traitsILi32ELi128ELi128ELi8ES3_EELb1ELb1ELb0ELb1ELb0ELb0ELb0EEEvNS_16Flash_bwd_paramsE,(.L_x_834 - _ZN5flash44flash_bwd_dq_dk_dv_loop_seqk_parallel_kernelI23Flash_bwd_kernel_traitsILi32ELi128ELi128ELi8ELi4ELi4ELi4ELb0ELb0EN7cutlass6half_tE19Flash_kernel_traitsILi32ELi128ELi128ELi8ES3_EELb1ELb1ELb0ELb1ELb0ELb0ELb0EEEvNS_16Flash_bwd_paramsE)
        .other          _ZN5flash44flash_bwd_dq_dk_dv_loop_seqk_parallel_kernelI23Flash_bwd_kernel_traitsILi32ELi128ELi128ELi8ELi4ELi4ELi4ELb0ELb0EN7cutlass6half_tE19Flash_kernel_traitsILi32ELi128ELi128ELi8ES3_EELb1ELb1ELb0ELb1ELb0ELb0ELb0EEEvNS_16Flash_bwd_paramsE,@"STO_CUDA_ENTRY STV_DEFAULT"
_ZN5flash44flash_bwd_dq_dk_dv_loop_seqk_parallel_kernelI23Flash_bwd_kernel_traitsILi32ELi128ELi128ELi8ELi4ELi4ELi4ELb0ELb0EN7cutlass6half_tE19Flash_kernel_traitsILi32ELi128ELi128ELi8ES3_EELb1ELb1ELb0ELb1ELb0ELb0ELb0EEEvNS_16Flash_bwd_paramsE:
.text._ZN5flash44flash_bwd_dq_dk_dv_loop_seqk_parallel_kernelI23Flash_bwd_kernel_traitsILi32ELi128ELi128ELi8ELi4ELi4ELi4ELb0ELb0EN7cutlass6half_tE19Flash_kernel_traitsILi32ELi128ELi128ELi8ES3_EELb1ELb1ELb0ELb1ELb0ELb0ELb0EEEvNS_16Flash_bwd_paramsE:
        /* <DEDUP_REMOVED lines=11> */
[----:B------:R-:W3:Y:S01]  /*00b0*/  LDCU UR4, c[0x0][0x438] ;  /* 0x00008700ff0477ac */ /* 0x000ee20008000800 */
[----:B------:R-:W-:Y:S01]  /*00c0*/  UMOV UR7, 0x400 ;  /* 0x0000040000077882 */ /* 0x000fe20000000000 */
[----:B------:R-:W-:Y:S01]  /*00d0*/  UMOV UR6, 0x400 ;  /* 0x0000040000067882 */ /* 0x000fe20000000000 */
[----:B------:R-:W4:Y:S04]  /*00e0*/  LDCU.64 UR26, c[0x0][0x358] ;  /* 0x00006b00ff1a77ac */ /* 0x000f280008000a00 */
[----:B------:R-:W5:Y:S01]  /*00f0*/  S2UR UR20, SR_CgaCtaId ;  /* 0x00000000001479c3 */ /* 0x000f620000008800 */
[----:B------:R-:W1:Y:S01]  /*0100*/  LDCU.64 UR10, c[0x0][0x460] ;  /* 0x00008c00ff0a77ac */ /* 0x000e620008000a00 */
[----:B------:R-:W1:Y:S06]  /*0110*/  LDCU.64 UR8, c[0x0][0x470] ;  /* 0x00008e00ff0877ac */ /* 0x000e6c0008000a00 */
[----:B------:R-:W4:Y:S01]  /*0120*/  S2UR UR21, SR_CTAID.X ;  /* 0x00000000001579c3 */ /* 0x000f220000002500 */
[----:B---3--:R-:W-:Y:S01]  /*0130*/  IMAD.U32 R8, RZ, RZ, UR4 ;  /* 0x00000004ff087e24 */ /* 0x008fe2000f8e00ff */
[----:B------:R-:W-:Y:S01]  /*0140*/  UMOV UR22, URZ ;  /* 0x000000ff00167c82 */ /* 0x000fe20008000000 */
[----:B------:R-:W-:-:S05]  /*0150*/  UMOV UR23, URZ ;  /* 0x000000ff00177c82 */ /* 0x000fca0008000000 */
[----:B------:R-:W3:Y:S01]  /*0160*/  S2UR UR19, SR_CTAID.Y ;  /* 0x00000000001379c3 */ /* 0x000ee20000002600 */
[----:B--2---:R-:W-:Y:S01]  /*0170*/  ULEA UR5, UR5, UR7, 0x18 ;  /* 0x0000000705057291 */ /* 0x004fe2000f8ec0ff */
[----:B-1----:R-:W-:-:S06]  /*0180*/  IMAD.SHL.U32 R4, R0, 0x10, RZ ;  /* 0x0000001000047824 */ /* 0x002fcc00078e00ff */
[----:B------:R-:W1:Y:S01]  /*0190*/  S2UR UR18, SR_CTAID.Z ;  /* 0x00000000001279c3 */ /* 0x000e620000002700 */
[C---:B------:R-:W-:Y:S01]  /*01a0*/  IMAD.SHL.U32 R2, R0.reuse, 0x2, RZ ;  /* 0x0000000200027824 */ /* 0x040fe200078e00ff */
[--C-:B------:R-:W-:Y:S01]  /*01b0*/  SHF.R.U32.HI R141, RZ, 0x1, R0.reuse ;  /* 0x00000001ff8d7819 */ /* 0x100fe20000011600 */
[----:B------:R-:W-:Y:S01]  /*01c0*/  IMAD.SHL.U32 R3, R0, 0x40, RZ ;  /* 0x0000004000037824 */ /* 0x000fe200078e00ff */
[----:B------:R-:W-:Y:S01]  /*01d0*/  LOP3.LUT R4, R4, 0x1c0, RZ, 0xc0, !PT ;  /* 0x000001c004047812 */ /* 0x000fe200078ec0ff */
[----:B------:R-:W-:Y:S01]  /*01e0*/  IMAD.SHL.U32 R143, R0, 0x8, RZ ;  /* 0x00000008008f7824 */ /* 0x000fe200078e00ff */
[----:B------:R-:W-:Y:S01]  /*01f0*/  SHF.R.U32.HI R5, RZ, 0x2, R0 ;  /* 0x00000002ff057819 */ /* 0x000fe20000011600 */
[----:B-----5:R-:W-:Y:S01]  /*0200*/  ULEA UR20, UR20, UR6, 0x18 ;  /* 0x0000000614147291 */ /* 0x020fe2000f8ec0ff */
[----:B------:R-:W-:Y:S02]  /*0210*/  LOP3.LUT R3, R2, 0xe006, R3, 0xc8, !PT ;  /* 0x0000e00602037812 */ /* 0x000fe400078ec803 */
[----:B------:R-:W-:Y:S01]  /*0220*/  LOP3.LUT R2, R4, 0x38, R2, 0xf8, !PT ;  /* 0x0000003804027812 */ /* 0x000fe200078ef802 */
[----:B------:R-:W-:Y:S01]  /*0230*/  IMAD.SHL.U32 R4, R0, 0x20, RZ ;  /* 0x0000002000047824 */ /* 0x000fe200078e00ff */
[----:B------:R-:W-:-:S02]  /*0240*/  LOP3.LUT R141, R141, 0x30, RZ, 0xc0, !PT ;  /* 0x000000308d8d7812 */ /* 0x000fc400078ec0ff */
[----:B------:R-:W-:Y:S02]  /*0250*/  LOP3.LUT R143, R143, 0x18, RZ, 0xc0, !PT ;  /* 0x000000188f8f7812 */ /* 0x000fe400078ec0ff */
[----:B------:R-:W-:Y:S02]  /*0260*/  LOP3.LUT R3, R3, 0xc00, R4, 0xf8, !PT ;  /* 0x00000c0003037812 */ /* 0x000fe400078ef804 */
[----:B------:R-:W-:Y:S02]  /*0270*/  LOP3.LUT R141, R141, 0x7, R5, 0xf8, !PT ;  /* 0x000000078d8d7812 */ /* 0x000fe400078ef805 */
[----:B------:R-:W-:-:S04]  /*0280*/  LOP3.LUT R2, R3, R2, RZ, 0xfc, !PT ;  /* 0x0000000203027212 */ /* 0x000fc800078efcff */
[----:B-1-34-:R-:W-:-:S07]  /*0290*/  LEA R142, R2, UR5, 0x1 ;  /* 0x00000005028e7c11 */ /* 0x01afce000f8e08ff */
.L_x_745:
        /* <DEDUP_REMOVED lines=47> */
.L_x_690:
        /* <DEDUP_REMOVED lines=31> */
.L_x_692:
[----:B------:R-:W1:Y:S01]  /*0780*/  LDCU.64 UR16, c[0x0][0x3b8] ;  /* 0x00007700ff1077ac */ /* 0x000e620008000a00 */
[----:B------:R-:W-:-:S05]  /*0790*/  IADD3 R12, PT, PT, R139, R140, RZ ;  /* 0x0000008c8b0c7210 */ /* 0x000fca0007ffe0ff */
[C---:B-1----:R-:W-:Y:S02]  /*07a0*/  IMAD R11, R12.reuse, UR17, RZ ;  /* 0x000000110c0b7c24 */ /* 0x042fe4000f8e02ff */
[----:B------:R-:W-:-:S05]  /*07b0*/  IMAD.WIDE.U32 R12, R12, UR16, RZ ;  /* 0x000000100c0c7c25 */ /* 0x000fca000f8e00ff */
[----:B------:R-:W-:Y:S02]  /*07c0*/  IADD3 R11, PT, PT, R13, R11, RZ ;  /* 0x0000000b0d0b7210 */ /* 0x000fe40007ffe0ff */
.L_x_693:
        /* <DEDUP_REMOVED lines=8> */
[----:B-1----:R-:W-:Y:S02]  /*0850*/  IMAD.MOV R3, RZ, RZ, -R9 ;  /* 0x000000ffff037224 */ /* 0x002fe400078e0a09 */
[----:B------:R-:W-:Y:S02]  /*0860*/  IMAD.MOV.U32 R8, RZ, RZ, RZ ;  /* 0x000000ffff087224 */ /* 0x000fe400078e00ff */
[----:B------:R-:W-:Y:S01]  /*0870*/  IMAD R6, R3, R7, RZ ;  /* 0x0000000703067224 */ /* 0x000fe200078e02ff */
[----:B--2---:R-:W-:-:S03]  /*0880*/  IABS R3, R0 ;  /* 0x0000000000037213 */ /* 0x004fc60000000000 */
        /* <DEDUP_REMOVED lines=12> */
[----:B------:R-:W-:-:S06]  /*0950*/  @P4 VIADD R9, R9, 0x1 ;  /* 0x0000000109094836 */ /* 0x000fcc0000000000 */
        /* <DEDUP_REMOVED lines=10> */
[----:B------:R-:W-:Y:S02]  /*0a00*/  IADD3 R3, PT, PT, R7, R2, RZ ;  /* 0x0000000207037210 */ /* 0x000fe40007ffe0ff */
[----:B------:R-:W-:-:S05]  /*0a10*/  MOV R2, R6 ;  /* 0x0000000600027202 */ /* 0x000fca0000000f00 */
[----:B--2---:R-:W-:-:S04]  /*0a20*/  IMAD.WIDE.U32 R14, R4, UR4, R2 ;  /* 0x00000004040e7c25 */ /* 0x004fc8000f8e0002 */
[----:B------:R-:W-:Y:S01]  /*0a30*/  IMAD R13, R4, UR5, R15 ;  /* 0x00000005040d7c24 */ /* 0x000fe2000f8e020f */
[----:B------:R-:W-:Y:S06]  /*0a40*/  BRA `(.L_x_695) ;  /* 0x0000000000147947 */ /* 0x000fec0003800000 */
.L_x_694:
[----:B------:R-:W1:Y:S01]  /*0a50*/  LDCU.64 UR14, c[0x0][0x3c0] ;  /* 0x00007800ff0e77ac */ /* 0x000e620008000a00 */
[----:B------:R-:W-:-:S05]  /*0a60*/  IADD3 R14, PT, PT, R139, R140, RZ ;  /* 0x0000008c8b0e7210 */ /* 0x000fca0007ffe0ff */
[C---:B-1----:R-:W-:Y:S02]  /*0a70*/  IMAD R13, R14.reuse, UR15, RZ ;  /* 0x0000000f0e0d7c24 */ /* 0x042fe4000f8e02ff */
[----:B------:R-:W-:-:S05]  /*0a80*/  IMAD.WIDE.U32 R14, R14, UR14, RZ ;  /* 0x0000000e0e0e7c25 */ /* 0x000fca000f8e00ff */
[----:B------:R-:W-:Y:S02]  /*0a90*/  IADD3 R13, PT, PT, R15, R13, RZ ;  /* 0x0000000d0f0d7210 */ /* 0x000fe40007ffe0ff */
.L_x_695:
        /* <DEDUP_REMOVED lines=28> */
.L_x_696:
[-C--:B------:R-:W-:Y:S02]  /*0c60*/  IMAD R17, R25, R5.reuse, RZ ;  /* 0x0000000519117224 */ /* 0x080fe400078e02ff */
[----:B------:R-:W-:-:S05]  /*0c70*/  IMAD.WIDE.U32 R2, R24, R5, RZ ;  /* 0x0000000518027225 */ /* 0x000fca00078e00ff */
[----:B------:R-:W-:Y:S02]  /*0c80*/  IADD3 R17, PT, PT, R3, R17, RZ ;  /* 0x0000001103117210 */ /* 0x000fe40007ffe0ff */
[----:B------:R-:W-:-:S07]  /*0c90*/  MOV R22, R2 ;  /* 0x0000000200167202 */ /* 0x000fce0000000f00 */
.L_x_697:
        /* <DEDUP_REMOVED lines=20> */
.L_x_698:
[----:B------:R-:W1:Y:S01]  /*0de0*/  LDC R15, c[0x0][0x434] ;  /* 0x00010d00ff0f7b82 */ /* 0x000e620000000800 */
[----:B------:R-:W-:-:S04]  /*0df0*/  IMAD R2, R4, R10, R0 ;  /* 0x0000000a04027224 */ /* 0x000fc800078e0200 */
[----:B-1----:R-:W-:-:S03]  /*0e00*/  IMAD R15, R2, R15, RZ ;  /* 0x0000000f020f7224 */ /* 0x002fc600078e02ff */
.L_x_699:
        /* <DEDUP_REMOVED lines=11> */
.L_x_700:
[----:B------:R-:W1:Y:S01]  /*0ec0*/  LDC R18, c[0x0][0x444] ;  /* 0x00011100ff127b82 */ /* 0x000e620000000800 */
[----:B------:R-:W-:-:S04]  /*0ed0*/  IMAD R2, R4, R10, R0 ;  /* 0x0000000a04027224 */ /* 0x000fc800078e0200 */
[----:B-1----:R-:W-:-:S07]  /*0ee0*/  IMAD R18, R2, R18, RZ ;  /* 0x0000001202127224 */ /* 0x002fce00078e02ff */
.L_x_701:
[----:B------:R-:W1:Y:S01]  /*0ef0*/  LDCU.128 UR4, c[0x0][0x590] ;  /* 0x0000b200ff0477ac */ /* 0x000e620008000c00 */
[----:B------:R-:W2:Y:S01]  /*0f00*/  LDC.64 R2, c[0x0][0x3b0] ;  /* 0x0000ec00ff027b82 */ /* 0x000ea20000000a00 */
[----:B------:R-:W3:Y:S01]  /*0f10*/  S2R R5, SR_TID.X ;  /* 0x0000000000057919 */ /* 0x000ee20000002100 */
[----:B------:R-:W-:Y:S01]  /*0f20*/  IADD3 R30, P0, PT, R143, R30, RZ ;  /* 0x0000001e8f1e7210 */ /* 0x000fe20007f1e0ff */
[----:B------:R-:W4:Y:S01]  /*0f30*/  LDCU.64 UR12, c[0x0][0x550] ;  /* 0x0000aa00ff0c77ac */ /* 0x000f220008000a00 */
[----:B------:R-:W-:Y:S01]  /*0f40*/  IMAD R167, R10, UR32, RZ ;  /* 0x000000200aa77c24 */ /* 0x000fe2000f8e02ff */
[----:B------:R-:W5:Y:S01]  /*0f50*/  S2R R120, SR_TID.X ;  /* 0x0000000000787919 */ /* 0x000f620000002100 */
[----:B------:R-:W-:Y:S01]  /*0f60*/  VIADD R165, R130, UR28 ;  /* 0x0000001c82a57c36 */ /* 0x000fe20008000000 */
[----:B------:R-:W-:Y:S01]  /*0f70*/  ISETP.NE.AND P3, PT, RZ, UR31, PT ;  /* 0x0000001fff007c0c */ /* 0x000fe2000bf65270 */
[----:B------:R-:W-:Y:S01]  /*0f80*/  IMAD.X R31, RZ, RZ, R7, P0 ;  /* 0x000000ffff1f7224 */ /* 0x000fe200000e0607 */
[--C-:B------:R-:W-:Y:S01]  /*0f90*/  IADD3 R22, P1, P0, R28, R22, R21.reuse ;  /* 0x000000161c167210 */ /* 0x100fe2000783e015 */
[----:B------:R-:W4:Y:S01]  /*0fa0*/  LDC.64 R172, c[0x0][0x420] ;  /* 0x00010800ffac7b82 */ /* 0x000f220000000a00 */
[----:B------:R-:W-:Y:S01]  /*0fb0*/  SHF.R.S32.HI R21, RZ, 0x1f, R21 ;  /* 0x0000001fff157819 */ /* 0x000fe20000011415 */
[C---:B------:R-:W-:Y:S01]  /*0fc0*/  IMAD R18, R19.reuse, 0x80, R18 ;  /* 0x0000008013127824 */ /* 0x040fe200078e0212 */
[----:B------:R-:W-:Y:S01]  /*0fd0*/  BSSY.RECONVERGENT B1, `(.L_x_691) ;  /* 0x00008c6000017945 */ /* 0x000fe20003800200 */
[----:B------:R-:W-:Y:S01]  /*0fe0*/  IMAD R15, R19, 0x80, R15 ;  /* 0x00000080130f7824 */ /* 0x000fe200078e020f */
[----:B------:R-:W-:Y:S01]  /*0ff0*/  IADD3.X R24, PT, PT, R24, R17, R21, P1, P0 ;  /* 0x0000001118187210 */ /* 0x000fe20000fe0415 */
[----:B------:R-:W-:Y:S01]  /*1000*/  IMAD.MOV.U32 R17, RZ, RZ, RZ ;  /* 0x000000ffff117224 */ /* 0x000fe200078e00ff */
[----:B-1----:R-:W-:Y:S01]  /*1010*/  USHF.L.U64.HI UR29, UR4, 0x6, UR5 ;  /* 0x00000006041d7899 */ /* 0x002fe20008010205 */
[----:B------:R-:W-:Y:S01]  /*1020*/  IMAD R6, R16, UR4, RZ ;  /* 0x0000000410067c24 */ /* 0x000fe2000f8e02ff */
[----:B------:R-:W-:Y:S01]  /*1030*/  USHF.L.U32 UR30, UR4, 0x6, URZ ;  /* 0x00000006041e7899 */ /* 0x000fe200080006ff */
[----:B------:R-:W-:-:S04]  /*1040*/  IMAD.WIDE.U32 R30, R23, UR4, R30 ;  /* 0x00000004171e7c25 */ /* 0x000fc8000f8e001e */
[----:B------:R-:W-:Y:S02]  /*1050*/  IMAD R6, R23, UR5, R6 ;  /* 0x0000000517067c24 */ /* 0x000fe4000f8e0206 */
[-C--:B--2---:R-:W-:Y:S02]  /*1060*/  IMAD R21, R16, R2.reuse, RZ ;  /* 0x0000000210157224 */ /* 0x084fe400078e02ff */
[----:B------:R-:W-:Y:S02]  /*1070*/  IMAD.IADD R31, R31, 0x1, R6 ;  /* 0x000000011f1f7824 */ /* 0x000fe400078e0206 */
[----:B------:R-:W1:Y:S01]  /*1080*/  LDC.64 R6, c[0x0][0x5f8] ;  /* 0x00017e00ff067b82 */ /* 0x000e620000000a00 */
[----:B------:R-:W-:Y:S02]  /*1090*/  IMAD.MOV.U32 R16, RZ, RZ, R143 ;  /* 0x000000ffff107224 */ /* 0x000fe400078e008f */
[C---:B------:R-:W-:Y:S01]  /*10a0*/  IMAD R21, R23.reuse, R3, R21 ;  /* 0x0000000317157224 */ /* 0x040fe200078e0215 */
[----:B---3--:R-:W-:Y:S01]  /*10b0*/  SHF.R.U32.HI R5, RZ, 0x2, R5 ;  /* 0x00000002ff057819 */ /* 0x008fe20000011605 */
[----:B------:R-:W-:Y:S01]  /*10c0*/  IMAD.WIDE.U32 R32, R23, R2, R16 ;  /* 0x0000000217207225 */ /* 0x000fe200078e0010 */
[----:B-----5:R-:W-:-:S02]  /*10d0*/  LOP3.LUT R178, R120, 0x1f, RZ, 0xc0, !PT ;  /* 0x0000001f78b27812 */ /* 0x020fc400078ec0ff */
[----:B------:R-:W2:Y:S01]  /*10e0*/  LDC R23, c[0x0][0x508] ;  /* 0x00014200ff177b82 */ /* 0x000ea20000000800 */
[----:B------:R-:W-:Y:S01]  /*10f0*/  IMAD.WIDE.U32 R30, R0, UR6, R30 ;  /* 0x00000006001e7c25 */ /* 0x000fe2000f8e001e */
[----:B------:R-:W-:Y:S02]  /*1100*/  IADD3 R26, P1, PT, R26, R32, RZ ;  /* 0x000000201a1a7210 */ /* 0x000fe40007f3e0ff */
[----:B------:R-:W-:Y:S01]  /*1110*/  SHF.R.U32.HI R170, RZ, 0x5, R120 ;  /* 0x00000005ffaa7819 */ /* 0x000fe20000011678 */
[----:B------:R-:W-:Y:S01]  /*1120*/  IMAD R31, R0, UR7, R31 ;  /* 0x00000007001f7c24 */ /* 0x000fe2000f8e021f */
[----:B------:R-:W3:Y:S01]  /*1130*/  LDCU.64 UR6, c[0x0][0x3c8] ;  /* 0x00007900ff0677ac */ /* 0x000ee20008000a00 */
[----:B------:R-:W-:Y:S01]  /*1140*/  IADD3.X R27, PT, PT, R20, R33, R21, P1, !PT ;  /* 0x00000021141b7210 */ /* 0x000fe20000ffe415 */
[----:B----4-:R-:W-:Y:S01]  /*1150*/  IMAD.WIDE R172, R15, 0x4, R172 ;  /* 0x000000040fac7825 */ /* 0x010fe200078e02ac */
[----:B------:R-:W4:Y:S03]  /*1160*/  LDC.64 R20, c[0x0][0x5e8] ;  /* 0x00017a00ff147b82 */ /* 0x000f260000000a00 */
[----:B------:R-:W-:-:S04]  /*1170*/  IMAD.WIDE.U32 R30, R5, UR4, R30 ;  /* 0x00000004051e7c25 */ /* 0x000fc8000f8e001e */
[----:B-1----:R-:W-:Y:S01]  /*1180*/  IMAD.WIDE.U32 R28, R6, UR21, RZ ;  /* 0x00000015061c7c25 */ /* 0x002fe2000f8e00ff */
[----:B------:R-:W-:-:S03]  /*1190*/  LEA R129, P0, R30, UR12, 0x1 ;  /* 0x0000000c1e817c11 */ /* 0x000fc6000f8008ff */
[----:B------:R-:W-:Y:S01]  /*11a0*/  IMAD R128, R5, UR5, R31 ;  /* 0x0000000505807c24 */ /* 0x000fe2000f8e021f */
[----:B------:R-:W1:Y:S01]  /*11b0*/  LDCU.64 UR4, c[0x0][0x380] ;  /* 0x00007000ff0477ac */ /* 0x000e620008000a00 */
[----:B------:R-:W-:Y:S01]  /*11c0*/  IMAD R6, R7, UR21, R29 ;  /* 0x0000001507067c24 */ /* 0x000fe2000f8e021d */
[----:B------:R-:W-:Y:S01]  /*11d0*/  SEL R7, R28, RZ, P3 ;  /* 0x000000ff1c077207 */ /* 0x000fe20001800000 */
[----:B------:R-:W-:Y:S01]  /*11e0*/  IMAD R25, R167, R170, R178 ;  /* 0x000000aaa7197224 */ /* 0x000fe200078e02b2 */
[----:B--2---:R-:W-:Y:S01]  /*11f0*/  IADD3 R23, PT, PT, R165, -R23, -R138 ;  /* 0x80000017a5177210 */ /* 0x004fe20007ffe88a */
[----:B---3--:R-:W-:Y:S01]  /*1200*/  IMAD.WIDE.U32 R26, R0, UR6, R26 ;  /* 0x00000006001a7c25 */ /* 0x008fe2000f8e001a */
[----:B------:R-:W-:Y:S01]  /*1210*/  LEA.HI.X R128, R30, UR13, R128, 0x1, P0 ;  /* 0x0000000d1e807c11 */ /* 0x000fe200080f0c80 */
[----:B------:R-:W2:Y:S01]  /*1220*/  LDCU.64 UR12, c[0x0][0x570] ;  /* 0x0000ae00ff0c77ac */ /* 0x000ea20008000a00 */
[----:B------:R-:W-:Y:S01]  /*1230*/  IADD3 R7, P1, P0, R25, R22, R7 ;  /* 0x0000001619077210 */ /* 0x000fe2000783e007 */
[----:B------:R-:W-:Y:S01]  /*1240*/  IMAD R27, R0, UR7, R27 ;  /* 0x00000007001b7c24 */ /* 0x000fe2000f8e021b */
[----:B------:R-:W-:Y:S01]  /*1250*/  SHF.R.S32.HI R123, RZ, 0x1f, R23 ;  /* 0x0000001fff7b7819 */ /* 0x000fe20000011417 */
[----:B------:R-:W-:Y:S01]  /*1260*/  IMAD.SHL.U32 R22, R167, 0x80, RZ ;  /* 0x00000080a7167824 */ /* 0x000fe200078e00ff */
[----:B------:R-:W-:Y:S01]  /*1270*/  SHF.R.S32.HI R25, RZ, 0x1f, R25 ;  /* 0x0000001fff197819 */ /* 0x000fe20000011419 */
[----:B----4-:R-:W-:Y:S01]  /*1280*/  IMAD.WIDE R20, R18, 0x4, R20 ;  /* 0x0000000412147825 */ /* 0x010fe200078e0214 */
[----:B------:R-:W-:-:S02]  /*1290*/  SEL R6, R6, RZ, P3 ;  /* 0x000000ff06067207 */ /* 0x000fc40001800000 */
[----:B------:R-:W-:Y:S01]  /*12a0*/  LEA.HI R123, R123, R23, RZ, 0x7 ;  /* 0x000000177b7b7211 */ /* 0x000fe200078f38ff */
[----:B------:R-:W-:Y:S01]  /*12b0*/  IMAD.MOV.U32 R125, RZ, RZ, R20 ;  /* 0x000000ffff7d7224 */ /* 0x000fe200078e0014 */
[----:B------:R-:W-:Y:S01]  /*12c0*/  IADD3.X R6, PT, PT, R25, R24, R6, P1, P0 ;  /* 0x0000001819067210 */ /* 0x000fe20000fe0406 */
[C---:B------:R-:W-:Y:S01]  /*12d0*/  IMAD.WIDE.U32 R24, R5.reuse, R2, R26 ;  /* 0x0000000205187225 */ /* 0x040fe200078e001a */
[----:B------:R-:W-:Y:S02]  /*12e0*/  SHF.R.S32.HI R123, RZ, 0x7, R123 ;  /* 0x00000007ff7b7819 */ /* 0x000fe4000001147b */
[----:B------:R-:W-:Y:S01]  /*12f0*/  IADD3 R7, P0, PT, R22, R7, RZ ;  /* 0x0000000716077210 */ /* 0x000fe20007f1e0ff */
[----:B------:R-:W-:Y:S01]  /*1300*/  IMAD R126, R5, R3, R25 ;  /* 0x00000003057e7224 */ /* 0x000fe200078e0219 */
[----:B-1----:R-:W-:Y:S01]  /*1310*/  LEA R127, P1, R24, UR4, 0x1 ;  /* 0x00000004187f7c11 */ /* 0x002fe2000f8208ff */
[----:B------:R-:W-:Y:S01]  /*1320*/  IMAD.MOV.U32 R124, RZ, RZ, R21 ;  /* 0x000000ffff7c7224 */ /* 0x000fe200078e0015 */
[----:B------:R-:W-:-:S02]  /*1330*/  VIMNMX R123, PT, PT, RZ, R123, !PT ;  /* 0x0000007bff7b7248 */ /* 0x000fc40007fe0100 */
[----:B------:R-:W-:Y:S02]  /*1340*/  LEA.HI.X R126, R24, UR5, R126, 0x1, P1 ;  /* 0x00000005187e7c11 */ /* 0x000fe400088f0c7e */
[----:B------:R-:W-:Y:S02]  /*1350*/  ISETP.GT.AND P1, PT, R137, R123, PT ;  /* 0x0000007b8900720c */ /* 0x000fe40003f24270 */
[----:B------:R-:W-:Y:S02]  /*1360*/  LEA.HI.X.SX32 R6, R22, R6, 0x1, P0 ;  /* 0x0000000616067211 */ /* 0x000fe400000f0eff */
[C---:B--2---:R-:W-:Y:S02]  /*1370*/  LEA R144, P0, R7.reuse, UR12, 0x2 ;  /* 0x0000000c07907c11 */ /* 0x044fe4000f8010ff */
[C---:B------:R-:W-:Y:S02]  /*1380*/  SHF.L.U64.HI R3, R2.reuse, 0x6, R3 ;  /* 0x0000000602037819 */ /* 0x040fe40000010203 */
[----:B------:R-:W-:Y:S01]  /*1390*/  LEA.HI.X R145, R7, UR13, R6, 0x2, P0 ;  /* 0x0000000d07917c11 */ /* 0x000fe200080f1406 */
[----:B------:R-:W-:Y:S01]  /*13a0*/  IMAD.SHL.U32 R7, R2, 0x40, RZ ;  /* 0x0000004002077824 */ /* 0x000fe200078e00ff */
[----:B------:R-:W-:-:S02]  /*13b0*/  IADD3 R6, P0, PT, R5, 0x40, RZ ;  /* 0x0000004005067810 */ /* 0x000fc40007f1e0ff */
[----:B------:R-:W-:-:S03]  /*13c0*/  LEA.HI R18, R120, 0x40, RZ, 0x1e ;  /* 0x0000004078127811 */ /* 0x000fc600078ff0ff */
        /* <DEDUP_REMOVED lines=14> */
.L_x_703:
[----:B------:R-:W1:Y:S01]  /*14b0*/  LDCU.64 UR12, c[0x0][0x5c0] ;  /* 0x0000b800ff0c77ac */ /* 0x000e620008000a00 */
[----:B------:R-:W-:-:S05]  /*14c0*/  IADD3 R3, PT, PT, R139, R140, RZ ;  /* 0x0000008c8b037210 */ /* 0x000fca0007ffe0ff */
[C---:B-1----:R-:W-:Y:S02]  /*14d0*/  IMAD R7, R3.reuse, UR13, RZ ;  /* 0x0000000d03077c24 */ /* 0x042fe4000f8e02ff */
[----:B------:R-:W-:-:S05]  /*14e0*/  IMAD.WIDE.U32 R8, R3, UR12, RZ ;  /* 0x0000000c03087c25 */ /* 0x000fca000f8e00ff */
[----:B------:R-:W-:Y:S02]  /*14f0*/  IADD3 R3, PT, PT, R9, R7, RZ ;  /* 0x0000000709037210 */ /* 0x000fe40007ffe0ff */
[----:B------:R-:W-:Y:S02]  /*1500*/  MOV R7, R8 ;  /* 0x0000000800077202 */ /* 0x000fe40000000f00 */
.L_x_704:
        /* <DEDUP_REMOVED lines=11> */
.L_x_705:
[----:B------:R-:W1:Y:S01]  /*15c0*/  LDCU.64 UR6, c[0x0][0x5c8] ;  /* 0x0000b900ff0677ac */ /* 0x000e620008000a00 */
[----:B------:R-:W-:-:S05]  /*15d0*/  IADD3 R139, PT, PT, R139, R140, RZ ;  /* 0x0000008c8b8b7210 */ /* 0x000fca0007ffe0ff */
[C---:B-1----:R-:W-:Y:S02]  /*15e0*/  IMAD R4, R139.reuse, UR7, RZ ;  /* 0x000000078b047c24 */ /* 0x042fe4000f8e02ff */
[----:B------:R-:W-:-:S05]  /*15f0*/  IMAD.WIDE.U32 R10, R139, UR6, RZ ;  /* 0x000000068b0a7c25 */ /* 0x000fca000f8e00ff */
[----:B------:R-:W-:Y:S02]  /*1600*/  IADD3 R4, PT, PT, R11, R4, RZ ;  /* 0x000000040b047210 */ /* 0x000fe40007ffe0ff */
.L_x_706:
        /* <DEDUP_REMOVED lines=34> */
.L_x_708:
[----:B------:R-:W-:Y:S05]  /*1830*/  BSYNC.RECONVERGENT B0 ;  /* 0x0000000000007941 */ /* 0x000fea0003800200 */
.L_x_707:
[----:B------:R-:W3:Y:S01]  /*1840*/  LDCU.64 UR4, c[0x0][0x5e0] ;  /* 0x0000bc00ff0477ac */ /* 0x000ee20008000a00 */
[----:B--2---:R-:W-:Y:S01]  /*1850*/  IMAD.WIDE.U32 R12, R3, UR28, R16 ;  /* 0x0000001c030c7c25 */ /* 0x004fe2000f8e0010 */
[----:B-1----:R-:W1:Y:S01]  /*1860*/  @!P1 LDC.64 R8, c[0x0][0x568] ;  /* 0x00015a00ff089b82 */ /* 0x002e620000000a00 */
[----:B------:R-:W-:Y:S01]  /*1870*/  UIMAD UR25, UR25, UR6, URZ ;  /* 0x00000006191972a4 */ /* 0x000fe2000f8e02ff */
[----:B------:R-:W-:-:S03]  /*1880*/  IADD3 R10, P2, PT, R10, R12, RZ ;  /* 0x0000000c0a0a7210 */ /* 0x000fc60007f5e0ff */
[----:B------:R-:W-:-:S06]  /*1890*/  UIMAD UR25, UR28, UR7, UR25 ;  /* 0x000000071c1972a4 */ /* 0x000fcc000f8e0219 */
[----:B------:R-:W-:-:S03]  /*18a0*/  IADD3.X R11, PT, PT, R4, UR25, R13, P2, !PT ;  /* 0x00000019040b7c10 */ /* 0x000fc600097fe40d */
        /* <DEDUP_REMOVED lines=17> */
[----:B------:R4:W-:Y:S01]  /*19c0*/  STG.E.128 desc[UR26][R2.64], RZ ;  /* 0x000000ff02007986 */ /* 0x0009e2000c101d1a */
[----:B------:R-:W-:Y:S05]  /*19d0*/  BRA `(.L_x_709) ;  /* 0x0000008000947947 */ /* 0x000fea0003800000 */
.L_x_702:
[C---:B------:R-:W-:Y:S01]  /*19e0*/  LOP3.LUT R21, R19.reuse, 0x80000001, RZ, 0xc0, !PT ;  /* 0x8000000113157812 */ /* 0x040fe200078ec0ff */
[----:B------:R-:W-:Y:S01]  /*19f0*/  IMAD R19, R19, -0x80, R130 ;  /* 0xffffff8013137824 */ /* 0x000fe200078e0282 */
[----:B------:R-:W-:Y:S01]  /*1a00*/  @P3 BAR.SYNC.DEFER_BLOCKING 0x0 ;  /* 0x0000000000003b1d */ /* 0x000fe20000010000 */
[----:B------:R-:W-:Y:S01]  /*1a10*/  IMAD.SHL.U32 R15, R120, 0x8, RZ ;  /* 0x00000008780f7824 */ /* 0x000fe200078e00ff */
[----:B------:R-:W-:Y:S02]  /*1a20*/  ISETP.NE.AND P0, PT, R21, 0x1, PT ;  /* 0x000000011500780c */ /* 0x000fe40003f05270 */
[----:B------:R-:W-:Y:S02]  /*1a30*/  ISETP.GE.AND P1, PT, R5, R19, PT ;  /* 0x000000130500720c */ /* 0x000fe40003f26270 */
[----:B------:R-:W-:Y:S01]  /*1a40*/  LOP3.LUT R20, R15, 0xd8, RZ, 0xc0, !PT ;  /* 0x000000d80f147812 */ /* 0x000fe200078ec0ff */
[----:B------:R-:W-:Y:S01]  /*1a50*/  BSSY.RECONVERGENT B0, `(.L_x_710) ;  /* 0x0000013000007945 */ /* 0x000fe20003800200 */
[----:B------:R-:W-:-:S02]  /*1a60*/  SEL R116, RZ, 0x2000, P0 ;  /* 0x00002000ff747807 */ /* 0x000fc40000000000 */
[----:B------:R-:W-:-:S04]  /*1a70*/  LOP3.LUT R20, R20, 0x18, R120, 0x78, !PT ;  /* 0x0000001814147812 */ /* 0x000fc800078e7878 */
[----:B------:R-:W-:-:S04]  /*1a80*/  LOP3.LUT R15, R20, 0x1f20, R15, 0xf8, !PT ;  /* 0x00001f20140f7812 */ /* 0x000fc800078ef80f */
[----:B------:R-:W-:Y:S01]  /*1a90*/  LEA R15, R15, UR20, 0x1 ;  /* 0x000000140f0f7c11 */ /* 0x000fe2000f8e08ff */
[----:B------:R-:W-:Y:S06]  /*1aa0*/  @P1 BRA `(.L_x_711) ;  /* 0x0000000000301947 */ /* 0x000fec0003800000 */
        /* <DEDUP_REMOVED lines=10> */
.L_x_712:
[----:B------:R2:W-:Y:S01]  /*1b50*/  STS.128 [R15+0x4000], RZ ;  /* 0x004000ff0f007388 */ /* 0x0005e20000000c00 */
[----:B------:R-:W-:Y:S05]  /*1b60*/  BRA `(.L_x_713) ;  /* 0x0000000000047947 */ /* 0x000fea0003800000 */
.L_x_711:
[----:B------:R3:W-:Y:S02]  /*1b70*/  STS.128 [R15+0x4000], RZ ;  /* 0x004000ff0f007388 */ /* 0x0007e40000000c00 */
.L_x_713:
[----:B------:R-:W-:Y:S05]  /*1b80*/  BSYNC.RECONVERGENT B0 ;  /* 0x0000000000007941 */ /* 0x000fea0003800200 */
.L_x_710:
        /* <DEDUP_REMOVED lines=9> */
[----:B-1----:R-:W-:Y:S01]  /*1c20*/  MOV R21, UR30 ;  /* 0x0000001e00157c02 */ /* 0x002fe20008000f00 */
[----:B------:R-:W-:-:S03]  /*1c30*/  IMAD.U32 R20, RZ, RZ, UR29 ;  /* 0x0000001dff147e24 */ /* 0x000fc6000f8e00ff */
[----:B------:R-:W-:-:S04]  /*1c40*/  LEA R22, P0, R22, R129, 0x1 ;  /* 0x0000008116167211 */ /* 0x000fc800078008ff */
[----:B------:R-:W-:-:S05]  /*1c50*/  LEA.HI.X R23, R21, R128, R20, 0x1, P0 ;  /* 0x0000008015177211 */ /* 0x000fca00000f0c14 */
[----:B------:R-:W-:Y:S01]  /*1c60*/  @!PT LDS RZ, [RZ] ;  /* 0x00000000fffff984 */ /* 0x000fe20000000800 */
[----:B------:R-:W-:Y:S01]  /*1c70*/  @!PT LDS RZ, [RZ] ;  /* 0x00000000fffff984 */ /* 0x000fe20000000800 */
[----:B------:R-:W-:Y:S01]  /*1c80*/  @!PT LDS RZ, [RZ] ;  /* 0x00000000fffff984 */ /* 0x000fe20000000800 */
[----:B------:R1:W-:Y:S04]  /*1c90*/  LDGSTS.E.BYPASS.LTC128B.128 [R15+0x5000], desc[UR26][R22.64] ;  /* 0x05000000160f7fae */ /* 0x0003e8000b981a1a */
.L_x_715:
[----:B------:R-:W-:Y:S05]  /*1ca0*/  BSYNC.RECONVERGENT B0 ;  /* 0x0000000000007941 */ /* 0x000fea0003800200 */
.L_x_714:
        /* <DEDUP_REMOVED lines=13> */
.L_x_718:
[----:B------:R1:W-:Y:S01]  /*1d80*/  STS.128 [R135], RZ ;  /* 0x000000ff87007388 */ /* 0x0003e20000000c00 */
[----:B------:R-:W-:Y:S05]  /*1d90*/  BRA `(.L_x_719) ;  /* 0x0000000000047947 */ /* 0x000fea0003800000 */
.L_x_717:
[----:B------:R1:W-:Y:S02]  /*1da0*/  STS.128 [R135], RZ ;  /* 0x000000ff87007388 */ /* 0x0003e40000000c00 */
.L_x_719:
[----:B------:R-:W-:Y:S05]  /*1db0*/  BSYNC.RECONVERGENT B0 ;  /* 0x0000000000007941 */ /* 0x000fea0003800200 */
.L_x_716:
[C---:B-1----:R-:W-:Y:S01]  /*1dc0*/  VIADD R22, R141.reuse, 0x8 ;  /* 0x000000088d167836 */ /* 0x042fe20000000000 */
        /* <DEDUP_REMOVED lines=28> */
.L_x_721:
[----:B------:R-:W-:Y:S05]  /*1f90*/  BSYNC.RECONVERGENT B0 ;  /* 0x0000000000007941 */ /* 0x000fea0003800200 */
.L_x_720:
[----:B------:R-:W3:Y:S01]  /*1fa0*/  LDCU.64 UR4, c[0x0][0x3d0] ;  /* 0x00007a00ff0477ac */ /* 0x000ee20008000a00 */
[----:B------:R-:W-:Y:S01]  /*1fb0*/  MOV R3, UR16 ;  /* 0x0000001000037c02 */ /* 0x000fe20008000f00 */
[----:B------:R-:W-:Y:S01]  /*1fc0*/  BSSY.RECONVERGENT B0, `(.L_x_722) ;  /* 0x000001f000007945 */ /* 0x000fe20003800200 */
[----:B------:R-:W-:-:S03]  /*1fd0*/  UIMAD UR6, UR25, UR16, URZ ;  /* 0x00000010190672a4 */ /* 0x000fc6000f8e02ff */
[----:B-1----:R-:W-:Y:S01]  /*1fe0*/  IMAD.WIDE.U32 R20, R3, UR28, R16 ;  /* 0x0000001c03147c25 */ /* 0x002fe2000f8e0010 */
        /* <DEDUP_REMOVED lines=25> */
.L_x_724:
[----:B------:R1:W-:Y:S01]  /*2180*/  STS.128 [R15+0x6000], RZ ;  /* 0x006000ff0f007388 */ /* 0x0003e20000000c00 */
[----:B------:R-:W-:Y:S05]  /*2190*/  BRA `(.L_x_725) ;  /* 0x0000000000047947 */ /* 0x000fea0003800000 */
.L_x_723:
[----:B------:R1:W-:Y:S02]  /*21a0*/  STS.128 [R15+0x6000], RZ ;  /* 0x006000ff0f007388 */ /* 0x0003e40000000c00 */
.L_x_725:
[----:B------:R-:W-:Y:S05]  /*21b0*/  BSYNC.RECONVERGENT B0 ;  /* 0x0000000000007941 */ /* 0x000fea0003800200 */
.L_x_722:
        /* <DEDUP_REMOVED lines=10> */
[----:B------:R-:W-:Y:S01]  /*2260*/  IMAD R3, R2, UR16, RZ ;  /* 0x0000001002037c24 */ /* 0x000fe2000f8e02ff */
[----:B------:R-:W-:-:S03]  /*2270*/  MOV R19, R7 ;  /* 0x0000000700137202 */ /* 0x000fc60000000f00 */
[C---:B------:R-:W-:Y:S02]  /*2280*/  IMAD R3, R6.reuse, UR17, R3 ;  /* 0x0000001106037c24 */ /* 0x040fe4000f8e0203 */
[----:B------:R-:W-:-:S05]  /*2290*/  IMAD.WIDE.U32 R18, R6, UR16, R18 ;  /* 0x0000001006127c25 */ /* 0x000fca000f8e0012 */
[----:B------:R-:W-:Y:S02]  /*22a0*/  IADD3 R3, PT, PT, R19, R3, RZ ;  /* 0x0000000313037210 */ /* 0x000fe40007ffe0ff */
[----:B-1----:R-:W-:-:S04]  /*22b0*/  LEA R20, P0, R18, UR4, 0x1 ;  /* 0x0000000412147c11 */ /* 0x002fc8000f8008ff */
[----:B------:R-:W-:-:S05]  /*22c0*/  LEA.HI.X R21, R18, UR5, R3, 0x1, P0 ;  /* 0x0000000512157c11 */ /* 0x000fca00080f0c03 */
[----:B------:R-:W-:Y:S01]  /*22d0*/  @!PT LDS RZ, [RZ] ;  /* 0x00000000fffff984 */ /* 0x000fe20000000800 */
[----:B------:R-:W-:Y:S01]  /*22e0*/  @!PT LDS RZ, [RZ] ;  /* 0x00000000fffff984 */ /* 0x000fe20000000800 */
[----:B------:R-:W-:Y:S01]  /*22f0*/  @!PT LDS RZ, [RZ] ;  /* 0x00000000fffff984 */ /* 0x000fe20000000800 */
[----:B------:R1:W-:Y:S04]  /*2300*/  LDGSTS.E.BYPASS.LTC128B.128 [R15+0x7000], desc[UR26][R20.64] ;  /* 0x07000000140f7fae */ /* 0x0003e8000b981a1a */
.L_x_727:
[----:B------:R-:W-:Y:S05]  /*2310*/  BSYNC.RECONVERGENT B0 ;  /* 0x0000000000007941 */ /* 0x000fea0003800200 */
.L_x_726:
[----:B------:R-:W3:Y:S01]  /*2320*/  LDCU.64 UR4, c[0x0][0x3d8] ;  /* 0x00007b00ff0477ac */ /* 0x000ee20008000a00 */
[----:B------:R-:W-:Y:S01]  /*2330*/  MOV R3, UR14 ;  /* 0x0000000e00037c02 */ /* 0x000fe20008000f00 */
        /* <DEDUP_REMOVED lines=15> */
[----:B------:R-:W-:Y:S02]  /*2430*/  MOV R16, R12 ;  /* 0x0000000c00107202 */ /* 0x000fe40000000f00 */
        /* <DEDUP_REMOVED lines=10> */
.L_x_730:
[----:B------:R3:W-:Y:S01]  /*24e0*/  STS.128 [R15+0x8000], RZ ;  /* 0x008000ff0f007388 */ /* 0x0007e20000000c00 */
[----:B------:R-:W-:Y:S05]  /*24f0*/  BRA `(.L_x_731) ;  /* 0x0000000000047947 */ /* 0x000fea0003800000 */
.L_x_729:
[----:B------:R3:W-:Y:S02]  /*2500*/  STS.128 [R15+0x8000], RZ ;  /* 0x008000ff0f007388 */ /* 0x0007e40000000c00 */
.L_x_731:
[----:B------:R-:W-:Y:S05]  /*2510*/  BSYNC.RECONVERGENT B0 ;  /* 0x0000000000007941 */ /* 0x000fea0003800200 */
.L_x_728:
        /* <DEDUP_REMOVED lines=20> */
.L_x_733:
[----:B------:R-:W-:Y:S05]  /*2660*/  BSYNC.RECONVERGENT B0 ;  /* 0x0000000000007941 */ /* 0x000fea0003800200 */
.L_x_732:
[----:B------:R-:W4:Y:S01]  /*2670*/  LDCU.64 UR4, c[0x0][0x538] ;  /* 0x0000a700ff0477ac */ /* 0x000f220008000a00 */
[----:B------:R-:W3:Y:S01]  /*2680*/  LDC.64 R8, c[0x0][0x528] ;  /* 0x00014a00ff087b82 */ /* 0x000ee20000000a00 */
[----:B------:R-:W-:Y:S02]  /*2690*/  IMAD R10, R4, R10, R0 ;  /* 0x0000000a040a7224 */ /* 0x000fe400078e0200 */
[----:B------:R-:W-:Y:S02]  /*26a0*/  IMAD.SHL.U32 R16, R120, 0x10, RZ ;  /* 0x0000001078107824 */ /* 0x000fe400078e00ff */
[----:B------:R-:W-:Y:S01]  /*26b0*/  IMAD.U32 R182, RZ, RZ, UR24 ;  /* 0x00000018ffb67e24 */ /* 0x000fe2000f8e00ff */
[----:B------:R-:W-:Y:S01]  /*26c0*/  IADD3 R11, PT, PT, R136, R141, R138 ;  /* 0x0000008d880b7210 */ /* 0x000fe20007ffe08a */
[C---:B------:R-:W-:Y:S01]  /*26d0*/  IMAD.SHL.U32 R17, R120.reuse, 0x4, RZ ;  /* 0x0000000478117824 */ /* 0x040fe200078e00ff */
[C---:B------:R-:W-:Y:S01]  /*26e0*/  LOP3.LUT P2, RZ, R120.reuse, 0x4, RZ, 0xc0, !PT ;  /* 0x0000000478ff7812 */ /* 0x040fe2000784c0ff */
[----:B------:R-:W-:Y:S01]  /*26f0*/  IMAD.SHL.U32 R149, R120, 0x2, RZ ;  /* 0x0000000278957824 */ /* 0x000fe200078e00ff */
[----:B------:R-:W2:Y:S01]  /*2700*/  LDC R147, c[0x0][0x44c] ;  /* 0x00011300ff937b82 */ /* 0x000ea20000000800 */
[----:B------:R-:W0:Y:S01]  /*2710*/  LDGDEPBAR ;  /* 0x00000000000079af */ /* 0x000e220000000000 */
[----:B------:R-:W2:Y:S01]  /*2720*/  LDCU UR14, c[0x0][0x590] ;  /* 0x0000b200ff0e77ac */ /* 0x000ea20008000800 */
[----:B------:R-:W1:Y:S01]  /*2730*/  LDCU UR6, c[0x0][0x440] ;  /* 0x00008800ff0677ac */ /* 0x000e620008000800 */
[----:B----4-:R-:W-:Y:S01]  /*2740*/  ISETP.NE.U32.AND P3, PT, RZ, UR4, PT ;  /* 0x00000004ff007c0c */ /* 0x010fe2000bf65070 */
[----:B------:R-:W4:Y:S03]  /*2750*/  LDCU UR7, c[0x0][0x3e0] ;  /* 0x00007c00ff0777ac */ /* 0x000f260008000800 */
[----:B------:R-:W-:Y:S01]  /*2760*/  ISETP.NE.AND.EX P3, PT, RZ, UR5, PT, P3 ;  /* 0x00000005ff007c0c */ /* 0x000fe2000bf65330 */
[----:B------:R-:W2:Y:S01]  /*2770*/  LDCU UR13, c[0x0][0x45c] ;  /* 0x00008b80ff0d77ac */ /* 0x000ea20008000800 */
[----:B------:R-:W2:Y:S11]  /*2780*/  LDCU.U8 UR12, c[0x0][0x4f8] ;  /* 0x00009f00ff0c77ac */ /* 0x000eb60008000000 */
[----:B------:R-:W4:Y:S01]  /*2790*/  @P3 LDC.64 R2, c[0x0][0x540] ;  /* 0x00015000ff023b82 */ /* 0x000f220000000a00 */
[----:B-1----:R-:W-:-:S02]  /*27a0*/  @P3 IMAD.MOV.U32 R6, RZ, RZ, R0 ;  /* 0x000000ffff063224 */ /* 0x002fc400078e0000 */
[----:B------:R-:W-:Y:S02]  /*27b0*/  @P3 IMAD.MOV.U32 R7, RZ, RZ, RZ ;  /* 0x000000ffff073224 */ /* 0x000fe400078e00ff */
[----:B----4-:R-:W-:-:S04]  /*27c0*/  @P3 IMAD.WIDE.U32 R12, R4, R2, R6 ;  /* 0x00000002040c3225 */ /* 0x010fc800078e0006 */
[----:B---3--:R-:W3:Y:S01]  /*27d0*/  LDG.E.64 R6, desc[UR26][R8.64+0x8] ;  /* 0x0000081a08067981 */ /* 0x008ee2000c1e1b00 */
[----:B------:R-:W-:Y:S01]  /*27e0*/  @P3 IMAD R3, R4, R3, R13 ;  /* 0x0000000304033224 */ /* 0x000fe200078e020d */
[----:B------:R-:W-:-:S04]  /*27f0*/  @P3 LEA R2, P0, R12, UR4, 0x2 ;  /* 0x000000040c023c11 */ /* 0x000fc8000f8010ff */
[----:B------:R-:W-:Y:S02]  /*2800*/  @P3 LEA.HI.X R3, R12, UR5, R3, 0x2, P0 ;  /* 0x000000050c033c11 */ /* 0x000fe400080f1403 */
[----:B------:R-:W1:Y:S03]  /*2810*/  @P3 LDC R12, c[0x0][0x458] ;  /* 0x00011600ff0c3b82 */ /* 0x000e660000000800 */
[----:B------:R4:W3:Y:S04]  /*2820*/  @P3 LDG.E R5, desc[UR26][R2.64] ;  /* 0x0000001a02053981 */ /* 0x0008e8000c1e1900 */
[----:B------:R-:W3:Y:S01]  /*2830*/  LDG.E.64 R8, desc[UR26][R8.64] ;  /* 0x0000001a08087981 */ /* 0x000ee2000c1e1b00 */
[----:B----4-:R-:W4:Y:S01]  /*2840*/  S2R R2, SR_TID.X ;  /* 0x0000000000027919 */ /* 0x010f220000002100 */
[----:B------:R-:W-:Y:S01]  /*2850*/  SHF.R.U32.HI R13, RZ, 0x4, R120 ;  /* 0x00000004ff0d7819 */ /* 0x000fe20000011678 */
[----:B------:R-:W-:-:S03]  /*2860*/  IMAD.SHL.U32 R4, R120, 0x20, RZ ;  /* 0x0000002078047824 */ /* 0x000fc600078e00ff */
[----:B------:R-:W-:Y:S02]  /*2870*/  LOP3.LUT R13, R13, 0x8, RZ, 0xc0, !PT ;  /* 0x000000080d0d7812 */ /* 0x000fe400078ec0ff */
[--C-:B------:R-:W-:Y:S02]  /*2880*/  SHF.R.U32.HI R3, RZ, 0x6, R120.reuse ;  /* 0x00000006ff037819 */ /* 0x100fe40000011678 */
[----:B------:R-:W-:Y:S02]  /*2890*/  LOP3.LUT R13, R13, 0x10, R120, 0xf8, !PT ;  /* 0x000000100d0d7812 */ /* 0x000fe400078ef878 */
[----:B------:R-:W-:Y:S02]  /*28a0*/  LOP3.LUT R3, R3, 0xe, RZ, 0xc0, !PT ;  /* 0x0000000e03037812 */ /* 0x000fe400078ec0ff */
[----:B------:R-:W-:Y:S02]  /*28b0*/  LOP3.LUT R0, R4, 0x20, RZ, 0xc0, !PT ;  /* 0x0000002004007812 */ /* 0x000fe400078ec0ff */
[----:B------:R-:W-:-:S02]  /*28c0*/  LOP3.LUT R17, R17, 0x18, RZ, 0xc0, !PT ;  /* 0x0000001811117812 */ /* 0x000fc400078ec0ff */
[----:B------:R-:W-:Y:S01]  /*28d0*/  LOP3.LUT R13, R13, 0xc0, R4, 0xf8, !PT ;  /* 0x000000c00d0d7812 */ /* 0x000fe200078ef804 */
[----:B------:R-:W-:Y:S01]  /*28e0*/  IMAD R182, R182, 0x4, R3 ;  /* 0x00000004b6b67824 */ /* 0x000fe200078e0203 */
[----:B------:R-:W-:Y:S02]  /*28f0*/  LOP3.LUT R18, R4, 0x120, RZ, 0xc0, !PT ;  /* 0x0000012004127812 */ /* 0x000fe400078ec0ff */
[--C-:B------:R-:W-:Y:S02]  /*2900*/  LOP3.LUT R0, R0, 0x3800, R16.reuse, 0xf8, !PT ;  /* 0x0000380000007812 */ /* 0x100fe400078ef810 */
[----:B------:R-:W-:Y:S02]  /*2910*/  LOP3.LUT R13, R13, R17, RZ, 0x3c, !PT ;  /* 0x000000110d0d7212 */ /* 0x000fe400078e3cff */
[----:B------:R-:W-:Y:S02]  /*2920*/  LOP3.LUT R18, R18, 0x600, R16, 0xf8, !PT ;  /* 0x0000060012127812 */ /* 0x000fe400078ef810 */
[----:B------:R-:W-:-:S02]  /*2930*/  IADD3 R130, PT, PT, R11, -0x3f, -R130 ;  /* 0xffffffc10b827810 */ /* 0x000fc40007ffe882 */
[----:B------:R-:W-:Y:S01]  /*2940*/  LOP3.LUT R16, R0, 0x100, R16, 0xf8, !PT ;  /* 0x0000010000107812 */ /* 0x000fe200078ef810 */
[C---:B----4-:R-:W-:Y:S01]  /*2950*/  IMAD.SHL.U32 R3, R2.reuse, 0x20, RZ ;  /* 0x0000002002037824 */ /* 0x050fe200078e00ff */
[--C-:B--2---:R-:W-:Y:S01]  /*2960*/  LOP3.LUT R15, R17, 0xc0, R4.reuse, 0xf8, !PT ;  /* 0x000000c0110f7812 */ /* 0x104fe200078ef804 */
[----:B------:R-:W-:Y:S01]  /*2970*/  IMAD.SHL.U32 R0, R2, 0x4, RZ ;  /* 0x0000000402007824 */ /* 0x000fe200078e00ff */
[----:B------:R-:W-:Y:S02]  /*2980*/  LOP3.LUT R13, R13, 0x120, R4, 0xf8, !PT ;  /* 0x000001200d0d7812 */ /* 0x000fe400078ef804 */
[----:B------:R-:W-:Y:S01]  /*2990*/  SHF.R.U32.HI R11, RZ, 0x1, R120 ;  /* 0x00000001ff0b7819 */ /* 0x000fe20000011678 */
[----:B-1----:R-:W1:Y:S01]  /*29a0*/  @P3 MUFU.RCP R4, R12 ;  /* 0x0000000c00043308 */ /* 0x002e620000001000 */
[----:B------:R-:W-:Y:S02]  /*29b0*/  LOP3.LUT R149, R149, 0x6, RZ, 0xc0, !PT ;  /* 0x0000000695957812 */ /* 0x000fe400078ec0ff */
[----:B------:R-:W-:Y:S01]  /*29c0*/  LOP3.LUT R14, R3, 0xc0, RZ, 0xc0, !PT ;  /* 0x000000c0030e7812 */ /* 0x000fe200078ec0ff */
[----:B------:R-:W-:Y:S01]  /*29d0*/  IMAD.SHL.U32 R10, R10, 0x20, RZ ;  /* 0x000000200a0a7824 */ /* 0x000fe200078e00ff */
[----:B------:R-:W-:-:S02]  /*29e0*/  LOP3.LUT R149, R149, 0x1c0, R11, 0xf8, !PT ;  /* 0x000001c095957812 */ /* 0x000fc400078ef80b */
[C---:B------:R-:W-:Y:S02]  /*29f0*/  LOP3.LUT R11, R15.reuse, 0x8, R11, 0x78, !PT ;  /* 0x000000080f0b7812 */ /* 0x040fe400078e780b */
[----:B------:R-:W-:Y:S01]  /*2a00*/  LOP3.LUT R120, R15, 0x8, R120, 0x78, !PT ;  /* 0x000000080f787812 */ /* 0x000fe200078e7878 */
[----:B------:R-:W-:Y:S01]  /*2a10*/  IMAD.SHL.U32 R15, R2, 0x10, RZ ;  /* 0x00000010020f7824 */ /* 0x000fe200078e00ff */
[----:B------:R-:W-:Y:S02]  /*2a20*/  LOP3.LUT R0, R14, 0x18, R0, 0xf8, !PT ;  /* 0x000000180e007812 */ /* 0x000fe400078ef800 */
[C---:B------:R-:W-:Y:S02]  /*2a30*/  LOP3.LUT R14, R3.reuse, 0x20, RZ, 0xc0, !PT ;  /* 0x00000020030e7812 */ /* 0x040fe400078ec0ff */
[----:B------:R-:W-:Y:S02]  /*2a40*/  LOP3.LUT R3, R3, 0x120, RZ, 0xc0, !PT ;  /* 0x0000012003037812 */ /* 0x000fe400078ec0ff */
[----:B------:R-:W-:Y:S01]  /*2a50*/  SHF.R.U32.HI R122, RZ, 0x1, R2 ;  /* 0x00000001ff7a7819 */ /* 0x000fe20000011602 */
[----:B------:R-:W-:Y:S01]  /*2a60*/  VIADD R149, R149, UR28 ;  /* 0x0000001c95957c36 */ /* 0x000fe20008000000 */
[----:B------:R-:W-:-:S02]  /*2a70*/  SHF.R.S32.HI R166, RZ, 0x1f, R10 ;  /* 0x0000001fffa67819 */ /* 0x000fc4000001140a */
[C---:B------:R-:W-:Y:S02]  /*2a80*/  LOP3.LUT R121, R0.reuse, 0x8, R2, 0x78, !PT ;  /* 0x0000000800797812 */ /* 0x040fe400078e7802 */
[----:B------:R-:W-:Y:S02]  /*2a90*/  LOP3.LUT R3, R3, 0x600, R15, 0xf8, !PT ;  /* 0x0000060003037812 */ /* 0x000fe400078ef80f */
[----:B------:R-:W-:Y:S01]  /*2aa0*/  LOP3.LUT R0, R0, 0x8, R122, 0x78, !PT ;  /* 0x0000000800007812 */ /* 0x000fe200078e787a */
[C---:B------:R-:W-:Y:S01]  /*2ab0*/  VIADD R163, R149.reuse, 0x1 ;  /* 0x0000000195a37836 */ /* 0x040fe20000000000 */
[----:B------:R-:W-:Y:S01]  /*2ac0*/  I2FP.F32.S32 R164, R149 ;  /* 0x0000009500a47245 */ /* 0x000fe20000201400 */
[----:B------:R-:W-:Y:S01]  /*2ad0*/  VIADD R162, R149, 0x8 ;  /* 0x0000000895a27836 */ /* 0x000fe20000000000 */
[----:B------:R-:W-:Y:S01]  /*2ae0*/  LOP3.LUT R0, R3, R0, RZ, 0xfc, !PT ;  /* 0x0000000003007212 */ /* 0x000fe200078efcff */
[C---:B------:R-:W-:Y:S02]  /*2af0*/  VIADD R161, R149.reuse, 0x9 ;  /* 0x0000000995a17836 */ /* 0x040fe40000000000 */
[----:B------:R-:W-:-:S02]  /*2b00*/  VIADD R160, R149, 0x10 ;  /* 0x0000001095a07836 */ /* 0x000fc40000000000 */
[C---:B------:R-:W-:Y:S02]  /*2b10*/  VIADD R159, R149.reuse, 0x11 ;  /* 0x00000011959f7836 */ /* 0x040fe40000000000 */
[C---:B------:R-:W-:Y:S02]  /*2b20*/  VIADD R158, R149.reuse, 0x18 ;  /* 0x00000018959e7836 */ /* 0x040fe40000000000 */
[C---:B------:R-:W-:Y:S02]  /*2b30*/  VIADD R157, R149.reuse, 0x19 ;  /* 0x00000019959d7836 */ /* 0x040fe40000000000 */
[C---:B------:R-:W-:Y:S02]  /*2b40*/  VIADD R156, R149.reuse, 0x20 ;  /* 0x00000020959c7836 */ /* 0x040fe40000000000 */
[C---:B------:R-:W-:Y:S02]  /*2b50*/  VIADD R155, R149.reuse, 0x21 ;  /* 0x00000021959b7836 */ /* 0x040fe40000000000 */
[----:B------:R-:W-:-:S02]  /*2b60*/  VIADD R154, R149, 0x28 ;  /* 0x00000028959a7836 */ /* 0x000fc40000000000 */
[C---:B------:R-:W-:Y:S02]  /*2b70*/  VIADD R153, R149.reuse, 0x29 ;  /* 0x0000002995997836 */ /* 0x040fe40000000000 */
[C---:B------:R-:W-:Y:S02]  /*2b80*/  VIADD R152, R149.reuse, 0x30 ;  /* 0x0000003095987836 */ /* 0x040fe40000000000 */
[C---:B------:R-:W-:Y:S02]  /*2b90*/  VIADD R151, R149.reuse, 0x31 ;  /* 0x0000003195977836 */ /* 0x040fe40000000000 */
[C---:B------:R-:W-:Y:S02]  /*2ba0*/  VIADD R150, R149.reuse, 0x38 ;  /* 0x0000003895967836 */ /* 0x040fe40000000000 */
[----:B------:R-:W-:Y:S02]  /*2bb0*/  IMAD.MOV.U32 R3, RZ, RZ, RZ ;  /* 0x000000ffff037224 */ /* 0x000fe400078e00ff */
[----:B------:R-:W-:-:S02]  /*2bc0*/  VIADD R149, R149, 0x39 ;  /* 0x0000003995957836 */ /* 0x000fc40000000000 */
[----:B------:R-:W-:Y:S02]  /*2bd0*/  IMAD.MOV.U32 R148, RZ, RZ, 0x20 ;  /* 0x00000020ff947424 */ /* 0x000fe400078e00ff */
[----:B------:R-:W-:Y:S01]  /*2be0*/  VIADD R180, R182, 0x1 ;  /* 0x00000001b6b47836 */ /* 0x000fe20000000000 */
[----:B------:R-:W-:Y:S01]  /*2bf0*/  I2FP.F32.S32 R163, R163 ;  /* 0x000000a300a37245 */ /* 0x000fe20000201400 */
[----:B------:R-:W-:Y:S01]  /*2c00*/  IMAD.MOV.U32 R119, RZ, RZ, 0x20 ;  /* 0x00000020ff777424 */ /* 0x000fe200078e00ff */
[----:B------:R-:W-:Y:S01]  /*2c10*/  I2FP.F32.S32 R162, R162 ;  /* 0x000000a200a27245 */ /* 0x000fe20000201400 */
[----:B------:R-:W-:Y:S01]  /*2c20*/  IMAD.MOV.U32 R168, RZ, RZ, 0x10 ;  /* 0x00000010ffa87424 */ /* 0x000fe200078e00ff */
[----:B------:R-:W-:Y:S02]  /*2c30*/  I2FP.F32.S32 R161, R161 ;  /* 0x000000a100a17245 */ /* 0x000fe40000201400 */
[----:B------:R-:W-:Y:S02]  /*2c40*/  I2FP.F32.S32 R160, R160 ;  /* 0x000000a000a07245 */ /* 0x000fe40000201400 */
[----:B------:R-:W-:-:S02]  /*2c50*/  I2FP.F32.S32 R159, R159 ;  /* 0x0000009f009f7245 */ /* 0x000fc40000201400 */
[----:B------:R-:W-:Y:S02]  /*2c60*/  I2FP.F32.S32 R158, R158 ;  /* 0x0000009e009e7245 */ /* 0x000fe40000201400 */
[----:B------:R-:W-:Y:S02]  /*2c70*/  I2FP.F32.S32 R157, R157 ;  /* 0x0000009d009d7245 */ /* 0x000fe40000201400 */
[----:B------:R-:W-:Y:S02]  /*2c80*/  I2FP.F32.S32 R156, R156 ;  /* 0x0000009c009c7245 */ /* 0x000fe40000201400 */
[----:B------:R-:W-:Y:S02]  /*2c90*/  I2FP.F32.S32 R155, R155 ;  /* 0x0000009b009b7245 */ /* 0x000fe40000201400 */
[----:B------:R-:W-:Y:S02]  /*2ca0*/  I2FP.F32.S32 R154, R154 ;  /* 0x0000009a009a7245 */ /* 0x000fe40000201400 */
[----:B------:R-:W-:-:S02]  /*2cb0*/  I2FP.F32.S32 R153, R153 ;  /* 0x0000009900997245 */ /* 0x000fc40000201400 */
[----:B------:R-:W-:Y:S02]  /*2cc0*/  I2FP.F32.S32 R152, R152 ;  /* 0x0000009800987245 */ /* 0x000fe40000201400 */
[----:B------:R-:W-:Y:S02]  /*2cd0*/  I2FP.F32.S32 R151, R151 ;  /* 0x0000009700977245 */ /* 0x000fe40000201400 */
[----:B------:R-:W-:Y:S02]  /*2ce0*/  I2FP.F32.S32 R150, R150 ;  /* 0x0000009600967245 */ /* 0x000fe40000201400 */
[----:B------:R-:W-:Y:S02]  /*2cf0*/  I2FP.F32.S32 R149, R149 ;  /* 0x0000009500957245 */ /* 0x000fe40000201400 */
[----:B------:R-:W-:Y:S02]  /*2d00*/  LOP3.LUT R11, R18, R11, RZ, 0xfc, !PT ;  /* 0x0000000b120b7212 */ /* 0x000fe400078efcff */
[----:B------:R-:W-:-:S02]  /*2d10*/  LOP3.LUT R120, R16, R120, RZ, 0xfc, !PT ;  /* 0x0000007810787212 */ /* 0x000fc400078efcff */
[----:B------:R-:W-:Y:S02]  /*2d20*/  LOP3.LUT R170, R170, 0x3, RZ, 0xc0, !PT ;  /* 0x00000003aaaa7812 */ /* 0x000fe400078ec0ff */
[----:B------:R-:W-:Y:S02]  /*2d30*/  LOP3.LUT R14, R14, 0x3800, R15, 0xf8, !PT ;  /* 0x000038000e0e7812 */ /* 0x000fe400078ef80f */
[----:B------:R-:W-:Y:S01]  /*2d40*/  LEA R11, R11, UR20, 0x1 ;  /* 0x000000140b0b7c11 */ /* 0x000fe2000f8e08ff */
[----:B------:R-:W-:Y:S01]  /*2d50*/  IMAD R170, R137, 0x8, R170 ;  /* 0x0000000889aa7824 */ /* 0x000fe200078e02aa */
[----:B------:R-:W-:Y:S02]  /*2d60*/  LEA R13, R13, UR20, 0x1 ;  /* 0x000000140d0d7c11 */ /* 0x000fe4000f8e08ff */
[----:B------:R-:W-:Y:S02]  /*2d70*/  SEL R119, R119, 0xffffffe0, !P2 ;  /* 0xffffffe077777807 */ /* 0x000fe40005000000 */
[----:B------:R-:W-:-:S02]  /*2d80*/  LEA R120, R120, UR20, 0x1 ;  /* 0x0000001478787c11 */ /* 0x000fc4000f8e08ff */
[----:B------:R-:W-:Y:S01]  /*2d90*/  LOP3.LUT R14, R14, 0x100, R15, 0xf8, !PT ;  /* 0x000001000e0e7812 */ /* 0x000fe200078ef80f */
[C---:B------:R-:W-:Y:S01]  /*2da0*/  IMAD.IADD R117, R116.reuse, 0x1, R11 ;  /* 0x0000000174757824 */ /* 0x040fe200078e020b */
[----:B------:R-:W-:Y:S01]  /*2db0*/  IADD3 R165, PT, PT, R165, 0x80, -R138 ;  /* 0x00000080a5a57810 */ /* 0x000fe20007ffe88a */
[----:B------:R-:W-:Y:S01]  /*2dc0*/  IMAD.IADD R116, R116, 0x1, R13 ;  /* 0x0000000174747824 */ /* 0x000fe200078e020d */
[----:B------:R-:W-:Y:S01]  /*2dd0*/  LOP3.LUT R121, R14, R121, RZ, 0xfc, !PT ;  /* 0x000000790e797212 */ /* 0x000fe200078efcff */
[----:B------:R-:W-:Y:S01]  /*2de0*/  IMAD.SHL.U32 R167, R167, 0x8, RZ ;  /* 0x00000008a7a77824 */ /* 0x000fe200078e00ff */
[----:B------:R-:W-:Y:S01]  /*2df0*/  CS2R R94, SRZ ;  /* 0x00000000005e7805 */ /* 0x000fe2000001ff00 */
[----:B------:R-:W-:Y:S01]  /*2e00*/  IMAD.MOV.U32 R169, RZ, RZ, R135 ;  /* 0x000000ffffa97224 */ /* 0x000fe200078e0087 */
[----:B------:R-:W-:Y:S01]  /*2e10*/  CS2R R92, SRZ ;  /* 0x00000000005c7805 */ /* 0x000fe2000001ff00 */
[----:B------:R-:W-:Y:S01]  /*2e20*/  VIADD R146, R142, 0x12000 ;  /* 0x000120008e927836 */ /* 0x000fe20000000000 */
        /* <DEDUP_REMOVED lines=14> */
[----:B------:R-:W-:Y:S02]  /*2f10*/  VIADD R170, R170, 0xfffffff8 ;  /* 0xfffffff8aaaa7836 */ /* 0x000fe40000000000 */
[----:B------:R-:W-:Y:S01]  /*2f20*/  IMAD.IADD R118, R119, 0x1, R120 ;  /* 0x0000000177767824 */ /* 0x000fe200078e0278 */
[----:B------:R-:W-:Y:S01]  /*2f30*/  USHF.L.U32 UR14, UR14, 0x7, URZ ;  /* 0x000000070e0e7899 */ /* 0x000fe200080006ff */
[----:B---3--:R-:W-:-:S04]  /*2f40*/  IADD3 R178, P1, P0, R10, R6, R178 ;  /* 0x000000060ab27210 */ /* 0x008fc8000783e0b2 */
[----:B------:R-:W-:Y:S02]  /*2f50*/  IADD3.X R166, PT, PT, R166, R7, RZ, P1, P0 ;  /* 0x00000007a6a67210 */ /* 0x000fe40000fe04ff */
[C---:B------:R-:W-:Y:S02]  /*2f60*/  LOP3.LUT P1, RZ, R2.reuse, 0x4, RZ, 0xc0, !PT ;  /* 0x0000000402ff7812 */ /* 0x040fe4000782c0ff */
[----:B------:R-:W-:Y:S01]  /*2f70*/  LOP3.LUT P0, RZ, R2, 0x2, RZ, 0xc0, !PT ;  /* 0x0000000202ff7812 */ /* 0x000fe2000780c0ff */
[----:B-1----:R-:W-:-:S03]  /*2f80*/  @P3 FMUL.FTZ R3, R5, R4 ;  /* 0x0000000405033220 */ /* 0x002fc60000410000 */
[----:B------:R-:W-:Y:S02]  /*2f90*/  R2P PR, R2, 0x18 ;  /* 0x0000001802007804 */ /* 0x000fe40000000000 */
[----:B------:R-:W-:Y:S01]  /*2fa0*/  R2UR UR17, R9 ;  /* 0x00000000091172ca */ /* 0x000fe200000e0000 */
[----:B------:R-:W-:Y:S01]  /*2fb0*/  IMAD.WIDE.U32 R178, R178, -0x2daee0ad, RZ ;  /* 0xd2511f53b2b27825 */ /* 0x000fe200078e00ff */
[----:B------:R-:W-:Y:S02]  /*2fc0*/  R2UR UR16, R8 ;  /* 0x00000000081072ca */ /* 0x000fe400000e0000 */
[----:B------:R-:W-:Y:S01]  /*2fd0*/  SEL R176, R148, 0xffffffe0, !P3 ;  /* 0xffffffe094b07807 */ /* 0x000fe20005800000 */
[-C--:B------:R-:W-:Y:S01]  /*2fe0*/  FMUL.FTZ R163, R163, R3.reuse ;  /* 0x00000003a3a37220 */ /* 0x080fe20000410000 */
[-C--:B------:R-:W-:Y:S01]  /*2ff0*/  FMUL.FTZ R162, R162, R3.reuse ;  /* 0x00000003a2a27220 */ /* 0x080fe20000410000 */
[-C--:B------:R-:W-:Y:S01]  /*3000*/  FMUL.FTZ R161, R161, R3.reuse ;  /* 0x00000003a1a17220 */ /* 0x080fe20000410000 */
[-C--:B------:R-:W-:Y:S01]  /*3010*/  FMUL.FTZ R160, R160, R3.reuse ;  /* 0x00000003a0a07220 */ /* 0x080fe20000410000 */
[-C--:B------:R-:W-:Y:S01]  /*3020*/  FMUL.FTZ R159, R159, R3.reuse ;  /* 0x000000039f9f7220 */ /* 0x080fe20000410000 */
[----:B------:R-:W-:-:S03]  /*3030*/  FMUL.FTZ R158, R158, R3 ;  /* 0x000000039e9e7220 */ /* 0x000fc60000410000 */
[----:B------:R-:W-:Y:S02]  /*3040*/  LOP3.LUT R182, R182, UR17, RZ, 0x3c, !PT ;  /* 0x00000011b6b67c12 */ /* 0x000fe4000f8e3cff */
        /* <DEDUP_REMOVED lines=11> */
[----:B------:R-:W-:Y:S01]  /*3100*/  IMAD.MOV.U32 R3, RZ, RZ, 0x20 ;  /* 0x00000020ff037424 */ /* 0x000fe200078e00ff */
[----:B------:R-:W-:Y:S01]  /*3110*/  SEL R168, R168, 0xfffffff0, !P1 ;  /* 0xfffffff0a8a87807 */ /* 0x000fe20004800000 */
[----:B------:R-:W-:Y:S01]  /*3120*/  IMAD.IADD R174, R142, 0x1, R176 ;  /* 0x000000018eae7824 */ /* 0x000fe200078e02b0 */
[----:B------:R-:W-:-:S02]  /*3130*/  LOP3.LUT R182, R179, R182, RZ, 0x3c, !PT ;  /* 0x000000b6b3b67212 */ /* 0x000fc400078e3cff */
[----:B------:R-:W-:Y:S01]  /*3140*/  LOP3.LUT R180, R179, R180, RZ, 0x3c, !PT ;  /* 0x000000b4b3b47212 */ /* 0x000fe200078e3cff */
[----:B------:R-:W-:Y:S01]  /*3150*/  IMAD.IADD R175, R142, 0x1, R168 ;  /* 0x000000018eaf7824 */ /* 0x000fe200078e02a8 */
[----:B------:R-:W-:Y:S01]  /*3160*/  SEL R3, R3, 0xffffffe0, !P0 ;  /* 0xffffffe003037807 */ /* 0x000fe20004000000 */
[----:B------:R-:W-:-:S04]  /*3170*/  IMAD.WIDE.U32 R182, R182, -0x326172a9, RZ ;  /* 0xcd9e8d57b6b67825 */ /* 0x000fc800078e00ff */
[----:B------:R-:W-:-:S04]  /*3180*/  IMAD.WIDE.U32 R180, R180, -0x326172a9, RZ ;  /* 0xcd9e8d57b4b47825 */ /* 0x000fc800078e00ff */
[----:B------:R-:W-:-:S07]  /*3190*/  IMAD.IADD R171, R168, 0x1, R174 ;  /* 0x00000001a8ab7824 */ /* 0x000fce00078e02ae */
.L_x_736:
[----:B-----5:R-:W-:Y:S01]  /*31a0*/  FSETP.NEU.FTZ.AND P5, PT, R133, -INF , PT ;  /* 0xff8000008500780b */ /* 0x020fe20003fbd000 */
[----:B------:R-:W0:Y:S01]  /*31b0*/  LDGDEPBAR ;  /* 0x00000000000079af */ /* 0x000e220000000000 */
[----:B------:R-:W-:Y:S01]  /*31c0*/  FSETP.NEU.FTZ.AND P3, PT, R132, -INF , PT ;  /* 0xff8000008400780b */ /* 0x000fe20003f7d000 */
[----:B------:R-:W-:Y:S01]  /*31d0*/  UIADD3 UR31, UPT, UPT, UR16, -0x61c88647, URZ ;  /* 0x9e3779b9101f7890 */ /* 0x000fe2000fffe0ff */
[----:B------:R-:W-:Y:S01]  /*31e0*/  FSETP.NEU.FTZ.AND P6, PT, R134, -INF , PT ;  /* 0xff8000008600780b */ /* 0x000fe20003fdd000 */
[----:B------:R-:W-:Y:S01]  /*31f0*/  IMAD.WIDE.U32 R184, R170, -0x326172a9, RZ ;  /* 0xcd9e8d57aab87825 */ /* 0x000fe200078e00ff */
[----:B------:R-:W-:Y:S01]  /*3200*/  FSETP.NEU.FTZ.AND P0, PT, R131, -INF , PT ;  /* 0xff8000008300780b */ /* 0x000fe20003f1d000 */
[----:B------:R-:W-:Y:S01]  /*3210*/  UIADD3 UR25, UPT, UPT, UR17, -0x4498517b, URZ ;  /* 0xbb67ae8511197890 */ /* 0x000fe2000fffe0ff */
[----:B------:R-:W1:Y:S01]  /*3220*/  S2UR UR4, SR_CgaCtaId ;  /* 0x00000000000479c3 */ /* 0x000e620000008800 */
[----:B------:R-:W-:Y:S01]  /*3230*/  IMAD.IADD R112, R117, 0x1, R119 ;  /* 0x0000000175707824 */ /* 0x000fe200078e0277 */
[----:B------:R-:W-:Y:S01]  /*3240*/  LOP3.LUT R208, R166, UR16, R185, 0x96, !PT ;  /* 0x00000010a6d07c12 */ /* 0x000fe2000f8e96b9 */
[----:B------:R-:W-:Y:S01]  /*3250*/  UIADD3 UR15, UPT, UPT, UR17, 0x76cf5d0a, URZ ;  /* 0x76cf5d0a110f7890 */ /* 0x000fe2000fffe0ff */
[C---:B------:R-:W-:Y:S01]  /*3260*/  LOP3.LUT R186, R184.reuse, UR31, R183, 0x96, !PT ;  /* 0x0000001fb8ba7c12 */ /* 0x040fe2000f8e96b7 */
[----:B------:R-:W-:Y:S01]  /*3270*/  IMAD.U32 R195, RZ, RZ, UR24 ;  /* 0x00000018ffc37e24 */ /* 0x000fe2000f8e00ff */
[----:B------:R-:W-:Y:S01]  /*3280*/  LOP3.LUT R184, R184, UR31, R181, 0x96, !PT ;  /* 0x0000001fb8b87c12 */ /* 0x000fe2000f8e96b5 */
[----:B------:R-:W-:Y:S01]  /*3290*/  VIADD R202, R170, 0x4 ;  /* 0x00000004aaca7836 */ /* 0x000fe20000000000 */
[----:B------:R-:W-:Y:S01]  /*32a0*/  USHF.L.U32 UR28, UR24, 0x7, URZ ;  /* 0x00000007181c7899 */ /* 0x000fe200080006ff */
[----:B------:R-:W-:Y:S01]  /*32b0*/  VIADD R136, R136, 0xffffff80 ;  /* 0xffffff8088887836 */ /* 0x000fe20000000000 */
[----:B------:R-:W-:Y:S01]  /*32c0*/  UMOV UR5, 0x400 ;  /* 0x0000040000057882 */ /* 0x000fe20000000000 */
[----:B------:R-:W-:Y:S01]  /*32d0*/  IMAD.WIDE.U32 R186, R186, -0x2daee0ad, RZ ;  /* 0xd2511f53baba7825 */ /* 0x000fe200078e00ff */
[----:B------:R-:W-:Y:S02]  /*32e0*/  UIADD3 UR28, UPT, UPT, UR28, 0x80, URZ ;  /* 0x000000801c1c7890 */ /* 0x000fe4000fffe0ff */
[----:B------:R-:W-:Y:S01]  /*32f0*/  ISETP.GE.AND P2, PT, R136, R165, PT ;  /* 0x000000a58800720c */ /* 0x000fe20003f46270 */
[----:B------:R-:W-:Y:S03]  /*3300*/  IMAD.WIDE.U32 R202, R202, -0x326172a9, RZ ;  /* 0xcd9e8d57caca7825 */ /* 0x000fe600078e00ff */
[----:B------:R-:W-:Y:S01]  /*3310*/  ISETP.GT.AND P2, PT, R138, UR28, P2 ;  /* 0x0000001c8a007c0c */ /* 0x000fe20009744270 */
[----:B------:R-:W-:Y:S01]  /*3320*/  IMAD.WIDE.U32 R208, R208, -0x2daee0ad, RZ ;  /* 0xd2511f53d0d07825 */ /* 0x000fe200078e00ff */
[----:B------:R-:W-:Y:S01]  /*3330*/  LOP3.LUT R216, R166, UR16, R203, 0x96, !PT ;  /* 0x00000010a6d87c12 */ /* 0x000fe2000f8e96cb */
[----:B------:R-:W-:Y:S01]  /*3340*/  UIADD3 UR28, UPT, UPT, UR16, -0x255992d5, URZ ;  /* 0xdaa66d2b101c7890 */ /* 0x000fe2000fffe0ff */
[----:B------:R-:W-:Y:S01]  /*3350*/  LOP3.LUT R200, R202, UR31, R183, 0x96, !PT ;  /* 0x0000001fcac87c12 */ /* 0x000fe2000f8e96b7 */
[----:B------:R-:W-:Y:S01]  /*3360*/  IMAD.WIDE.U32 R184, R184, -0x2daee0ad, RZ ;  /* 0xd2511f53b8b87825 */ /* 0x000fe200078e00ff */
[----:B------:R-:W-:Y:S01]  /*3370*/  LOP3.LUT R177, R178, UR25, R209, 0x96, !PT ;  /* 0x00000019b2b17c12 */ /* 0x000fe2000f8e96d1 */
[----:B------:R-:W-:Y:S04]  /*3380*/  DEPBAR.LE SB0, 0x0 ;  /* 0x000080000000791a */ /* 0x000fe80000000000 */
[----:B------:R-:W-:Y:S01]  /*3390*/  LOP3.LUT R204, R208, UR15, R187, 0x96, !PT ;  /* 0x0000000fd0cc7c12 */ /* 0x000fe2000f8e96bb */
[----:B------:R-:W-:Y:S01]  /*33a0*/  BAR.SYNC.DEFER_BLOCKING 0x0 ;  /* 0x0000000000007b1d */ /* 0x000fe20000010000 */
[----:B------:R-:W-:Y:S01]  /*33b0*/  LOP3.LUT R202, R202, UR31, R181, 0x96, !PT ;  /* 0x0000001fcaca7c12 */ /* 0x000fe2000f8e96b5 */
[----:B------:R-:W-:Y:S01]  /*33c0*/  UIADD3 UR31, UPT, UPT, UR16, 0x3c6ef372, URZ ;  /* 0x3c6ef372101f7890 */ /* 0x000fe2000fffe0ff */
[----:B------:R-:W-:Y:S01]  /*33d0*/  LOP3.LUT R208, R208, UR15, R185, 0x96, !PT ;  /* 0x0000000fd0d07c12 */ /* 0x000fe2000f8e96b9 */
[----:B------:R-:W-:Y:S01]  /*33e0*/  IMAD.WIDE.U32 R200, R200, -0x2daee0ad, RZ ;  /* 0xd2511f53c8c87825 */ /* 0x000fe200078e00ff */
[C-C-:B------:R-:W-:Y:S01]  /*33f0*/  @!P2 VIADDMNMX R198, R130.reuse, 0xffffffc0, R138.reuse, PT ;  /* 0xffffffc082c6a846 */ /* 0x140fe2000380018a */
[----:B-1----:R-:W-:Y:S01]  /*3400*/  ULEA UR4, UR4, UR5, 0x18 ;  /* 0x0000000504047291 */ /* 0x002fe2000f8ec0ff */
[--C-:B------:R-:W-:Y:S01]  /*3410*/  @!P2 VIADDMNMX R211, R130, 0xffffffc8, R138.reuse, PT ;  /* 0xffffffc882d3a846 */ /* 0x100fe2000380018a */
[----:B------:R-:W-:Y:S01]  /*3420*/  IMAD.WIDE.U32 R204, R204, -0x326172a9, RZ ;  /* 0xcd9e8d57cccc7825 */ /* 0x000fe200078e00ff */
[C---:B------:R-:W-:Y:S02]  /*3430*/  @!P2 VIMNMX R196, PT, PT, R130.reuse, R138, PT ;  /* 0x0000008a82c4a248 */ /* 0x040fe40003fe0100 */
[----:B------:R-:W-:Y:S01]  /*3440*/  @!P2 VIADDMNMX R197, R130, 0x8, R138, PT ;  /* 0x0000000882c5a846 */ /* 0x000fe2000380018a */
[----:B------:R-:W-:Y:S04]  /*3450*/  IMAD.WIDE.U32 R216, R216, -0x2daee0ad, RZ ;  /* 0xd2511f53d8d87825 */ /* 0x000fe800078e00ff */
[----:B------:R-:W-:Y:S01]  /*3460*/  IMAD.WIDE.U32 R212, R177, -0x326172a9, RZ ;  /* 0xcd9e8d57b1d47825 */ /* 0x000fe200078e00ff */
[----:B------:R-:W-:Y:S02]  /*3470*/  LOP3.LUT R218, R216, UR15, R201, 0x96, !PT ;  /* 0x0000000fd8da7c12 */ /* 0x000fe4000f8e96c9 */
[----:B------:R-:W-:Y:S01]  /*3480*/  LOP3.LUT R119, R178, UR25, R217, 0x96, !PT ;  /* 0x00000019b2777c12 */ /* 0x000fe2000f8e96d9 */
[----:B------:R-:W-:Y:S01]  /*3490*/  IMAD.WIDE.U32 R202, R202, -0x2daee0ad, RZ ;  /* 0xd2511f53caca7825 */ /* 0x000fe200078e00ff */
[----:B------:R-:W-:Y:S01]  /*34a0*/  LOP3.LUT R214, R212, UR28, R205, 0x96, !PT ;  /* 0x0000001cd4d67c12 */ /* 0x000fe2000f8e96cd */
[----:B------:R-:W-:Y:S01]  /*34b0*/  UIADD3 UR25, UPT, UPT, UR17, 0x32370b8f, URZ ;  /* 0x32370b8f11197890 */ /* 0x000fe2000fffe0ff */
[----:B------:R-:W-:Y:S02]  /*34c0*/  LDSM.16.M88.4 R64, [R117] ;  /* 0x000000007540783b */ /* 0x000fe40000000200 */
[----:B------:R-:W-:Y:S01]  /*34d0*/  LOP3.LUT R216, R216, UR15, R203, 0x96, !PT ;  /* 0x0000000fd8d87c12 */ /* 0x000fe2000f8e96cb */
[----:B------:R-:W-:Y:S01]  /*34e0*/  IMAD.WIDE.U32 R208, R208, -0x326172a9, RZ ;  /* 0xcd9e8d57d0d07825 */ /* 0x000fe200078e00ff */
[----:B------:R-:W-:Y:S03]  /*34f0*/  UIADD3 UR15, UPT, UPT, UR17, -0x126145ec, URZ ;  /* 0xed9eba14110f7890 */ /* 0x000fe6000fffe0ff */
[----:B------:R-:W-:Y:S01]  /*3500*/  IMAD.WIDE.U32 R218, R218, -0x326172a9, RZ ;  /* 0xcd9e8d57dada7825 */ /* 0x000fe200078e00ff */
[----:B------:R-:W-:Y:S01]  /*3510*/  LOP3.LUT R212, R212, UR28, R209, 0x96, !PT ;  /* 0x0000001cd4d47c12 */ /* 0x000fe2000f8e96d1 */
[----:B------:R-:W1:Y:S02]  /*3520*/  LDSM.16.M88.4 R16, [R120+0x6000] ;  /* 0x006000007810783b */ /* 0x000e640000000200 */
[----:B------:R-:W-:Y:S04]  /*3530*/  IMAD.WIDE.U32 R216, R216, -0x326172a9, RZ ;  /* 0xcd9e8d57d8d87825 */ /* 0x000fe800078e00ff */
[----:B------:R-:W-:Y:S02]  /*3540*/  IMAD.WIDE.U32 R214, R214, -0x2daee0ad, RZ ;  /* 0xd2511f53d6d67825 */ /* 0x000fe400078e00ff */
[----:B------:R-:W2:Y:S02]  /*3550*/  LDSM.16.M88.4 R60, [R117+0x1000] ;  /* 0x00100000753c783b */ /* 0x000ea40000000200 */
[----:B------:R-:W-:Y:S06]  /*3560*/  VIADD R137, R137, 0xffffffff ;  /* 0xffffffff89897836 */ /* 0x000fec0000000000 */
[----:B------:R-:W3:Y:S08]  /*3570*/  LDSM.16.M88.4 R32, [R120+0x6400] ;  /* 0x006400007820783b */ /* 0x000ef00000000200 */
[----:B------:R-:W4:Y:S08]  /*3580*/  LDSM.16.M88.4 R48, [R120+0x6800] ;  /* 0x006800007830783b */ /* 0x000f300000000200 */
[----:B------:R3:W4:Y:S01]  /*3590*/  LDSM.16.M88.4 R100, [R120+0x6c00] ;  /* 0x006c00007864783b */ /* 0x0007220000000200 */
[-C--:B-1----:R-:W-:Y:S07]  /*35a0*/  HMMA.16816.F32 R4, R64, R16.reuse, RZ ;  /* 0x000000104004723c */ /* 0x082fee00000018ff */
[----:B------:R-:W-:Y:S01]  /*35b0*/  LDSM.16.M88.4 R104, [R112] ;  /* 0x000000007068783b */ /* 0x000fe20000000200 */
[C---:B--2---:R-:W-:Y:S07]  /*35c0*/  HMMA.16816.F32 R8, R60.reuse, R16, RZ ;  /* 0x000000103c08723c */ /* 0x044fee00000018ff */
[----:B------:R-:W1:Y:S01]  /*35d0*/  LDSM.16.M88.4 R108, [R118+0x6000] ;  /* 0x00600000766c783b */ /* 0x000e620000000200 */
[----:B---3--:R-:W-:Y:S01]  /*35e0*/  @!P2 IMAD.SHL.U32 R120, R2, 0x2, RZ ;  /* 0x000000020278a824 */ /* 0x008fe200078e00ff */
[-C--:B------:R-:W-:Y:S06]  /*35f0*/  HMMA.16816.F32 R12, R60, R18.reuse, RZ ;  /* 0x000000123c0c723c */ /* 0x080fec00000018ff */
[----:B------:R-:W2:Y:S01]  /*3600*/  LDSM.16.M88.4 R112, [R112+0x1000] ;  /* 0x001000007070783b */ /* 0x000ea20000000200 */
[----:B------:R-:W-:Y:S04]  /*3610*/  @!P2 LOP3.LUT R120, R120, 0x6, RZ, 0xc0, !PT ;  /* 0x000000067878a812 */ /* 0x000fe800078ec0ff */
[----:B------:R-:W-:Y:S01]  /*3620*/  @!P2 LOP3.LUT R120, R120, 0x1c0, R122, 0xf8, !PT ;  /* 0x000001c07878a812 */ /* 0x000fe200078ef87a */
[C---:B------:R-:W-:Y:S04]  /*3630*/  HMMA.16816.F32 R16, R64.reuse, R18, RZ ;  /* 0x000000124010723c */ /* 0x040fe800000018ff */
[----:B------:R-:W-:Y:S02]  /*3640*/  @!P2 IMAD R195, R195, 0x80, R120 ;  /* 0x00000080c3c3a824 */ /* 0x000fe400078e0278 */
[----:B------:R-:W-:Y:S02]  /*3650*/  FMUL.FTZ R120, R134, 1.4426950216293334961 ;  /* 0x3fb8aa3b86787820 */ /* 0x000fe40000410000 */
[-C--:B------:R-:W-:Y:S03]  /*3660*/  HMMA.16816.F32 R20, R64, R32.reuse, RZ ;  /* 0x000000204014723c */ /* 0x080fe600000018ff */
[----:B------:R-:W-:Y:S05]  /*3670*/  FSEL R120, R120, RZ, P6 ;  /* 0x000000ff78787208 */ /* 0x000fea0003000000 */
        /* <DEDUP_REMOVED lines=9> */
[--C-:B------:R-:W-:Y:S02]  /*3710*/  LOP3.LUT R101, R182, UR31, R213.reuse, 0x96, !PT ;  /* 0x0000001fb6657c12 */ /* 0x100fe4000f8e96d5 */
[----:B------:R-:W-:Y:S01]  /*3720*/  LOP3.LUT R100, R180, UR31, R213, 0x96, !PT ;  /* 0x0000001fb4647c12 */ /* 0x000fe2000f8e96d5 */
[----:B------:R-:W-:Y:S03]  /*3730*/  IMAD.WIDE.U32 R212, R212, -0x2daee0ad, RZ ;  /* 0xd2511f53d4d47825 */ /* 0x000fe600078e00ff */
[-C--:B------:R-:W-:Y:S01]  /*3740*/  HMMA.16816.F32 R60, R60, R102.reuse, RZ ;  /* 0x000000663c3c723c */ /* 0x080fe200000018ff */
[----:B------:R-:W-:Y:S04]  /*3750*/  IMAD.WIDE.U32 R188, R101, -0x2daee0ad, RZ ;  /* 0xd2511f5365bc7825 */ /* 0x000fe800078e00ff */
[----:B------:R-:W-:Y:S01]  /*3760*/  IMAD.WIDE.U32 R100, R100, -0x2daee0ad, RZ ;  /* 0xd2511f5364647825 */ /* 0x000fe200078e00ff */
[----:B------:R-:W-:Y:S02]  /*3770*/  LOP3.LUT R209, R186, UR25, R189, 0x96, !PT ;  /* 0x00000019bad17c12 */ /* 0x000fe4000f8e96bd */
[----:B------:R-:W-:Y:S01]  /*3780*/  LOP3.LUT R207, R188, UR15, R215, 0x96, !PT ;  /* 0x0000000fbccf7c12 */ /* 0x000fe2000f8e96d7 */
[----:B------:R-:W-:Y:S02]  /*3790*/  HMMA.16816.F32 R64, R64, R102, RZ ;  /* 0x000000664040723c */ /* 0x000fe400000018ff */
[----:B------:R-:W-:Y:S01]  /*37a0*/  LOP3.LUT R203, R184, UR25, R101, 0x96, !PT ;  /* 0x00000019b8cb7c12 */ /* 0x000fe2000f8e9665 */
[----:B------:R-:W-:Y:S01]  /*37b0*/  IMAD.WIDE.U32 R102, R119, -0x326172a9, RZ ;  /* 0xcd9e8d5777667825 */ /* 0x000fe200078e00ff */
[----:B------:R-:W-:Y:S03]  /*37c0*/  LOP3.LUT R201, R100, UR15, R213, 0x96, !PT ;  /* 0x0000000f64c97c12 */ /* 0x000fe6000f8e96d5 */
[----:B------:R-:W-:Y:S01]  /*37d0*/  FMUL.FTZ R119, R133, 1.4426950216293334961 ;  /* 0x3fb8aa3b85777820 */ /* 0x000fe20000410000 */
[----:B------:R-:W-:Y:S01]  /*37e0*/  @!P2 VIADD R184, R195, 0x1 ;  /* 0x00000001c3b8a836 */ /* 0x000fe20000000000 */
[----:B------:R-:W-:Y:S01]  /*37f0*/  LOP3.LUT R199, R182, UR31, R103, 0x96, !PT ;  /* 0x0000001fb6c77c12 */ /* 0x000fe2000f8e9667 */
[-C--:B-1----:R-:W-:Y:S05]  /*3800*/  HMMA.16816.F32 R4, R104, R108.reuse, R4 ;  /* 0x0000006c6804723c */ /* 0x082fea0000001804 */
[----:B------:R-:W-:Y:S02]  /*3810*/  LOP3.LUT R210, R102, UR28, R219, 0x96, !PT ;  /* 0x0000001c66d27c12 */ /* 0x000fe4000f8e96db */
[----:B------:R-:W-:Y:S01]  /*3820*/  LOP3.LUT R206, R180, UR31, R103, 0x96, !PT ;  /* 0x0000001fb4ce7c12 */ /* 0x000fe2000f8e9667 */
[C---:B--2---:R-:W-:Y:S04]  /*3830*/  HMMA.16816.F32 R8, R112.reuse, R108, R8 ;  /* 0x0000006c7008723c */ /* 0x044fe80000001808 */
[----:B------:R-:W-:Y:S01]  /*3840*/  LOP3.LUT R205, R102, UR28, R217, 0x96, !PT ;  /* 0x0000001c66cd7c12 */ /* 0x000fe2000f8e96d9 */
[----:B------:R-:W-:Y:S01]  /*3850*/  FMUL.FTZ R109, R132, 1.4426950216293334961 ;  /* 0x3fb8aa3b846d7820 */ /* 0x000fe20000410000 */
[----:B------:R-:W-:Y:S01]  /*3860*/  FSEL R119, R119, RZ, P5 ;  /* 0x000000ff77777208 */ /* 0x000fe20002800000 */
[----:B------:R-:W1:Y:S01]  /*3870*/  LDSM.16.M88.4 R100, [R118+0x6400] ;  /* 0x006400007664783b */ /* 0x000e620000000200 */
[-C--:B------:R-:W-:Y:S01]  /*3880*/  @!P2 ISETP.GE.AND P5, PT, R195, R198.reuse, PT ;  /* 0x000000c6c300a20c */ /* 0x080fe20003fa6270 */
[-C--:B------:R-:W-:Y:S01]  /*3890*/  HMMA.16816.F32 R12, R112, R110.reuse, R12 ;  /* 0x0000006e700c723c */ /* 0x080fe2000000180c */
[----:B------:R-:W-:Y:S02]  /*38a0*/  UIADD3 UR28, UPT, UPT, UR16, 0x78dde6e4, URZ ;  /* 0x78dde6e4101c7890 */ /* 0x000fe4000fffe0ff */
[----:B------:R-:W-:Y:S01]  /*38b0*/  FSEL R109, R109, RZ, P3 ;  /* 0x000000ff6d6d7208 */ /* 0x000fe20001800000 */
[----:B------:R-:W-:Y:S01]  /*38c0*/  FADD.FTZ R177, R164, R4 ;  /* 0x00000004a4b17221 */ /* 0x000fe20000010000 */
[C---:B------:R-:W-:Y:S01]  /*38d0*/  @!P2 ISETP.GE.AND P3, PT, R184.reuse, R198, PT ;  /* 0x000000c6b800a20c */ /* 0x040fe20003f66270 */
[----:B------:R-:W-:Y:S01]  /*38e0*/  FMUL.FTZ R108, R131, 1.4426950216293334961 ;  /* 0x3fb8aa3b836c7820 */ /* 0x000fe20000410000 */
[-C--:B------:R-:W-:Y:S01]  /*38f0*/  @!P2 ISETP.GE.AND P6, PT, R184, R196.reuse, PT ;  /* 0x000000c4b800a20c */ /* 0x080fe20003fc6270 */
[----:B------:R-:W-:Y:S01]  /*3900*/  FADD.FTZ R185, R163, R5 ;  /* 0x00000005a3b97221 */ /* 0x000fe20000010000 */
[----:B------:R-:W-:Y:S01]  /*3910*/  @!P2 FSEL R177, R177, -INF , !P5 ;  /* 0xff800000b1b1a808 */ /* 0x000fe20006800000 */
[C---:B------:R-:W-:Y:S04]  /*3920*/  HMMA.16816.F32 R16, R104.reuse, R110, R16 ;  /* 0x0000006e6810723c */ /* 0x040fe80000001810 */
[----:B------:R-:W-:Y:S01]  /*3930*/  FSEL R108, R108, RZ, P0 ;  /* 0x000000ff6c6c7208 */ /* 0x000fe20000000000 */
[----:B------:R-:W-:Y:S01]  /*3940*/  FADD.FTZ R186, R163, R7 ;  /* 0x00000007a3ba7221 */ /* 0x000fe20000010000 */
[----:B------:R-:W-:Y:S01]  /*3950*/  @!P2 ISETP.GE.AND P0, PT, R184, R211, PT ;  /* 0x000000d3b800a20c */ /* 0x000fe20003f06270 */
[----:B------:R-:W-:Y:S01]  /*3960*/  FADD.FTZ R189, R164, R10 ;  /* 0x0000000aa4bd7221 */ /* 0x000fe20000010000 */
[----:B------:R-:W-:Y:S01]  /*3970*/  @!P2 ISETP.GE.AND P5, PT, R184, R197, PT ;  /* 0x000000c5b800a20c */ /* 0x000fe20003fa6270 */
[----:B------:R-:W-:Y:S01]  /*3980*/  FADD.FTZ R184, R164, R6 ;  /* 0x00000006a4b87221 */ /* 0x000fe20000010000 */
[----:B------:R-:W-:Y:S01]  /*3990*/  @!P2 FSEL R185, R185, -INF , !P3 ;  /* 0xff800000b9b9a808 */ /* 0x000fe20005800000 */
[----:B------:R-:W-:Y:S01]  /*39a0*/  FADD.FTZ R190, R163, R11 ;  /* 0x0000000ba3be7221 */ /* 0x000fe20000010000 */
[C---:B------:R-:W-:Y:S01]  /*39b0*/  @!P2 ISETP.GE.AND P3, PT, R195.reuse, R211, PT ;  /* 0x000000d3c300a20c */ /* 0x040fe20003f66270 */
[C---:B------:R-:W-:Y:S01]  /*39c0*/  @!P2 VIADD R5, R195.reuse, 0x8 ;  /* 0x00000008c305a836 */ /* 0x040fe20000000000 */
[----:B------:R-:W-:Y:S01]  /*39d0*/  @!P2 FSEL R186, R186, -INF , !P0 ;  /* 0xff800000babaa808 */ /* 0x000fe20004000000 */
[C---:B------:R-:W-:Y:S01]  /*39e0*/  @!P2 VIADD R4, R195.reuse, 0x9 ;  /* 0x00000009c304a836 */ /* 0x040fe20000000000 */
[----:B------:R-:W-:Y:S01]  /*39f0*/  @!P2 FSEL R184, R184, -INF , !P3 ;  /* 0xff800000b8b8a808 */ /* 0x000fe20005800000 */
[----:B------:R-:W-:Y:S01]  /*3a00*/  FADD.FTZ R188, R164, R8 ;  /* 0x00000008a4bc7221 */ /* 0x000fe20000010000 */
[-C--:B------:R-:W-:Y:S01]  /*3a10*/  @!P2 ISETP.GE.AND P3, PT, R195, R196.reuse, PT ;  /* 0x000000c4c300a20c */ /* 0x080fe20003f66270 */
[----:B------:R-:W-:Y:S01]  /*3a20*/  FADD.FTZ R187, R163, R9 ;  /* 0x00000009a3bb7221 */ /* 0x000fe20000010000 */
[CC--:B------:R-:W-:Y:S01]  /*3a30*/  @!P2 ISETP.GE.AND P0, PT, R195.reuse, R197.reuse, PT ;  /* 0x000000c5c300a20c */ /* 0x0c0fe20003f06270 */
[----:B------:R-:W-:Y:S01]  /*3a40*/  @!P2 VIADD R9, R195, 0x10 ;  /* 0x00000010c309a836 */ /* 0x000fe20000000000 */
[----:B------:R-:W-:Y:S01]  /*3a50*/  @!P2 FSEL R188, R188, -INF , !P3 ;  /* 0xff800000bcbca808 */ /* 0x000fe20005800000 */
[----:B------:R-:W-:Y:S01]  /*3a60*/  IMAD.WIDE.U32 R110, R199, -0x2daee0ad, RZ ;  /* 0xd2511f53c76e7825 */ /* 0x000fe200078e00ff */
[----:B------:R-:W-:Y:S02]  /*3a70*/  @!P2 FSEL R187, R187, -INF , !P6 ;  /* 0xff800000bbbba808 */ /* 0x000fe40007000000 */
[----:B------:R-:W-:Y:S01]  /*3a80*/  @!P2 FSEL R189, R189, -INF , !P0 ;  /* 0xff800000bdbda808 */ /* 0x000fe20004000000 */
[----:B------:R-:W-:Y:S01]  /*3a90*/  FFMA.FTZ R177, R177, UR13, -R120 ;  /* 0x0000000db1b17c23 */ /* 0x000fe20008010878 */
[----:B------:R-:W-:Y:S01]  /*3aa0*/  @!P2 FSEL R190, R190, -INF , !P5 ;  /* 0xff800000bebea808 */ /* 0x000fe20006800000 */
[-C--:B-1----:R-:W-:Y:S03]  /*3ab0*/  HMMA.16816.F32 R20, R104, R100.reuse, R20 ;  /* 0x000000646814723c */ /* 0x082fe60000001814 */
[-C--:B------:R-:W-:Y:S01]  /*3ac0*/  @!P2 ISETP.GE.AND P3, PT, R5, R196.reuse, PT ;  /* 0x000000c40500a20c */ /* 0x080fe20003f66270 */
[----:B------:R-:W-:Y:S01]  /*3ad0*/  FADD.FTZ R12, R162, R12 ;  /* 0x0000000ca20c7221 */ /* 0x000fe20000010000 */
[----:B------:R-:W-:Y:S01]  /*3ae0*/  @!P2 ISETP.GE.AND P6, PT, R4, R196, PT ;  /* 0x000000c40400a20c */ /* 0x000fe20003fc6270 */
[----:B------:R-:W-:Y:S01]  /*3af0*/  FADD.FTZ R13, R161, R13 ;  /* 0x0000000da10d7221 */ /* 0x000fe20000010000 */
[-C--:B------:R-:W-:Y:S01]  /*3b00*/  @!P2 ISETP.GE.AND P0, PT, R5, R197.reuse, PT ;  /* 0x000000c50500a20c */ /* 0x080fe20003f06270 */
[----:B------:R-:W-:Y:S01]  /*3b10*/  FADD.FTZ R14, R162, R14 ;  /* 0x0000000ea20e7221 */ /* 0x000fe20000010000 */
[----:B------:R-:W-:Y:S01]  /*3b20*/  @!P2 ISETP.GE.AND P5, PT, R4, R197, PT ;  /* 0x000000c50400a20c */ /* 0x000fe20003fa6270 */
[----:B------:R-:W-:Y:S01]  /*3b30*/  FADD.FTZ R15, R161, R15 ;  /* 0x0000000fa10f7221 */ /* 0x000fe20000010000 */
[----:B------:R-:W-:Y:S01]  /*3b40*/  @!P2 FSEL R12, R12, -INF , !P3 ;  /* 0xff8000000c0ca808 */ /* 0x000fe20005800000 */
[C---:B------:R-:W-:Y:S01]  /*3b50*/  HMMA.16816.F32 R24, R112.reuse, R100, R24 ;  /* 0x000000647018723c */ /* 0x040fe20000001818 */
[----:B------:R-:W1:Y:S03]  /*3b60*/  MUFU.EX2 R177, R177 ;  /* 0x000000b100b17308 */ /* 0x000e660000000800 */
[----:B------:R-:W-:Y:S01]  /*3b70*/  @!P2 FSEL R13, R13, -INF , !P6 ;  /* 0xff8000000d0da808 */ /* 0x000fe20007000000 */
[----:B------:R-:W-:Y:S01]  /*3b80*/  FFMA.FTZ R12, R12, UR13, -R109 ;  /* 0x0000000d0c0c7c23 */ /* 0x000fe2000801086d */
[----:B------:R-:W-:Y:S01]  /*3b90*/  @!P2 FSEL R14, R14, -INF , !P0 ;  /* 0xff8000000e0ea808 */ /* 0x000fe20004000000 */
[----:B------:R-:W-:Y:S01]  /*3ba0*/  FFMA.FTZ R186, R186, UR13, -R119 ;  /* 0x0000000dbaba7c23 */ /* 0x000fe20008010877 */
[----:B------:R-:W-:Y:S01]  /*3bb0*/  @!P2 FSEL R15, R15, -INF , !P5 ;  /* 0xff8000000f0fa808 */ /* 0x000fe20006800000 */
[-C--:B------:R-:W-:Y:S02]  /*3bc0*/  HMMA.16816.F32 R28, R112, R102.reuse, R28 ;  /* 0x00000066701c723c */ /* 0x080fe4000000181c */
[----:B------:R-:W-:Y:S01]  /*3bd0*/  MUFU.EX2 R192, R12 ;  /* 0x0000000c00c07308 */ /* 0x000fe20000000800 */
[-C--:B------:R-:W-:Y:S01]  /*3be0*/  @!P2 ISETP.GE.AND P3, PT, R5, R198.reuse, PT ;  /* 0x000000c60500a20c */ /* 0x080fe20003f66270 */
[----:B------:R-:W-:Y:S01]  /*3bf0*/  FFMA.FTZ R13, R13, UR13, -R109 ;  /* 0x0000000d0d0d7c23 */ /* 0x000fe2000801086d */
[-C--:B------:R-:W-:Y:S01]  /*3c00*/  @!P2 ISETP.GE.AND P6, PT, R5, R211.reuse, PT ;  /* 0x000000d30500a20c */ /* 0x080fe20003fc6270 */
[----:B------:R-:W-:Y:S01]  /*3c10*/  FFMA.FTZ R14, R14, UR13, -R108 ;  /* 0x0000000d0e0e7c23 */ /* 0x000fe2000801086c */
[CC--:B------:R-:W-:Y:S01]  /*3c20*/  @!P2 ISETP.GE.AND P0, PT, R4.reuse, R198.reuse, PT ;  /* 0x000000c60400a20c */ /* 0x0c0fe20003f06270 */
[C---:B------:R-:W-:Y:S04]  /*3c30*/  HMMA.16816.F32 R32, R104.reuse, R102, R32 ;  /* 0x000000666820723c */ /* 0x040fe80000001820 */
[----:B------:R2:W-:Y:S01]  /*3c40*/  MUFU.EX2 R191, R13 ;  /* 0x0000000d00bf7308 */ /* 0x0005e20000000800 */
[-C--:B------:R-:W-:Y:S01]  /*3c50*/  @!P2 ISETP.GE.AND P5, PT, R4, R211.reuse, PT ;  /* 0x000000d30400a20c */ /* 0x080fe20003fa6270 */
[----:B------:R-:W-:Y:S01]  /*3c60*/  FADD.FTZ R16, R162, R16 ;  /* 0x00000010a2107221 */ /* 0x000fe20000010000 */
[----:B------:R-:W-:Y:S01]  /*3c70*/  LOP3.LUT R200, R200, UR25, R111, 0x96, !PT ;  /* 0x00000019c8c87c12 */ /* 0x000fe2000f8e966f */
[----:B------:R-:W3:Y:S01]  /*3c80*/  LDSM.16.M88.4 R4, [R118+0x6800] ;  /* 0x006800007604783b */ /* 0x000ee20000000200 */
[C---:B------:R-:W-:Y:S01]  /*3c90*/  FADD.FTZ R17, R161.reuse, R17 ;  /* 0x00000011a1117221 */ /* 0x040fe20000010000 */
[----:B------:R-:W-:Y:S01]  /*3ca0*/  FADD.FTZ R18, R162, R18 ;  /* 0x00000012a2127221 */ /* 0x000fe20000010000 */
[----:B------:R-:W-:Y:S01]  /*3cb0*/  @!P2 FSEL R16, R16, -INF , !P3 ;  /* 0xff8000001010a808 */ /* 0x000fe20005800000 */
[----:B------:R-:W-:Y:S01]  /*3cc0*/  FADD.FTZ R19, R161, R19 ;  /* 0x00000013a1137221 */ /* 0x000fe20000010000 */
[-C--:B------:R-:W-:Y:S01]  /*3cd0*/  @!P2 ISETP.GE.AND P3, PT, R9, R198.reuse, PT ;  /* 0x000000c60900a20c */ /* 0x080fe20003f66270 */
[----:B------:R-:W-:Y:S01]  /*3ce0*/  @!P2 VIADD R8, R195, 0x11 ;  /* 0x00000011c308a836 */ /* 0x000fe20000000000 */
[----:B------:R-:W-:Y:S01]  /*3cf0*/  @!P2 FSEL R17, R17, -INF , !P0 ;  /* 0xff8000001111a808 */ /* 0x000fe20004000000 */
[----:B------:R-:W-:Y:S01]  /*3d00*/  IMAD.WIDE.U32 R102, R207, -0x326172a9, RZ ;  /* 0xcd9e8d57cf667825 */ /* 0x000fe200078e00ff */
[----:B------:R-:W-:Y:S01]  /*3d10*/  @!P2 FSEL R18, R18, -INF , !P6 ;  /* 0xff8000001212a808 */ /* 0x000fe20007000000 */
[----:B------:R-:W-:Y:S01]  /*3d20*/  MUFU.EX2 R193, R14 ;  /* 0x0000000e00c17308 */ /* 0x000fe20000000800 */
[----:B------:R-:W-:Y:S01]  /*3d30*/  @!P2 FSEL R19, R19, -INF , !P5 ;  /* 0xff8000001313a808 */ /* 0x000fe20006800000 */
        /* <DEDUP_REMOVED lines=8> */
[----:B------:R-:W-:Y:S01]  /*3dc0*/  FFMA.FTZ R15, R15, UR13, -R108 ;  /* 0x0000000d0f0f7c23 */ /* 0x000fe2000801086c */
[----:B------:R-:W-:Y:S01]  /*3dd0*/  @!P2 FSEL R21, R21, -INF , !P0 ;  /* 0xff8000001515a808 */ /* 0x000fe20004000000 */
[--C-:B------:R-:W-:Y:S01]  /*3de0*/  FFMA.FTZ R16, R16, UR13, -R120.reuse ;  /* 0x0000000d10107c23 */ /* 0x100fe20008010878 */
[----:B------:R-:W-:Y:S01]  /*3df0*/  @!P2 FSEL R22, R22, -INF , !P6 ;  /* 0xff8000001616a808 */ /* 0x000fe20007000000 */
[--C-:B------:R-:W-:Y:S01]  /*3e00*/  FFMA.FTZ R20, R20, UR13, -R120.reuse ;  /* 0x0000000d14147c23 */ /* 0x100fe20008010878 */
[----:B------:R-:W-:Y:S01]  /*3e10*/  @!P2 FSEL R23, R23, -INF , !P5 ;  /* 0xff8000001717a808 */ /* 0x000fe20006800000 */
[--C-:B------:R-:W-:Y:S01]  /*3e20*/  FFMA.FTZ R17, R17, UR13, -R120.reuse ;  /* 0x0000000d11117c23 */ /* 0x100fe20008010878 */
[-C--:B------:R-:W-:Y:S01]  /*3e30*/  @!P2 ISETP.GE.AND P3, PT, R9, R196.reuse, PT ;  /* 0x000000c40900a20c */ /* 0x080fe20003f66270 */
[----:B------:R-:W-:Y:S01]  /*3e40*/  FFMA.FTZ R21, R21, UR13, -R120 ;  /* 0x0000000d15157c23 */ /* 0x000fe20008010878 */
[-C--:B------:R-:W-:Y:S01]  /*3e50*/  @!P2 ISETP.GE.AND P0, PT, R9, R197.reuse, PT ;  /* 0x000000c50900a20c */ /* 0x080fe20003f06270 */
[----:B------:R-:W-:Y:S01]  /*3e60*/  @!P2 VIADD R9, R195, 0x19 ;  /* 0x00000019c309a836 */ /* 0x000fe20000000000 */
[-C--:B------:R-:W-:Y:S01]  /*3e70*/  @!P2 ISETP.GE.AND P6, PT, R8, R196.reuse, PT ;  /* 0x000000c40800a20c */ /* 0x080fe20003fc6270 */
[----:B------:R-:W-:Y:S01]  /*3e80*/  FFMA.FTZ R22, R22, UR13, -R119 ;  /* 0x0000000d16167c23 */ /* 0x000fe20008010877 */
[-C--:B------:R-:W-:Y:S01]  /*3e90*/  @!P2 ISETP.GE.AND P5, PT, R8, R197.reuse, PT ;  /* 0x000000c50800a20c */ /* 0x080fe20003fa6270 */
[----:B------:R-:W-:Y:S01]  /*3ea0*/  FADD.FTZ R25, R159, R25 ;  /* 0x000000199f197221 */ /* 0x000fe20000010000 */
[C---:B------:R-:W-:Y:S01]  /*3eb0*/  FADD.FTZ R24, R160.reuse, R24 ;  /* 0x00000018a0187221 */ /* 0x040fe20000010000 */
[----:B------:R-:W-:Y:S02]  /*3ec0*/  @!P2 VIADD R8, R195, 0x18 ;  /* 0x00000018c308a836 */ /* 0x000fe40000000000 */
[----:B------:R-:W-:Y:S01]  /*3ed0*/  FADD.FTZ R27, R159, R27 ;  /* 0x0000001b9f1b7221 */ /* 0x000fe20000010000 */
[----:B------:R-:W-:Y:S01]  /*3ee0*/  FADD.FTZ R26, R160, R26 ;  /* 0x0000001aa01a7221 */ /* 0x000fe20000010000 */
[----:B------:R-:W-:Y:S01]  /*3ef0*/  @!P2 FSEL R25, R25, -INF , !P6 ;  /* 0xff8000001919a808 */ /* 0x000fe20007000000 */
[-C--:B---3--:R-:W-:Y:S01]  /*3f00*/  HMMA.16816.F32 R36, R104, R4.reuse, R36 ;  /* 0x000000046824723c */ /* 0x088fe20000001824 */
[----:B------:R-:W-:Y:S02]  /*3f10*/  MUFU.EX2 R194, R15 ;  /* 0x0000000f00c27308 */ /* 0x000fe40000000800 */
[----:B------:R-:W-:Y:S01]  /*3f20*/  @!P2 FSEL R24, R24, -INF , !P3 ;  /* 0xff8000001818a808 */ /* 0x000fe20005800000 */
[----:B------:R-:W-:Y:S01]  /*3f30*/  FADD.FTZ R28, R158, R28 ;  /* 0x0000001c9e1c7221 */ /* 0x000fe20000010000 */
[-C--:B------:R-:W-:Y:S01]  /*3f40*/  @!P2 ISETP.GE.AND P3, PT, R8, R196.reuse, PT ;  /* 0x000000c40800a20c */ /* 0x080fe20003f66270 */
[----:B------:R-:W-:Y:S01]  /*3f50*/  FADD.FTZ R29, R157, R29 ;  /* 0x0000001d9d1d7221 */ /* 0x000fe20000010000 */
[----:B------:R-:W-:Y:S01]  /*3f60*/  @!P2 ISETP.GE.AND P6, PT, R9, R196, PT ;  /* 0x000000c40900a20c */ /* 0x000fe20003fc6270 */
[C---:B------:R-:W-:Y:S03]  /*3f70*/  HMMA.16816.F32 R40, R112.reuse, R4, R40 ;  /* 0x000000047028723c */ /* 0x040fe60000001828 */
[----:B------:R-:W3:Y:S01]  /*3f80*/  MUFU.EX2 R186, R186 ;  /* 0x000000ba00ba7308 */ /* 0x000ee20000000800 */
[----:B------:R-:W-:Y:S01]  /*3f90*/  @!P2 FSEL R26, R26, -INF , !P0 ;  /* 0xff8000001a1aa808 */ /* 0x000fe20004000000 */
[----:B------:R-:W-:Y:S01]  /*3fa0*/  FFMA.FTZ R23, R23, UR13, -R119 ;  /* 0x0000000d17177c23 */ /* 0x000fe20008010877 */
[----:B------:R-:W-:Y:S01]  /*3fb0*/  @!P2 FSEL R27, R27, -INF , !P5 ;  /* 0xff8000001b1ba808 */ /* 0x000fe20006800000 */
[----:B------:R-:W-:Y:S01]  /*3fc0*/  FADD.FTZ R30, R158, R30 ;  /* 0x0000001e9e1e7221 */ /* 0x000fe20000010000 */
[-C--:B------:R-:W-:Y:S01]  /*3fd0*/  @!P2 ISETP.GE.AND P0, PT, R8, R197.reuse, PT ;  /* 0x000000c50800a20c */ /* 0x080fe20003f06270 */
[----:B------:R-:W-:Y:S01]  /*3fe0*/  FADD.FTZ R31, R157, R31 ;  /* 0x0000001f9d1f7221 */ /* 0x000fe20000010000 */
[----:B------:R-:W-:Y:S01]  /*3ff0*/  @!P2 ISETP.GE.AND P5, PT, R9, R197, PT ;  /* 0x000000c50900a20c */ /* 0x000fe20003fa6270 */
[-C--:B------:R-:W-:Y:S03]  /*4000*/  HMMA.16816.F32 R44, R112, R6.reuse, R44 ;  /* 0x00000006702c723c */ /* 0x080fe6000000182c */
[----:B------:R-:W-:Y:S01]  /*4010*/  @!P2 FSEL R28, R28, -INF , !P3 ;  /* 0xff8000001c1ca808 */ /* 0x000fe20005800000 */
[--C-:B------:R-:W-:Y:S01]  /*4020*/  FFMA.FTZ R24, R24, UR13, -R109.reuse ;  /* 0x0000000d18187c23 */ /* 0x100fe2000801086d */
[----:B------:R-:W-:Y:S01]  /*4030*/  @!P2 FSEL R29, R29, -INF , !P6 ;  /* 0xff8000001d1da808 */ /* 0x000fe20007000000 */
[----:B------:R-:W-:Y:S01]  /*4040*/  FFMA.FTZ R25, R25, UR13, -R109 ;  /* 0x0000000d19197c23 */ /* 0x000fe2000801086d */
[CC--:B------:R-:W-:Y:S01]  /*4050*/  @!P2 ISETP.GE.AND P3, PT, R8.reuse, R198.reuse, PT ;  /* 0x000000c60800a20c */ /* 0x0c0fe20003f66270 */
[C---:B------:R-:W-:Y:S04]  /*4060*/  HMMA.16816.F32 R48, R104.reuse, R6, R48 ;  /* 0x000000066830723c */ /* 0x040fe80000001830 */
[-C--:B------:R-:W-:Y:S01]  /*4070*/  @!P2 ISETP.GE.AND P6, PT, R8, R211.reuse, PT ;  /* 0x000000d30800a20c */ /* 0x080fe20003fc6270 */
[----:B------:R-:W-:Y:S01]  /*4080*/  @!P2 VIADD R8, R195, 0x20 ;  /* 0x00000020c308a836 */ /* 0x000fe20000000000 */
[----:B------:R-:W-:Y:S01]  /*4090*/  @!P2 FSEL R30, R30, -INF , !P0 ;  /* 0xff8000001e1ea808 */ /* 0x000fe20004000000 */
[----:B------:R-:W-:Y:S01]  /*40a0*/  FFMA.FTZ R26, R26, UR13, -R108 ;  /* 0x0000000d1a1a7c23 */ /* 0x000fe2000801086c */
[----:B------:R-:W-:Y:S01]  /*40b0*/  @!P2 FSEL R31, R31, -INF , !P5 ;  /* 0xff8000001f1fa808 */ /* 0x000fe20006800000 */
[C---:B------:R-:W-:Y:S01]  /*40c0*/  FADD.FTZ R32, R158.reuse, R32 ;  /* 0x000000209e207221 */ /* 0x040fe20000010000 */
[-C--:B------:R-:W-:Y:S01]  /*40d0*/  @!P2 ISETP.GE.AND P0, PT, R9, R198.reuse, PT ;  /* 0x000000c60900a20c */ /* 0x080fe20003f06270 */
[----:B------:R-:W-:Y:S01]  /*40e0*/  FADD.FTZ R33, R157, R33 ;  /* 0x000000219d217221 */ /* 0x000fe20000010000 */
[-C--:B------:R-:W-:Y:S01]  /*40f0*/  @!P2 ISETP.GE.AND P5, PT, R9, R211.reuse, PT ;  /* 0x000000d30900a20c */ /* 0x080fe20003fa6270 */
[----:B------:R-:W-:Y:S01]  /*4100*/  FADD.FTZ R34, R158, R34 ;  /* 0x000000229e227221 */ /* 0x000fe20000010000 */
[----:B------:R-:W-:Y:S01]  /*4110*/  @!P2 FSEL R32, R32, -INF , !P3 ;  /* 0xff8000002020a808 */ /* 0x000fe20005800000 */
[----:B------:R-:W-:Y:S01]  /*4120*/  FADD.FTZ R35, R157, R35 ;  /* 0x000000239d237221 */ /* 0x000fe20000010000 */
[----:B------:R-:W-:Y:S01]  /*4130*/  @!P2 FSEL R33, R33, -INF , !P0 ;  /* 0xff8000002121a808 */ /* 0x000fe20004000000 */
[----:B------:R-:W-:Y:S01]  /*4140*/  FFMA.FTZ R27, R27, UR13, -R108 ;  /* 0x0000000d1b1b7c23 */ /* 0x000fe2000801086c */
[----:B------:R-:W-:Y:S01]  /*4150*/  @!P2 FSEL R34, R34, -INF , !P6 ;  /* 0xff8000002222a808 */ /* 0x000fe20007000000 */
[----:B------:R-:W-:Y:S01]  /*4160*/  FFMA.FTZ R29, R29, UR13, -R109 ;  /* 0x0000000d1d1d7c23 */ /* 0x000fe2000801086d */
[----:B------:R-:W-:Y:S01]  /*4170*/  @!P2 FSEL R35, R35, -INF , !P5 ;  /* 0xff8000002323a808 */ /* 0x000fe20006800000 */
[----:B------:R-:W-:Y:S01]  /*4180*/  FFMA.FTZ R33, R33, UR13, -R120 ;  /* 0x0000000d21217c23 */ /* 0x000fe20008010878 */
[----:B------:R-:W-:Y:S01]  /*4190*/  @!P2 ISETP.GE.AND P3, PT, R8, R198, PT ;  /* 0x000000c60800a20c */ /* 0x000fe20003f66270 */
[--C-:B------:R-:W-:Y:S01]  /*41a0*/  FFMA.FTZ R34, R34, UR13, -R119.reuse ;  /* 0x0000000d22227c23 */ /* 0x100fe20008010877 */
[C---:B------:R-:W-:Y:S01]  /*41b0*/  @!P2 ISETP.GE.AND P0, PT, R8.reuse, R211, PT ;  /* 0x000000d30800a20c */ /* 0x040fe20003f06270 */
[----:B------:R-:W-:Y:S01]  /*41c0*/  MUFU.EX2 R250, R33 ;  /* 0x0000002100fa7308 */ /* 0x000fe20000000800 */
[C---:B------:R-:W-:Y:S01]  /*41d0*/  @!P2 ISETP.GE.AND P6, PT, R8.reuse, R196, PT ;  /* 0x000000c40800a20c */ /* 0x040fe20003fc6270 */
[----:B------:R-:W-:Y:S01]  /*41e0*/  FFMA.FTZ R35, R35, UR13, -R119 ;  /* 0x0000000d23237c23 */ /* 0x000fe20008010877 */
[----:B------:R-:W-:Y:S01]  /*41f0*/  @!P2 ISETP.GE.AND P5, PT, R8, R197, PT ;  /* 0x000000c50800a20c */ /* 0x000fe20003fa6270 */
[----:B------:R-:W-:Y:S01]  /*4200*/  FADD.FTZ R36, R156, R36 ;  /* 0x000000249c247221 */ /* 0x000fe20000010000 */
[----:B------:R-:W4:Y:S01]  /*4210*/  LDSM.16.M88.4 R8, [R118+0x6c00] ;  /* 0x006c00007608783b */ /* 0x000f220000000200 */
[----:B------:R-:W-:Y:S02]  /*4220*/  @!P2 VIADD R100, R195, 0x21 ;  /* 0x00000021c364a836 */ /* 0x000fe40000000000 */
[----:B------:R-:W-:Y:S02]  /*4230*/  FFMA.FTZ R185, R185, UR13, -R120 ;  /* 0x0000000db9b97c23 */ /* 0x000fe40008010878 */
[----:B------:R-:W-:Y:S01]  /*4240*/  MUFU.EX2 R241, R34 ;  /* 0x0000002200f17308 */ /* 0x000fe20000000800 */
[----:B------:R-:W-:Y:S01]  /*4250*/  @!P2 FSEL R36, R36, -INF , !P3 ;  /* 0xff8000002424a808 */ /* 0x000fe20005800000 */
[----:B------:R-:W-:Y:S01]  /*4260*/  FADD.FTZ R37, R155, R37 ;  /* 0x000000259b257221 */ /* 0x000fe20000010000 */
[----:B------:R-:W-:Y:S01]  /*4270*/  @!P2 ISETP.GE.AND P3, PT, R100, R198, PT ;  /* 0x000000c66400a20c */ /* 0x000fe20003f66270 */
[--C-:B------:R-:W-:Y:S01]  /*4280*/  FFMA.FTZ R188, R188, UR13, -R109.reuse ;  /* 0x0000000dbcbc7c23 */ /* 0x100fe2000801086d */
[----:B------:R-:W-:Y:S01]  /*4290*/  FFMA.FTZ R28, R28, UR13, -R109 ;  /* 0x0000000d1c1c7c23 */ /* 0x000fe2000801086d */
[----:B------:R-:W-:Y:S01]  /*42a0*/  FFMA.FTZ R184, R184, UR13, -R119 ;  /* 0x0000000db8b87c23 */ /* 0x000fe20008010877 */
[----:B------:R-:W-:Y:S01]  /*42b0*/  @!P2 FSEL R37, R37, -INF , !P3 ;  /* 0xff8000002525a808 */ /* 0x000fe20005800000 */
[----:B------:R-:W-:Y:S01]  /*42c0*/  FADD.FTZ R38, R156, R38 ;  /* 0x000000269c267221 */ /* 0x000fe20000010000 */
[----:B------:R-:W-:Y:S01]  /*42d0*/  @!P2 ISETP.GE.AND P3, PT, R100, R211, PT ;  /* 0x000000d36400a20c */ /* 0x000fe20003f66270 */
[----:B------:R-:W-:Y:S01]  /*42e0*/  FADD.FTZ R39, R155, R39 ;  /* 0x000000279b277221 */ /* 0x000fe20000010000 */
[----:B------:R-:W-:Y:S01]  /*42f0*/  MUFU.EX2 R240, R35 ;  /* 0x0000002300f07308 */ /* 0x000fe20000000800 */
[----:B------:R-:W-:Y:S01]  /*4300*/  FFMA.FTZ R187, R187, UR13, -R109 ;  /* 0x0000000dbbbb7c23 */ /* 0x000fe2000801086d */
[----:B------:R-:W-:Y:S01]  /*4310*/  @!P2 FSEL R38, R38, -INF , !P0 ;  /* 0xff8000002626a808 */ /* 0x000fe20004000000 */
[----:B------:R-:W-:Y:S01]  /*4320*/  FFMA.FTZ R19, R19, UR13, -R119 ;  /* 0x0000000d13137c23 */ /* 0x000fe20008010877 */
[----:B------:R-:W-:Y:S01]  /*4330*/  @!P2 FSEL R39, R39, -INF , !P3 ;  /* 0xff8000002727a808 */ /* 0x000fe20005800000 */
[----:B------:R-:W-:Y:S01]  /*4340*/  FADD.FTZ R40, R156, R40 ;  /* 0x000000289c287221 */ /* 0x000fe20000010000 */
[CC--:B------:R-:W-:Y:S01]  /*4350*/  @!P2 ISETP.GE.AND P0, PT, R100.reuse, R196.reuse, PT ;  /* 0x000000c46400a20c */ /* 0x0c0fe20003f06270 */
[C---:B------:R-:W-:Y:S01]  /*4360*/  FADD.FTZ R41, R155.reuse, R41 ;  /* 0x000000299b297221 */ /* 0x040fe20000010000 */
[-C--:B------:R-:W-:Y:S01]  /*4370*/  @!P2 ISETP.GE.AND P3, PT, R100, R197.reuse, PT ;  /* 0x000000c56400a20c */ /* 0x080fe20003f66270 */
[----:B------:R-:W-:Y:S01]  /*4380*/  FADD.FTZ R42, R156, R42 ;  /* 0x0000002a9c2a7221 */ /* 0x000fe20000010000 */
[----:B------:R-:W-:Y:S01]  /*4390*/  @!P2 FSEL R40, R40, -INF , !P6 ;  /* 0xff8000002828a808 */ /* 0x000fe20007000000 */
[----:B------:R-:W-:Y:S01]  /*43a0*/  FADD.FTZ R43, R155, R43 ;  /* 0x0000002b9b2b7221 */ /* 0x000fe20000010000 */
[----:B------:R-:W-:Y:S01]  /*43b0*/  @!P2 FSEL R41, R41, -INF , !P0 ;  /* 0xff8000002929a808 */ /* 0x000fe20004000000 */
[----:B------:R-:W-:Y:S01]  /*43c0*/  @!P2 VIADD R4, R195, 0x28 ;  /* 0x00000028c304a836 */ /* 0x000fe20000000000 */
[----:B------:R-:W-:Y:S01]  /*43d0*/  @!P2 FSEL R42, R42, -INF , !P5 ;  /* 0xff8000002a2aa808 */ /* 0x000fe20006800000 */
[----:B------:R-:W-:Y:S01]  /*43e0*/  IMAD.WIDE.U32 R100, R210, -0x2daee0ad, RZ ;  /* 0xd2511f53d2647825 */ /* 0x000fe200078e00ff */
[----:B------:R-:W-:Y:S01]  /*43f0*/  @!P2 FSEL R43, R43, -INF , !P3 ;  /* 0xff8000002b2ba808 */ /* 0x000fe20005800000 */
[----:B------:R-:W-:Y:S01]  /*4400*/  MUFU.EX2 R213, R28 ;  /* 0x0000001c00d57308 */ /* 0x000fe20000000800 */
[----:B------:R-:W-:Y:S01]  /*4410*/  @!P2 ISETP.GE.AND P6, PT, R4, R196, PT ;  /* 0x000000c40400a20c */ /* 0x000fe20003fc6270 */
[--C-:B------:R-:W-:Y:S01]  /*4420*/  FFMA.FTZ R30, R30, UR13, -R108.reuse ;  /* 0x0000000d1e1e7c23 */ /* 0x100fe2000801086c */
[C---:B------:R-:W-:Y:S01]  /*4430*/  @!P2 ISETP.GE.AND P0, PT, R4.reuse, R197, PT ;  /* 0x000000c50400a20c */ /* 0x040fe20003f06270 */
[--C-:B------:R-:W-:Y:S01]  /*4440*/  FFMA.FTZ R189, R189, UR13, -R108.reuse ;  /* 0x0000000dbdbd7c23 */ /* 0x100fe2000801086c */
[----:B------:R-:W-:Y:S01]  /*4450*/  @!P2 ISETP.GE.AND P5, PT, R4, R198, PT ;  /* 0x000000c60400a20c */ /* 0x000fe20003fa6270 */
[----:B------:R-:W-:Y:S01]  /*4460*/  FFMA.FTZ R190, R190, UR13, -R108 ;  /* 0x0000000dbebe7c23 */ /* 0x000fe2000801086c */
[----:B------:R-:W-:Y:S01]  /*4470*/  @!P2 ISETP.GE.AND P3, PT, R4, R211, PT ;  /* 0x000000d30400a20c */ /* 0x000fe20003f66270 */
[----:B------:R-:W-:Y:S01]  /*4480*/  FADD.FTZ R44, R154, R44 ;  /* 0x0000002c9a2c7221 */ /* 0x000fe20000010000 */
[----:B------:R-:W-:Y:S01]  /*4490*/  LOP3.LUT R110, R110, UR15, R101, 0x96, !PT ;  /* 0x0000000f6e6e7c12 */ /* 0x000fe2000f8e9665 */
[-C--:B----4-:R-:W-:Y:S01]  /*44a0*/  HMMA.16816.F32 R52, R104, R8.reuse, R52 ;  /* 0x000000086834723c */ /* 0x090fe20000001834 */
[----:B------:R-:W-:Y:S02]  /*44b0*/  MUFU.EX2 R199, R27 ;  /* 0x0000001b00c77308 */ /* 0x000fe40000000800 */
[----:B------:R-:W-:Y:S01]  /*44c0*/  @!P2 FSEL R44, R44, -INF , !P6 ;  /* 0xff8000002c2ca808 */ /* 0x000fe20007000000 */
[----:B------:R-:W-:Y:S02]  /*44d0*/  @!P2 VIADD R4, R195, 0x29 ;  /* 0x00000029c304a836 */ /* 0x000fe40000000000 */
[----:B------:R-:W-:Y:S01]  /*44e0*/  FADD.FTZ R45, R153, R45 ;  /* 0x0000002d992d7221 */ /* 0x000fe20000010000 */
[----:B------:R-:W-:Y:S04]  /*44f0*/  IMAD.WIDE.U32 R110, R110, -0x326172a9, RZ ;  /* 0xcd9e8d576e6e7825 */ /* 0x000fe800078e00ff */
[--C-:B------:R-:W-:Y:S01]  /*4500*/  FFMA.FTZ R18, R18, UR13, -R119.reuse ;  /* 0x0000000d12127c23 */ /* 0x100fe20008010877 */
[C---:B------:R-:W-:Y:S01]  /*4510*/  HMMA.16816.F32 R56, R112.reuse, R8, R56 ;  /* 0x000000087038723c */ /* 0x040fe20000001838 */
[----:B------:R-:W4:Y:S03]  /*4520*/  MUFU.EX2 R185, R185 ;  /* 0x000000b900b97308 */ /* 0x000f260000000800 */
[----:B------:R-:W-:Y:S01]  /*4530*/  @!P2 ISETP.GE.AND P6, PT, R4, R196, PT ;  /* 0x000000c40400a20c */ /* 0x000fe20003fc6270 */
[----:B------:R-:W-:Y:S01]  /*4540*/  FFMA.FTZ R37, R37, UR13, -R120 ;  /* 0x0000000d25257c23 */ /* 0x000fe20008010878 */
[----:B------:R-:W-:Y:S01]  /*4550*/  FFMA.FTZ R39, R39, UR13, -R119 ;  /* 0x0000000d27277c23 */ /* 0x000fe20008010877 */
[----:B------:R-:W-:Y:S01]  /*4560*/  FFMA.FTZ R40, R40, UR13, -R109 ;  /* 0x0000000d28287c23 */ /* 0x000fe2000801086d */
[----:B------:R-:W-:Y:S01]  /*4570*/  @!P2 FSEL R45, R45, -INF , !P6 ;  /* 0xff8000002d2da808 */ /* 0x000fe20007000000 */
[----:B------:R-:W-:Y:S01]  /*4580*/  FADD.FTZ R46, R154, R46 ;  /* 0x0000002e9a2e7221 */ /* 0x000fe20000010000 */
[----:B------:R-:W-:Y:S01]  /*4590*/  @!P2 ISETP.GE.AND P6, PT, R4, R197, PT ;  /* 0x000000c50400a20c */ /* 0x000fe20003fc6270 */
[----:B------:R-:W-:Y:S01]  /*45a0*/  FADD.FTZ R47, R153, R47 ;  /* 0x0000002f992f7221 */ /* 0x000fe20000010000 */
[----:B------:R-:W-:Y:S01]  /*45b0*/  FADD.FTZ R48, R154, R48 ;  /* 0x000000309a307221 */ /* 0x000fe20000010000 */
[----:B------:R-:W-:Y:S01]  /*45c0*/  @!P2 VIADD R5, R195, 0x30 ;  /* 0x00000030c305a836 */ /* 0x000fe20000000000 */
[----:B------:R-:W-:Y:S01]  /*45d0*/  @!P2 FSEL R46, R46, -INF , !P0 ;  /* 0xff8000002e2ea808 */ /* 0x000fe20004000000 */
[-C--:B------:R-:W-:Y:S01]  /*45e0*/  HMMA.16816.F32 R60, R112, R10.reuse, R60 ;  /* 0x0000000a703c723c */ /* 0x080fe2000000183c */
[----:B------:R-:W4:Y:S02]  /*45f0*/  MUFU.EX2 R188, R188 ;  /* 0x000000bc00bc7308 */ /* 0x000f240000000800 */
[----:B------:R-:W-:Y:S01]  /*4600*/  @!P2 FSEL R47, R47, -INF , !P6 ;  /* 0xff8000002f2fa808 */ /* 0x000fe20007000000 */
[----:B------:R-:W-:Y:S01]  /*4610*/  FFMA.FTZ R42, R42, UR13, -R108 ;  /* 0x0000000d2a2a7c23 */ /* 0x000fe2000801086c */
[-C--:B------:R-:W-:Y:S01]  /*4620*/  @!P2 ISETP.GE.AND P0, PT, R4, R198.reuse, PT ;  /* 0x000000c60400a20c */ /* 0x080fe20003f06270 */
[----:B------:R-:W-:Y:S01]  /*4630*/  FFMA.FTZ R44, R44, UR13, -R109 ;  /* 0x0000000d2c2c7c23 */ /* 0x000fe2000801086d */
[-C--:B------:R-:W-:Y:S01]  /*4640*/  @!P2 ISETP.GE.AND P6, PT, R4, R211.reuse, PT ;  /* 0x000000d30400a20c */ /* 0x080fe20003fc6270 */
[----:B------:R-:W-:Y:S03]  /*4650*/  HMMA.16816.F32 R64, R104, R10, R64 ;  /* 0x0000000a6840723c */ /* 0x000fe60000001840 */
[----:B------:R-:W4:Y:S01]  /*4660*/  MUFU.EX2 R184, R184 ;  /* 0x000000b800b87308 */ /* 0x000f220000000800 */
[----:B------:R-:W-:Y:S01]  /*4670*/  @!P2 FSEL R48, R48, -INF , !P5 ;  /* 0xff8000003030a808 */ /* 0x000fe20006800000 */
[----:B------:R-:W-:Y:S01]  /*4680*/  FADD.FTZ R52, R152, R52 ;  /* 0x0000003498347221 */ /* 0x000fe20000010000 */
[-C--:B------:R-:W-:Y:S01]  /*4690*/  @!P2 ISETP.GE.AND P5, PT, R5, R198.reuse, PT ;  /* 0x000000c60500a20c */ /* 0x080fe20003fa6270 */
[----:B------:R-:W-:Y:S02]  /*46a0*/  @!P2 VIADD R4, R195, 0x31 ;  /* 0x00000031c304a836 */ /* 0x000fe40000000000 */
[--C-:B------:R-:W-:Y:S01]  /*46b0*/  FFMA.FTZ R36, R36, UR13, -R120.reuse ;  /* 0x0000000d24247c23 */ /* 0x100fe20008010878 */
[----:B------:R-:W-:Y:S01]  /*46c0*/  FFMA.FTZ R48, R48, UR13, -R120 ;  /* 0x0000000d30307c23 */ /* 0x000fe20008010878 */
[----:B------:R-:W-:Y:S01]  /*46d0*/  @!P2 FSEL R52, R52, -INF , !P5 ;  /* 0xff8000003434a808 */ /* 0x000fe20006800000 */
[----:B------:R-:W-:Y:S01]  /*46e0*/  FADD.FTZ R49, R153, R49 ;  /* 0x0000003199317221 */ /* 0x000fe20000010000 */
[----:B------:R-:W-:Y:S01]  /*46f0*/  @!P2 ISETP.GE.AND P5, PT, R4, R198, PT ;  /* 0x000000c60400a20c */ /* 0x000fe20003fa6270 */
[----:B------:R-:W-:Y:S01]  /*4700*/  FADD.FTZ R53, R151, R53 ;  /* 0x0000003597357221 */ /* 0x000fe20000010000 */
[----:B------:R-:W-:Y:S01]  /*4710*/  MUFU.EX2 R247, R48 ;  /* 0x0000003000f77308 */ /* 0x000fe20000000800 */
[----:B------:R-:W-:Y:S01]  /*4720*/  FADD.FTZ R61, R149, R61 ;  /* 0x0000003d953d7221 */ /* 0x000fe20000010000 */
[----:B------:R-:W-:Y:S01]  /*4730*/  @!P2 FSEL R49, R49, -INF , !P0 ;  /* 0xff8000003131a808 */ /* 0x000fe20004000000 */
[----:B------:R-:W-:Y:S01]  /*4740*/  FADD.FTZ R63, R149, R63 ;  /* 0x0000003f953f7221 */ /* 0x000fe20000010000 */
        /* <DEDUP_REMOVED lines=8> */
[----:B------:R-:W-:Y:S01]  /*47d0*/  @!P2 FSEL R51, R51, -INF , !P6 ;  /* 0xff8000003333a808 */ /* 0x000fe20007000000 */
[----:B------:R-:W-:Y:S01]  /*47e0*/  IMAD.WIDE.U32 R6, R206, -0x2daee0ad, RZ ;  /* 0xd2511f53ce067825 */ /* 0x000fe200078e00ff */
[----:B------:R-:W-:Y:S01]  /*47f0*/  @!P2 FSEL R54, R54, -INF , !P0 ;  /* 0xff8000003636a808 */ /* 0x000fe20004000000 */
[----:B------:R1:W-:Y:S01]  /*4800*/  MUFU.EX2 R206, R20 ;  /* 0x0000001400ce7308 */ /* 0x0003e20000000800 */
[----:B------:R-:W-:Y:S01]  /*4810*/  @!P2 FSEL R55, R55, -INF , !P5 ;  /* 0xff8000003737a808 */ /* 0x000fe20006800000 */
[--C-:B------:R-:W-:Y:S01]  /*4820*/  FFMA.FTZ R50, R50, UR13, -R119.reuse ;  /* 0x0000000d32327c23 */ /* 0x100fe20008010877 */
[-C--:B------:R-:W-:Y:S01]  /*4830*/  @!P2 ISETP.GE.AND P3, PT, R5, R196.reuse, PT ;  /* 0x000000c40500a20c */ /* 0x080fe20003f66270 */
[----:B------:R-:W-:Y:S01]  /*4840*/  FFMA.FTZ R49, R49, UR13, -R120 ;  /* 0x0000000d31317c23 */ /* 0x000fe20008010878 */
[-C--:B------:R-:W-:Y:S01]  /*4850*/  @!P2 ISETP.GE.AND P6, PT, R5, R197.reuse, PT ;  /* 0x000000c50500a20c */ /* 0x080fe20003fc6270 */
[----:B------:R-:W-:Y:S01]  /*4860*/  FFMA.FTZ R51, R51, UR13, -R119 ;  /* 0x0000000d33337c23 */ /* 0x000fe20008010877 */
[CC--:B------:R-:W-:Y:S03]  /*4870*/  @!P2 ISETP.GE.AND P0, PT, R4.reuse, R196.reuse, PT ;  /* 0x000000c40400a20c */ /* 0x0c0fe60003f06270 */
[----:B------:R-:W-:Y:S01]  /*4880*/  MUFU.EX2 R237, R50 ;  /* 0x0000003200ed7308 */ /* 0x000fe20000000800 */
[-C--:B------:R-:W-:Y:S01]  /*4890*/  @!P2 ISETP.GE.AND P5, PT, R4, R197.reuse, PT ;  /* 0x000000c50400a20c */ /* 0x080fe20003fa6270 */
[----:B------:R-:W-:Y:S01]  /*48a0*/  FADD.FTZ R56, R152, R56 ;  /* 0x0000003898387221 */ /* 0x000fe20000010000 */
[----:B------:R-:W-:Y:S01]  /*48b0*/  LOP3.LUT R202, R202, UR25, R7, 0x96, !PT ;  /* 0x00000019caca7c12 */ /* 0x000fe2000f8e9607 */
[C---:B------:R-:W-:Y:S01]  /*48c0*/  FADD.FTZ R57, R151.reuse, R57 ;  /* 0x0000003997397221 */ /* 0x040fe20000010000 */
[----:B------:R-:W-:Y:S01]  /*48d0*/  FADD.FTZ R58, R152, R58 ;  /* 0x0000003a983a7221 */ /* 0x000fe20000010000 */
[----:B------:R-:W-:Y:S01]  /*48e0*/  FADD.FTZ R59, R151, R59 ;  /* 0x0000003b973b7221 */ /* 0x000fe20000010000 */
[----:B------:R-:W-:Y:S01]  /*48f0*/  @!P2 FSEL R56, R56, -INF , !P3 ;  /* 0xff8000003838a808 */ /* 0x000fe20005800000 */
[----:B------:R-:W-:Y:S01]  /*4900*/  @!P2 VIADD R5, R195, 0x38 ;  /* 0x00000038c305a836 */ /* 0x000fe20000000000 */
[----:B------:R-:W-:Y:S01]  /*4910*/  @!P2 FSEL R57, R57, -INF , !P0 ;  /* 0xff8000003939a808 */ /* 0x000fe20004000000 */
[----:B------:R-:W-:Y:S01]  /*4920*/  @!P2 VIADD R4, R195, 0x39 ;  /* 0x00000039c304a836 */ /* 0x000fe20000000000 */
[----:B------:R-:W-:Y:S01]  /*4930*/  @!P2 FSEL R58, R58, -INF , !P6 ;  /* 0xff8000003a3aa808 */ /* 0x000fe20007000000 */
[----:B------:R-:W-:Y:S01]  /*4940*/  MUFU.EX2 R246, R49 ;  /* 0x0000003100f67308 */ /* 0x000fe20000000800 */
[----:B------:R-:W-:Y:S01]  /*4950*/  @!P2 FSEL R59, R59, -INF , !P5 ;  /* 0xff8000003b3ba808 */ /* 0x000fe20006800000 */
[C---:B------:R-:W-:Y:S01]  /*4960*/  FADD.FTZ R60, R150.reuse, R60 ;  /* 0x0000003c963c7221 */ /* 0x040fe20000010000 */
[CC--:B------:R-:W-:Y:S01]  /*4970*/  @!P2 ISETP.GE.AND P3, PT, R5.reuse, R196.reuse, PT ;  /* 0x000000c40500a20c */ /* 0x0c0fe20003f66270 */
[----:B------:R-:W-:Y:S01]  /*4980*/  FADD.FTZ R62, R150, R62 ;  /* 0x0000003e963e7221 */ /* 0x000fe20000010000 */
[C---:B------:R-:W-:Y:S01]  /*4990*/  @!P2 ISETP.GE.AND P0, PT, R4.reuse, R196, PT ;  /* 0x000000c40400a20c */ /* 0x040fe20003f06270 */
[----:B------:R-:W-:Y:S01]  /*49a0*/  UIADD3 UR25, UPT, UPT, UR16, 0x1715609d, URZ ;  /* 0x1715609d10197890 */ /* 0x000fe2000fffe0ff */
[-C--:B------:R-:W-:Y:S03]  /*49b0*/  @!P2 ISETP.GE.AND P6, PT, R5, R197.reuse, PT ;  /* 0x000000c50500a20c */ /* 0x080fe60003fc6270 */
[----:B------:R-:W-:Y:S01]  /*49c0*/  MUFU.EX2 R236, R51 ;  /* 0x0000003300ec7308 */ /* 0x000fe20000000800 */
[----:B------:R-:W-:Y:S01]  /*49d0*/  @!P2 ISETP.GE.AND P5, PT, R4, R197, PT ;  /* 0x000000c50400a20c */ /* 0x000fe20003fa6270 */
[C---:B------:R-:W-:Y:S01]  /*49e0*/  FADD.FTZ R65, R149.reuse, R65 ;  /* 0x0000004195417221 */ /* 0x040fe20000010000 */
[----:B------:R-:W-:Y:S01]  /*49f0*/  @!P2 FSEL R60, R60, -INF , !P3 ;  /* 0xff8000003c3ca808 */ /* 0x000fe20005800000 */
[----:B------:R-:W-:Y:S01]  /*4a00*/  FADD.FTZ R67, R149, R67 ;  /* 0x0000004395437221 */ /* 0x000fe20000010000 */
[----:B------:R-:W-:Y:S01]  /*4a10*/  @!P2 FSEL R61, R61, -INF , !P0 ;  /* 0xff8000003d3da808 */ /* 0x000fe20004000000 */
[--C-:B------:R-:W-:Y:S01]  /*4a20*/  FFMA.FTZ R45, R45, UR13, -R109.reuse ;  /* 0x0000000d2d2d7c23 */ /* 0x100fe2000801086d */
[----:B------:R-:W-:Y:S03]  /*4a30*/  @!P2 FSEL R62, R62, -INF , !P6 ;  /* 0xff8000003e3ea808 */ /* 0x000fe60007000000 */
[----:B------:R-:W-:Y:S01]  /*4a40*/  MUFU.EX2 R195, R16 ;  /* 0x0000001000c37308 */ /* 0x000fe20000000800 */
[----:B------:R-:W-:Y:S01]  /*4a50*/  @!P2 FSEL R63, R63, -INF , !P5 ;  /* 0xff8000003f3fa808 */ /* 0x000fe20006800000 */
[----:B--2---:R-:W-:Y:S01]  /*4a60*/  IMAD.WIDE.U32 R12, R205, -0x2daee0ad, RZ ;  /* 0xd2511f53cd0c7825 */ /* 0x004fe200078e00ff */
[CC--:B------:R-:W-:Y:S02]  /*4a70*/  @!P2 ISETP.GE.AND P3, PT, R5.reuse, R198.reuse, PT ;  /* 0x000000c60500a20c */ /* 0x0c0fe40003f66270 */
[----:B------:R-:W-:Y:S01]  /*4a80*/  @!P2 ISETP.GE.AND P0, PT, R4, R198, PT ;  /* 0x000000c60400a20c */ /* 0x000fe20003f06270 */
[----:B------:R-:W-:Y:S01]  /*4a90*/  FFMA.FTZ R60, R60, UR13, -R109 ;  /* 0x0000000d3c3c7c23 */ /* 0x000fe2000801086d */
[-C--:B------:R-:W-:Y:S03]  /*4aa0*/  @!P2 ISETP.GE.AND P6, PT, R5, R211.reuse, PT ;  /* 0x000000d30500a20c */ /* 0x080fe60003fc6270 */
[----:B------:R2:W-:Y:S01]  /*4ab0*/  MUFU.EX2 R196, R17 ;  /* 0x0000001100c47308 */ /* 0x0005e20000000800 */
[----:B------:R-:W-:Y:S01]  /*4ac0*/  @!P2 ISETP.GE.AND P5, PT, R4, R211, PT ;  /* 0x000000d30400a20c */ /* 0x000fe20003fa6270 */
[----:B------:R-:W-:Y:S01]  /*4ad0*/  IMAD.WIDE.U32 R4, R209, -0x326172a9, RZ ;  /* 0xcd9e8d57d1047825 */ /* 0x000fe200078e00ff */
[----:B-1----:R-:W-:Y:S01]  /*4ae0*/  LOP3.LUT R20, R6, UR15, R13, 0x96, !PT ;  /* 0x0000000f06147c12 */ /* 0x002fe2000f8e960d */
[----:B------:R-:W-:Y:S01]  /*4af0*/  UIADD3 UR15, UPT, UPT, UR17, -0x56f99767, URZ ;  /* 0xa9066899110f7890 */ /* 0x000fe2000fffe0ff */
[----:B------:R-:W-:Y:S01]  /*4b00*/  @!P2 FSEL R65, R65, -INF , !P0 ;  /* 0xff8000004141a808 */ /* 0x000fe20004000000 */
[----:B------:R-:W-:Y:S01]  /*4b10*/  IMAD.WIDE.U32 R14, R201, -0x326172a9, RZ ;  /* 0xcd9e8d57c90e7825 */ /* 0x000fe200078e00ff */
[----:B------:R-:W-:Y:S03]  /*4b20*/  LOP3.LUT R6, R204, UR28, R5, 0x96, !PT ;  /* 0x0000001ccc067c12 */ /* 0x000fe6000f8e9605 */
[----:B------:R1:W-:Y:S01]  /*4b30*/  MUFU.EX2 R205, R21 ;  /* 0x0000001500cd7308 */ /* 0x0003e20000000800 */
[----:B------:R-:W-:Y:S01]  /*4b40*/  LOP3.LUT R5, R4, UR25, R103, 0x96, !PT ;  /* 0x0000001904057c12 */ /* 0x000fe2000f8e9667 */
[----:B------:R-:W-:Y:S01]  /*4b50*/  IMAD.WIDE.U32 R8, R203, -0x326172a9, RZ ;  /* 0xcd9e8d57cb087825 */ /* 0x000fe200078e00ff */
[----:B------:R-:W-:Y:S03]  /*4b60*/  @!P2 FSEL R67, R67, -INF , !P5 ;  /* 0xff8000004343a808 */ /* 0x000fe60006800000 */
[--C-:B------:R-:W-:Y:S01]  /*4b70*/  FFMA.FTZ R62, R62, UR13, -R108.reuse ;  /* 0x0000000d3e3e7c23 */ /* 0x100fe2000801086c */
[----:B------:R-:W-:Y:S01]  /*4b80*/  IMAD.WIDE.U32 R200, R200, -0x326172a9, RZ ;  /* 0xcd9e8d57c8c87825 */ /* 0x000fe200078e00ff */
[----:B------:R-:W-:Y:S02]  /*4b90*/  LOP3.LUT R208, R208, UR28, R9, 0x96, !PT ;  /* 0x0000001cd0d07c12 */ /* 0x000fe4000f8e9609 */
[----:B------:R-:W-:Y:S01]  /*4ba0*/  MUFU.EX2 R225, R60 ;  /* 0x0000003c00e17308 */ /* 0x000fe20000000800 */
[----:B------:R-:W-:Y:S01]  /*4bb0*/  LOP3.LUT R7, R8, UR25, R15, 0x96, !PT ;  /* 0x0000001908077c12 */ /* 0x000fe2000f8e960f */
[----:B------:R-:W-:Y:S01]  /*4bc0*/  IMAD.WIDE.U32 R112, R5, -0x2daee0ad, RZ ;  /* 0xd2511f5305707825 */ /* 0x000fe200078e00ff */
[----:B------:R-:W-:Y:S02]  /*4bd0*/  LOP3.LUT R218, R218, UR28, R201, 0x96, !PT ;  /* 0x0000001cdada7c12 */ /* 0x000fe4000f8e96c9 */
[----:B------:R-:W-:Y:S01]  /*4be0*/  LOP3.LUT R4, R200, UR25, R111, 0x96, !PT ;  /* 0x00000019c8047c12 */ /* 0x000fe2000f8e966f */
[----:B------:R-:W-:Y:S01]  /*4bf0*/  IMAD.WIDE.U32 R8, R202, -0x326172a9, RZ ;  /* 0xcd9e8d57ca087825 */ /* 0x000fe200078e00ff */
[----:B------:R-:W-:Y:S03]  /*4c00*/  PRMT R15, R112, 0x7773, RZ ;  /* 0x00007773700f7816 */ /* 0x000fe600000000ff */
[----:B------:R-:W-:Y:S01]  /*4c10*/  MUFU.EX2 R204, R22 ;  /* 0x0000001600cc7308 */ /* 0x000fe20000000800 */
[----:B------:R-:W-:Y:S01]  /*4c20*/  FFMA.FTZ R47, R47, UR13, -R108 ;  /* 0x0000000d2f2f7c23 */ /* 0x000fe2000801086c */
[----:B--2---:R-:W-:Y:S01]  /*4c30*/  IMAD.WIDE.U32 R16, R6, -0x2daee0ad, RZ ;  /* 0xd2511f5306107825 */ /* 0x004fe200078e00ff */
[----:B------:R-:W-:Y:S01]  /*4c40*/  LOP3.LUT R216, R216, UR28, R9, 0x96, !PT ;  /* 0x0000001cd8d87c12 */ /* 0x000fe2000f8e9609 */
[----:B------:R-:W-:Y:S02]  /*4c50*/  UIADD3 UR28, UPT, UPT, UR17, 0x646e171e, URZ ;  /* 0x646e171e111c7890 */ /* 0x000fe4000fffe0ff */
[----:B------:R-:W-:Y:S01]  /*4c60*/  FFMA.FTZ R38, R38, UR13, -R119 ;  /* 0x0000000d26267c23 */ /* 0x000fe20008010877 */
[----:B-1----:R-:W-:Y:S01]  /*4c70*/  IMAD.WIDE.U32 R20, R20, -0x326172a9, RZ ;  /* 0xcd9e8d5714147825 */ /* 0x002fe200078e00ff */
[----:B------:R-:W-:Y:S02]  /*4c80*/  LOP3.LUT R214, R214, UR15, R17, 0x96, !PT ;  /* 0x0000000fd6d67c12 */ /* 0x000fe4000f8e9611 */
[----:B------:R1:W-:Y:S01]  /*4c90*/  MUFU.EX2 R203, R23 ;  /* 0x0000001700cb7308 */ /* 0x0003e20000000800 */
[----:B------:R-:W-:Y:S01]  /*4ca0*/  PRMT R17, R112, 0x7771, RZ ;  /* 0x0000777170117816 */ /* 0x000fe200000000ff */
[----:B------:R-:W-:Y:S01]  /*4cb0*/  IMAD.WIDE.U32 R208, R208, -0x2daee0ad, RZ ;  /* 0xd2511f53d0d07825 */ /* 0x000fe200078e00ff */
[----:B------:R-:W-:Y:S01]  /*4cc0*/  LOP3.LUT R9, R8, UR25, R21, 0x96, !PT ;  /* 0x0000001908097c12 */ /* 0x000fe2000f8e9615 */
[----:B------:R-:W-:Y:S02]  /*4cd0*/  UIADD3 UR25, UPT, UPT, UR16, -0x4ab325aa, URZ ;  /* 0xb54cda5610197890 */ /* 0x000fe4000fffe0ff */
[----:B------:R-:W-:Y:S01]  /*4ce0*/  FADD.FTZ R64, R150, R64 ;  /* 0x0000004096407221 */ /* 0x000fe20000010000 */
[----:B------:R-:W-:Y:S01]  /*4cf0*/  IMAD.WIDE.U32 R214, R214, -0x326172a9, RZ ;  /* 0xcd9e8d57d6d67825 */ /* 0x000fe200078e00ff */
[----:B------:R-:W-:Y:S02]  /*4d00*/  LOP3.LUT R13, R212, UR15, R209, 0x96, !PT ;  /* 0x0000000fd40d7c12 */ /* 0x000fe4000f8e96d1 */
[----:B------:R-:W-:Y:S01]  /*4d10*/  MUFU.EX2 R202, R24 ;  /* 0x0000001800ca7308 */ /* 0x000fe20000000800 */
[----:B------:R-:W-:Y:S01]  /*4d20*/  FFMA.FTZ R41, R41, UR13, -R109 ;  /* 0x0000000d29297c23 */ /* 0x000fe2000801086d */
[----:B------:R-:W-:Y:S01]  /*4d30*/  @!P2 FSEL R64, R64, -INF , !P3 ;  /* 0xff8000004040a808 */ /* 0x000fe20005800000 */
[----:B------:R-:W-:Y:S01]  /*4d40*/  IMAD.WIDE.U32 R218, R218, -0x2daee0ad, RZ ;  /* 0xd2511f53dada7825 */ /* 0x000fe200078e00ff */
[----:B------:R-:W-:Y:S02]  /*4d50*/  LOP3.LUT R102, R102, UR25, R215, 0x96, !PT ;  /* 0x0000001966667c12 */ /* 0x000fe4000f8e96d7 */
[----:B------:R-:W-:Y:S01]  /*4d60*/  PRMT R27, R214, 0x7770, RZ ;  /* 0x00007770d61b7816 */ /* 0x000fe200000000ff */
[--C-:B------:R-:W-:Y:S01]  /*4d70*/  FFMA.FTZ R64, R64, UR13, -R120.reuse ;  /* 0x0000000d40407c23 */ /* 0x100fe20008010878 */
[----:B------:R-:W-:Y:S02]  /*4d80*/  LOP3.LUT R100, R100, UR15, R219, 0x96, !PT ;  /* 0x0000000f64647c12 */ /* 0x000fe4000f8e96db */
[----:B------:R2:W-:Y:S01]  /*4d90*/  MUFU.EX2 R201, R25 ;  /* 0x0000001900c97308 */ /* 0x0005e20000000800 */
[----:B------:R-:W-:Y:S01]  /*4da0*/  LOP3.LUT R101, R102, 0xff, RZ, 0xc0, !PT ;  /* 0x000000ff66657812 */ /* 0x000fe200078ec0ff */
[----:B-1----:R-:W-:Y:S04]  /*4db0*/  IMAD.WIDE.U32 R22, R7, -0x2daee0ad, RZ ;  /* 0xd2511f5307167825 */ /* 0x002fe800078e00ff */
[----:B------:R-:W-:Y:S01]  /*4dc0*/  FFMA.FTZ R215, R32, UR13, -R120 ;  /* 0x0000000d20d77c23 */ /* 0x000fe20008010878 */
[----:B------:R-:W-:Y:S01]  /*4dd0*/  ISETP.LE.U32.AND P3, PT, R101, UR12, PT ;  /* 0x0000000c65007c0c */ /* 0x000fe2000bf63070 */
[----:B------:R-:W-:Y:S01]  /*4de0*/  IMAD.WIDE.U32 R104, R100, -0x326172a9, RZ ;  /* 0xcd9e8d5764687825 */ /* 0x000fe200078e00ff */
[----:B------:R-:W-:Y:S01]  /*4df0*/  LOP3.LUT R8, R208, UR28, R23, 0x96, !PT ;  /* 0x0000001cd0087c12 */ /* 0x000fe2000f8e9617 */
[----:B------:R1:W-:Y:S01]  /*4e00*/  MUFU.EX2 R200, R26 ;  /* 0x0000001a00c87308 */ /* 0x0003e20000000800 */
[----:B------:R-:W-:Y:S01]  /*4e10*/  PRMT R7, R22, 0x7770, RZ ;  /* 0x0000777016077816 */ /* 0x000fe200000000ff */
[----:B------:R-:W-:Y:S01]  /*4e20*/  IMAD.WIDE.U32 R216, R216, -0x2daee0ad, RZ ;  /* 0xd2511f53d8d87825 */ /* 0x000fe200078e00ff */
[C---:B------:R-:W-:Y:S02]  /*4e30*/  PRMT R6, R22.reuse, 0x7771, RZ ;  /* 0x0000777116067816 */ /* 0x040fe400000000ff */
[----:B------:R-:W-:Y:S01]  /*4e40*/  PRMT R5, R22, 0x7772, RZ ;  /* 0x0000777216057816 */ /* 0x000fe200000000ff */
[----:B------:R-:W-:Y:S01]  /*4e50*/  FFMA.FTZ R43, R43, UR13, -R108 ;  /* 0x0000000d2b2b7c23 */ /* 0x000fe2000801086c */
[----:B------:R-:W-:Y:S03]  /*4e60*/  LOP3.LUT R110, R110, UR25, R105, 0x96, !PT ;  /* 0x000000196e6e7c12 */ /* 0x000fe6000f8e9669 */
[----:B------:R-:W-:Y:S01]  /*4e70*/  MUFU.EX2 R243, R64 ;  /* 0x0000004000f37308 */ /* 0x000fe20000000800 */
[----:B------:R-:W-:Y:S01]  /*4e80*/  SHF.R.U32.HI R32, RZ, 0x18, R102 ;  /* 0x00000018ff207819 */ /* 0x000fe20000011666 */
[----:B--2---:R-:W-:Y:S01]  /*4e90*/  IMAD.WIDE.U32 R24, R4, -0x2daee0ad, RZ ;  /* 0xd2511f5304187825 */ /* 0x004fe200078e00ff */
[----:B------:R-:W-:Y:S02]  /*4ea0*/  PRMT R4, R22, 0x7773, RZ ;  /* 0x0000777316047816 */ /* 0x000fe400000000ff */
[----:B------:R-:W-:Y:S01]  /*4eb0*/  ISETP.LE.U32.AND P0, PT, R32, UR12, PT ;  /* 0x0000000c20007c0c */ /* 0x000fe2000bf03070 */
[----:B------:R-:W-:Y:S01]  /*4ec0*/  @!P3 FADD.FTZ R177, -R177, -RZ ;  /* 0x800000ffb1b1b221 */ /* 0x000fe20000010100 */
[----:B------:R-:W-:Y:S03]  /*4ed0*/  LOP3.LUT R21, R218, UR28, R25, 0x96, !PT ;  /* 0x0000001cda157c12 */ /* 0x000fe6000f8e9619 */
[----:B------:R2:W-:Y:S01]  /*4ee0*/  MUFU.EX2 R212, R29 ;  /* 0x0000001d00d47308 */ /* 0x0005e20000000800 */
[----:B------:R-:W-:Y:S01]  /*4ef0*/  PRMT R23, R24, 0x7770, RZ ;  /* 0x0000777018177816 */ /* 0x000fe200000000ff */
[----:B------:R-:W-:Y:S01]  /*4f00*/  FFMA.FTZ R46, R46, UR13, -R108 ;  /* 0x0000000d2e2e7c23 */ /* 0x000fe2000801086c */
[C---:B------:R-:W-:Y:S01]  /*4f10*/  PRMT R22, R24.reuse, 0x7771, RZ ;  /* 0x0000777118167816 */ /* 0x040fe200000000ff */
[--C-:B------:R-:W-:Y:S01]  /*4f20*/  FFMA.FTZ R53, R53, UR13, -R120.reuse ;  /* 0x0000000d35357c23 */ /* 0x100fe20008010878 */
[----:B------:R-:W-:Y:S01]  /*4f30*/  PRMT R11, R24, 0x7772, RZ ;  /* 0x00007772180b7816 */ /* 0x000fe200000000ff */
[--C-:B------:R-:W-:Y:S01]  /*4f40*/  FFMA.FTZ R52, R52, UR13, -R120.reuse ;  /* 0x0000000d34347c23 */ /* 0x100fe20008010878 */
[----:B------:R-:W-:Y:S01]  /*4f50*/  PRMT R10, R24, 0x7773, RZ ;  /* 0x00007773180a7816 */ /* 0x000fe200000000ff */
[----:B------:R-:W-:Y:S01]  /*4f60*/  FFMA.FTZ R120, R65, UR13, -R120 ;  /* 0x0000000d41787c23 */ /* 0x000fe20008010878 */
[C---:B-1----:R-:W-:Y:S01]  /*4f70*/  PRMT R26, R214.reuse, 0x7771, RZ ;  /* 0x00007771d61a7816 */ /* 0x042fe200000000ff */
[----:B------:R-:W-:Y:S01]  /*4f80*/  MUFU.EX2 R198, R19 ;  /* 0x0000001300c67308 */ /* 0x000fe20000000800 */
[----:B------:R-:W-:Y:S01]  /*4f90*/  PRMT R25, R214, 0x7772, RZ ;  /* 0x00007772d6197816 */ /* 0x000fe200000000ff */
[----:B---3--:R-:W-:Y:S01]  /*4fa0*/  @!P0 FADD.FTZ R186, -R186, -RZ ;  /* 0x800000ffbaba8221 */ /* 0x008fe20000010100 */
[----:B------:R-:W-:Y:S01]  /*4fb0*/  PRMT R24, R214, 0x7773, RZ ;  /* 0x00007773d6187816 */ /* 0x000fe200000000ff */
[----:B------:R-:W-:Y:S01]  /*4fc0*/  FFMA.FTZ R214, R31, UR13, -R108 ;  /* 0x0000000d1fd67c23 */ /* 0x000fe2000801086c */
[----:B------:R-:W-:Y:S01]  /*4fd0*/  LOP3.LUT R31, R102, 0xffff, RZ, 0xc0, !PT ;  /* 0x0000ffff661f7812 */ /* 0x000fe200078ec0ff */
[----:B------:R-:W-:Y:S01]  /*4fe0*/  FFMA.FTZ R54, R54, UR13, -R119 ;  /* 0x0000000d36367c23 */ /* 0x000fe20008010877 */
[----:B------:R-:W-:Y:S03]  /*4ff0*/  PRMT R102, R102, 0x7632, R102 ;  /* 0x0000763266667816 */ /* 0x000fe60000000066 */
[----:B------:R-:W-:Y:S01]  /*5000*/  MUFU.EX2 R211, R30 ;  /* 0x0000001e00d37308 */ /* 0x000fe20000000800 */
[----:B------:R-:W-:Y:S01]  /*5010*/  SHF.R.U32.HI R31, RZ, 0x8, R31 ;  /* 0x00000008ff1f7819 */ /* 0x000fe2000001161f */
[----:B------:R-:W-:Y:S01]  /*5020*/  FADD.FTZ R66, R150, R66 ;  /* 0x0000004296427221 */ /* 0x000fe20000010000 */
[----:B------:R-:W-:Y:S01]  /*5030*/  LOP3.LUT R32, R110, 0xff, RZ, 0xc0, !PT ;  /* 0x000000ff6e207812 */ /* 0x000fe200078ec0ff */
[----:B------:R-:W-:Y:S01]  /*5040*/  FFMA.FTZ R56, R56, UR13, -R109 ;  /* 0x0000000d38387c23 */ /* 0x000fe2000801086d */
[----:B------:R-:W-:Y:S01]  /*5050*/  LOP3.LUT R31, R31, 0xffff, RZ, 0xc0, !PT ;  /* 0x0000ffff1f1f7812 */ /* 0x000fe200078ec0ff */
[----:B------:R-:W-:Y:S01]  /*5060*/  FFMA.FTZ R55, R55, UR13, -R119 ;  /* 0x0000000d37377c23 */ /* 0x000fe20008010877 */
[----:B------:R-:W-:Y:S03]  /*5070*/  @!P2 FSEL R66, R66, -INF , !P6 ;  /* 0xff8000004242a808 */ /* 0x000fe60007000000 */
[----:B------:R-:W-:Y:S01]  /*5080*/  MUFU.EX2 R244, R53 ;  /* 0x0000003500f47308 */ /* 0x000fe20000000800 */
[----:B------:R-:W-:Y:S01]  /*5090*/  ISETP.LE.U32.AND P6, PT, R31, UR12, PT ;  /* 0x0000000c1f007c0c */ /* 0x000fe2000bfc3070 */
[----:B------:R-:W-:Y:S01]  /*50a0*/  FFMA.FTZ R57, R57, UR13, -R109 ;  /* 0x0000000d39397c23 */ /* 0x000fe2000801086d */
[----:B------:R-:W-:Y:S01]  /*50b0*/  LOP3.LUT R31, R110, 0xffff, RZ, 0xc0, !PT ;  /* 0x0000ffff6e1f7812 */ /* 0x000fe200078ec0ff */
[--C-:B------:R-:W-:Y:S01]  /*50c0*/  FFMA.FTZ R66, R66, UR13, -R119.reuse ;  /* 0x0000000d42427c23 */ /* 0x100fe20008010877 */
[----:B------:R-:W-:Y:S01]  /*50d0*/  LOP3.LUT R102, R102, 0xff, RZ, 0xc0, !PT ;  /* 0x000000ff66667812 */ /* 0x000fe200078ec0ff */
[----:B------:R-:W-:Y:S01]  /*50e0*/  FFMA.FTZ R119, R67, UR13, -R119 ;  /* 0x0000000d43777c23 */ /* 0x000fe20008010877 */
[----:B------:R-:W-:Y:S03]  /*50f0*/  SHF.R.U32.HI R31, RZ, 0x8, R31 ;  /* 0x00000008ff1f7819 */ /* 0x000fe6000001161f */
[----:B------:R-:W-:Y:S01]  /*5100*/  MUFU.EX2 R233, R66 ;  /* 0x0000004200e97308 */ /* 0x000fe20000000800 */
[----:B------:R-:W-:Y:S01]  /*5110*/  ISETP.LE.U32.AND P2, PT, R32, UR12, PT ;  /* 0x0000000c20007c0c */ /* 0x000fe2000bf43070 */
[----:B------:R-:W-:Y:S01]  /*5120*/  FFMA.FTZ R109, R61, UR13, -R109 ;  /* 0x0000000d3d6d7c23 */ /* 0x000fe2000801086d */
[----:B------:R-:W-:Y:S01]  /*5130*/  LOP3.LUT R31, R31, 0xffff, RZ, 0xc0, !PT ;  /* 0x0000ffff1f1f7812 */ /* 0x000fe200078ec0ff */
[--C-:B------:R-:W-:Y:S01]  /*5140*/  FFMA.FTZ R58, R58, UR13, -R108.reuse ;  /* 0x0000000d3a3a7c23 */ /* 0x100fe2000801086c */
[----:B------:R-:W-:Y:S01]  /*5150*/  ISETP.LE.U32.AND P5, PT, R102, UR12, PT ;  /* 0x0000000c66007c0c */ /* 0x000fe2000bfa3070 */
[----:B----4-:R-:W-:Y:S01]  /*5160*/  @!P6 FADD.FTZ R185, -R185, -RZ ;  /* 0x800000ffb9b9e221 */ /* 0x010fe20000010100 */
[----:B------:R-:W-:Y:S03]  /*5170*/  ISETP.LE.U32.AND P3, PT, R31, UR12, PT ;  /* 0x0000000c1f007c0c */ /* 0x000fe6000bf63070 */
[----:B------:R-:W1:Y:S01]  /*5180*/  MUFU.EX2 R187, R187 ;  /* 0x000000bb00bb7308 */ /* 0x000e620000000800 */
[----:B------:R-:W-:Y:S01]  /*5190*/  PRMT R100, R104, 0x7770, RZ ;  /* 0x0000777068647816 */ /* 0x000fe200000000ff */
[----:B------:R-:W-:Y:S01]  /*51a0*/  FFMA.FTZ R59, R59, UR13, -R108 ;  /* 0x0000000d3b3b7c23 */ /* 0x000fe2000801086c */
[----:B------:R-:W-:Y:S01]  /*51b0*/  PRMT R32, R110, 0x7632, R32 ;  /* 0x000076326e207816 */ /* 0x000fe20000000020 */
[----:B------:R-:W-:Y:S01]  /*51c0*/  FFMA.FTZ R108, R63, UR13, -R108 ;  /* 0x0000000d3f6c7c23 */ /* 0x000fe2000801086c */
[----:B------:R-:W-:Y:S01]  /*51d0*/  ISETP.LE.U32.AND P0, PT, R100, UR12, PT ;  /* 0x0000000c64007c0c */ /* 0x000fe2000bf03070 */
[----:B------:R-:W-:Y:S01]  /*51e0*/  @!P2 FADD.FTZ R188, -R188, -RZ ;  /* 0x800000ffbcbca221 */ /* 0x000fe20000010100 */
[----:B--2---:R-:W-:Y:S03]  /*51f0*/  PRMT R29, R104, 0x7771, RZ ;  /* 0x00007771681d7816 */ /* 0x004fe600000000ff */
[----:B------:R-:W-:Y:S01]  /*5200*/  MUFU.EX2 R224, R109 ;  /* 0x0000006d00e07308 */ /* 0x000fe20000000800 */
[----:B------:R-:W-:Y:S01]  /*5210*/  LOP3.LUT R32, R32, 0xff, RZ, 0xc0, !PT ;  /* 0x000000ff20207812 */ /* 0x000fe200078ec0ff */
[----:B------:R-:W-:Y:S01]  /*5220*/  @!P5 FADD.FTZ R184, -R184, -RZ ;  /* 0x800000ffb8b8d221 */ /* 0x000fe20000010100 */
[----:B------:R-:W-:Y:S01]  /*5230*/  PRMT R28, R104, 0x7772, RZ ;  /* 0x00007772681c7816 */ /* 0x000fe200000000ff */
[----:B------:R-:W-:Y:S01]  /*5240*/  VIADD R210, R142, 0x12040 ;  /* 0x000120408ed27836 */ /* 0x000fe20000000000 */
[----:B------:R-:W-:Y:S01]  /*5250*/  SHF.R.U32.HI R110, RZ, 0x18, R110 ;  /* 0x00000018ff6e7819 */ /* 0x000fe2000001166e */
[----:B------:R-:W-:Y:S01]  /*5260*/  @P4 VIADD R210, R146, 0xffffffc0 ;  /* 0xffffffc092d24836 */ /* 0x000fe20000000000 */
[----:B------:R-:W-:Y:S03]  /*5270*/  ISETP.LE.U32.AND P6, PT, R32, UR12, PT ;  /* 0x0000000c20007c0c */ /* 0x000fe6000bfc3070 */
[----:B------:R-:W2:Y:S01]  /*5280*/  MUFU.EX2 R189, R189 ;  /* 0x000000bd00bd7308 */ /* 0x000ea20000000800 */
[----:B------:R-:W-:Y:S01]  /*5290*/  ISETP.GT.U32.AND P2, PT, R29, UR12, PT ;  /* 0x0000000c1d007c0c */ /* 0x000fe2000bf44070 */
[----:B-1----:R-:W-:Y:S01]  /*52a0*/  @!P3 FADD.FTZ R187, -R187, -RZ ;  /* 0x800000ffbbbbb221 */ /* 0x002fe20000010100 */
[----:B------:R-:W-:Y:S01]  /*52b0*/  ISETP.LE.U32.AND P5, PT, R110, UR12, PT ;  /* 0x0000000c6e007c0c */ /* 0x000fe2000bfa3070 */
[--C-:B------:R-:W-:Y:S01]  /*52c0*/  IMAD.IADD R209, R168, 0x1, R210.reuse ;  /* 0x00000001a8d17824 */ /* 0x100fe200078e02d2 */
[----:B------:R-:W-:Y:S01]  /*52d0*/  ISETP.GT.U32.AND P3, PT, R28, UR12, PT ;  /* 0x0000000c1c007c0c */ /* 0x000fe2000bf64070 */
[----:B------:R-:W-:Y:S01]  /*52e0*/  @!P0 FADD.FTZ R192, -R192, -RZ ;  /* 0x800000ffc0c08221 */ /* 0x000fe20000010100 */
[----:B------:R-:W-:Y:S03]  /*52f0*/  ISETP.LE.U32.AND P0, PT, R27, UR12, PT ;  /* 0x0000000c1b007c0c */ /* 0x000fe6000bf03070 */
[----:B------:R-:W1:Y:S01]  /*5300*/  MUFU.EX2 R190, R190 ;  /* 0x000000be00be7308 */ /* 0x000e620000000800 */
[----:B------:R-:W-:Y:S01]  /*5310*/  LOP3.LUT R19, R16, UR28, R113, 0x96, !PT ;  /* 0x0000001c10137c12 */ /* 0x000fe2000f8e9671 */
[----:B------:R-:W-:Y:S01]  /*5320*/  IMAD.IADD R208, R176, 0x1, R210 ;  /* 0x00000001b0d07824 */ /* 0x000fe200078e02d2 */
[----:B------:R-:W-:Y:S02]  /*5330*/  PRMT R30, R104, 0x7773, RZ ;  /* 0x00007773681e7816 */ /* 0x000fe400000000ff */
[----:B------:R-:W-:Y:S01]  /*5340*/  LOP3.LUT R28, R19, 0xff, RZ, 0xc0, !PT ;  /* 0x000000ff131c7812 */ /* 0x000fe200078ec0ff */
[----:B------:R-:W-:Y:S01]  /*5350*/  @P2 FADD.FTZ R191, -R191, -RZ ;  /* 0x800000ffbfbf2221 */ /* 0x000fe20000010100 */
[----:B------:R-:W-:Y:S03]  /*5360*/  ISETP.GT.U32.AND P2, PT, R26, UR12, PT ;  /* 0x0000000c1a007c0c */ /* 0x000fe6000bf44070 */
[----:B------:R-:W3:Y:S01]  /*5370*/  MUFU.EX2 R197, R18 ;  /* 0x0000001200c57308 */ /* 0x000ee20000000800 */
[--C-:B------:R-:W-:Y:S01]  /*5380*/  SHF.R.U32.HI R26, RZ, 0x18, R19.reuse ;  /* 0x00000018ff1a7819 */ /* 0x100fe20000011613 */
[----:B--2---:R-:W-:Y:S01]  /*5390*/  @!P6 FADD.FTZ R189, -R189, -RZ ;  /* 0x800000ffbdbde221 */ /* 0x004fe20000010100 */
[----:B------:R-:W-:Y:S01]  /*53a0*/  ISETP.GT.U32.AND P6, PT, R30, UR12, PT ;  /* 0x0000000c1e007c0c */ /* 0x000fe2000bfc4070 */
[----:B------:R-:W-:Y:S01]  /*53b0*/  @P3 FADD.FTZ R193, -R193, -RZ ;  /* 0x800000ffc1c13221 */ /* 0x000fe20000010100 */
[----:B------:R-:W-:Y:S01]  /*53c0*/  ISETP.GT.U32.AND P3, PT, R25, UR12, PT ;  /* 0x0000000c19007c0c */ /* 0x000fe2000bf64070 */
[----:B------:R-:W-:Y:S01]  /*53d0*/  IMAD.IADD R207, R168, 0x1, R208 ;  /* 0x00000001a8cf7824 */ /* 0x000fe200078e02d0 */
[----:B------:R-:W-:Y:S01]  /*53e0*/  LOP3.LUT R25, R19, 0xffff, RZ, 0xc0, !PT ;  /* 0x0000ffff13197812 */ /* 0x000fe200078ec0ff */
[----:B------:R-:W-:Y:S01]  /*53f0*/  @!P0 FADD.FTZ R195, -R195, -RZ ;  /* 0x800000ffc3c38221 */ /* 0x000fe20000010100 */
[----:B------:R-:W-:Y:S01]  /*5400*/  PRMT R19, R19, 0x7632, R19 ;  /* 0x0000763213137816 */ /* 0x000fe20000000013 */
[----:B-1----:R-:W-:Y:S01]  /*5410*/  @!P5 FADD.FTZ R190, -R190, -RZ ;  /* 0x800000ffbebed221 */ /* 0x002fe20000010100 */
[----:B------:R-:W-:Y:S01]  /*5420*/  ISETP.LE.U32.AND P5, PT, R28, UR12, PT ;  /* 0x0000000c1c007c0c */ /* 0x000fe2000bfa3070 */
[----:B------:R-:W-:Y:S01]  /*5430*/  @P2 FADD.FTZ R196, -R196, -RZ ;  /* 0x800000ffc4c42221 */ /* 0x000fe20000010100 */
[----:B------:R-:W-:Y:S01]  /*5440*/  ISETP.GT.U32.AND P0, PT, R24, UR12, PT ;  /* 0x0000000c18007c0c */ /* 0x000fe2000bf04070 */
[----:B------:R-:W-:Y:S01]  /*5450*/  MUFU.EX2 R245, R52 ;  /* 0x0000003400f57308 */ /* 0x000fe20000000800 */
[----:B------:R-:W-:Y:S01]  /*5460*/  SHF.R.U32.HI R25, RZ, 0x8, R25 ;  /* 0x00000008ff197819 */ /* 0x000fe20000011619 */
[----:B------:R-:W-:Y:S01]  /*5470*/  @P6 FADD.FTZ R194, -R194, -RZ ;  /* 0x800000ffc2c26221 */ /* 0x000fe20000010100 */
[----:B------:R-:W-:Y:S01]  /*5480*/  PRMT R24, R21, 0x7632, R24 ;  /* 0x0000763215187816 */ /* 0x000fe20000000018 */
[----:B---3--:R-:W-:Y:S01]  /*5490*/  @P3 FADD.FTZ R197, -R197, -RZ ;  /* 0x800000ffc5c53221 */ /* 0x008fe20000010100 */
[----:B------:R-:W-:Y:S02]  /*54a0*/  LOP3.LUT R19, R19, 0xff, RZ, 0xc0, !PT ;  /* 0x000000ff13137812 */ /* 0x000fe400078ec0ff */
[----:B------:R-:W-:Y:S03]  /*54b0*/  LOP3.LUT R25, R25, 0xffff, RZ, 0xc0, !PT ;  /* 0x0000ffff19197812 */ /* 0x000fe600078ec0ff */
[----:B------:R-:W-:Y:S01]  /*54c0*/  MUFU.EX2 R235, R54 ;  /* 0x0000003600eb7308 */ /* 0x000fe20000000800 */
[----:B------:R-:W-:Y:S01]  /*54d0*/  LOP3.LUT R24, R24, 0xff, RZ, 0xc0, !PT ;  /* 0x000000ff18187812 */ /* 0x000fe200078ec0ff */
[----:B------:R-:W-:Y:S01]  /*54e0*/  @!P5 FADD.FTZ R206, -R206, -RZ ;  /* 0x800000ffceced221 */ /* 0x000fe20000010100 */
[----:B------:R-:W-:Y:S01]  /*54f0*/  ISETP.LE.U32.AND P6, PT, R26, UR12, PT ;  /* 0x0000000c1a007c0c */ /* 0x000fe2000bfc3070 */
[----:B------:R-:W-:Y:S01]  /*5500*/  @P0 FADD.FTZ R198, -R198, -RZ ;  /* 0x800000ffc6c60221 */ /* 0x000fe20000010100 */
[----:B------:R-:W-:Y:S02]  /*5510*/  ISETP.LE.U32.AND P2, PT, R19, UR12, PT ;  /* 0x0000000c13007c0c */ /* 0x000fe4000bf43070 */
[----:B------:R-:W-:Y:S03]  /*5520*/  ISETP.LE.U32.AND P3, PT, R25, UR12, PT ;  /* 0x0000000c19007c0c */ /* 0x000fe6000bf63070 */
[----:B------:R-:W-:Y:S01]  /*5530*/  MUFU.EX2 R227, R56 ;  /* 0x0000003800e37308 */ /* 0x000fe20000000800 */
[----:B------:R-:W-:Y:S02]  /*5540*/  ISETP.LE.U32.AND P5, PT, R24, UR12, PT ;  /* 0x0000000c18007c0c */ /* 0x000fe4000bfa3070 */
[C---:B------:R-:W-:Y:S02]  /*5550*/  LOP3.LUT R19, R21.reuse, 0xffff, RZ, 0xc0, !PT ;  /* 0x0000ffff15137812 */ /* 0x040fe400078ec0ff */
[----:B------:R-:W-:Y:S02]  /*5560*/  LOP3.LUT R25, R21, 0xff, RZ, 0xc0, !PT ;  /* 0x000000ff15197812 */ /* 0x000fe400078ec0ff */
[----:B------:R-:W-:Y:S01]  /*5570*/  SHF.R.U32.HI R19, RZ, 0x8, R19 ;  /* 0x00000008ff137819 */ /* 0x000fe20000011613 */
[----:B------:R-:W-:Y:S01]  /*5580*/  @!P6 FADD.FTZ R203, -R203, -RZ ;  /* 0x800000ffcbcbe221 */ /* 0x000fe20000010100 */
[----:B------:R-:W-:Y:S01]  /*5590*/  SHF.R.U32.HI R21, RZ, 0x18, R21 ;  /* 0x00000018ff157819 */ /* 0x000fe20000011615 */
[----:B------:R-:W-:Y:S01]  /*55a0*/  @!P2 FADD.FTZ R204, -R204, -RZ ;  /* 0x800000ffcccca221 */ /* 0x000fe20000010100 */
[----:B------:R-:W-:Y:S01]  /*55b0*/  LOP3.LUT R19, R19, 0xffff, RZ, 0xc0, !PT ;  /* 0x0000ffff13137812 */ /* 0x000fe200078ec0ff */
[----:B------:R-:W-:Y:S01]  /*55c0*/  @!P3 FADD.FTZ R205, -R205, -RZ ;  /* 0x800000ffcdcdb221 */ /* 0x000fe20000010100 */
[----:B------:R-:W-:Y:S01]  /*55d0*/  ISETP.LE.U32.AND P2, PT, R21, UR12, PT ;  /* 0x0000000c15007c0c */ /* 0x000fe2000bf43070 */
[----:B------:R-:W-:Y:S01]  /*55e0*/  @!P5 FADD.FTZ R200, -R200, -RZ ;  /* 0x800000ffc8c8d221 */ /* 0x000fe20000010100 */
[----:B------:R-:W-:Y:S01]  /*55f0*/  ISETP.LE.U32.AND P6, PT, R23, UR12, PT ;  /* 0x0000000c17007c0c */ /* 0x000fe2000bfc3070 */
[----:B------:R-:W-:Y:S01]  /*5600*/  MUFU.EX2 R234, R55 ;  /* 0x0000003700ea7308 */ /* 0x000fe20000000800 */
[----:B------:R-:W-:Y:S02]  /*5610*/  ISETP.LE.U32.AND P3, PT, R19, UR12, PT ;  /* 0x0000000c13007c0c */ /* 0x000fe4000bf63070 */
[----:B------:R-:W-:Y:S02]  /*5620*/  ISETP.GT.U32.AND P5, PT, R11, UR12, PT ;  /* 0x0000000c0b007c0c */ /* 0x000fe4000bfa4070 */
[----:B------:R-:W-:Y:S02]  /*5630*/  ISETP.LE.U32.AND P0, PT, R25, UR12, PT ;  /* 0x0000000c19007c0c */ /* 0x000fe4000bf03070 */
[C---:B------:R-:W-:Y:S03]  /*5640*/  PRMT R16, R112.reuse, 0x7772, RZ ;  /* 0x0000777270107816 */ /* 0x040fe600000000ff */
[----:B------:R-:W-:Y:S01]  /*5650*/  MUFU.EX2 R226, R57 ;  /* 0x0000003900e27308 */ /* 0x000fe20000000800 */
[----:B------:R-:W-:Y:S01]  /*5660*/  PRMT R18, R112, 0x7770, RZ ;  /* 0x0000777070127816 */ /* 0x000fe200000000ff */
[----:B------:R-:W-:Y:S01]  /*5670*/  @!P2 FADD.FTZ R199, -R199, -RZ ;  /* 0x800000ffc7c7a221 */ /* 0x000fe20000010100 */
[----:B------:R-:W-:Y:S01]  /*5680*/  ISETP.GT.U32.AND P2, PT, R17, UR12, PT ;  /* 0x0000000c11007c0c */ /* 0x000fe2000bf44070 */
[----:B------:R-:W-:Y:S01]  /*5690*/  @!P6 FADD.FTZ R213, -R213, -RZ ;  /* 0x800000ffd5d5e221 */ /* 0x000fe20000010100 */
[----:B------:R-:W-:Y:S01]  /*56a0*/  ISETP.GT.U32.AND P6, PT, R16, UR12, PT ;  /* 0x0000000c10007c0c */ /* 0x000fe2000bfc4070 */
[----:B------:R-:W-:Y:S01]  /*56b0*/  @!P3 FADD.FTZ R201, -R201, -RZ ;  /* 0x800000ffc9c9b221 */ /* 0x000fe20000010100 */
[----:B------:R-:W-:Y:S03]  /*56c0*/  ISETP.LE.U32.AND P3, PT, R18, UR12, PT ;  /* 0x0000000c12007c0c */ /* 0x000fe6000bf63070 */
[----:B------:R-:W1:Y:S01]  /*56d0*/  MUFU.EX2 R214, R214 ;  /* 0x000000d600d67308 */ /* 0x000e620000000800 */
[----:B------:R-:W-:Y:S01]  /*56e0*/  LOP3.LUT R12, R12, UR15, R217, 0x96, !PT ;  /* 0x0000000f0c0c7c12 */ /* 0x000fe2000f8e96d9 */
[----:B------:R-:W-:Y:S01]  /*56f0*/  @P5 FADD.FTZ R211, -R211, -RZ ;  /* 0x800000ffd3d35221 */ /* 0x000fe20000010100 */
[----:B------:R-:W-:Y:S01]  /*5700*/  ISETP.GT.U32.AND P5, PT, R10, UR12, PT ;  /* 0x0000000c0a007c0c */ /* 0x000fe2000bfa4070 */
[----:B------:R-:W-:Y:S01]  /*5710*/  IMAD.WIDE.U32 R16, R9, -0x2daee0ad, RZ ;  /* 0xd2511f5309107825 */ /* 0x000fe200078e00ff */
[----:B------:R-:W-:Y:S03]  /*5720*/  LEA R112, R0, UR4, 0x1 ;  /* 0x0000000400707c11 */ /* 0x000fe6000f8e08ff */
[----:B------:R-:W-:Y:S01]  /*5730*/  @!P0 FADD.FTZ R202, -R202, -RZ ;  /* 0x800000ffcaca8221 */ /* 0x000fe20000010100 */
[----:B------:R-:W-:Y:S01]  /*5740*/  ISETP.GT.U32.AND P0, PT, R22, UR12, PT ;  /* 0x0000000c16007c0c */ /* 0x000fe2000bf04070 */
[----:B------:R-:W-:Y:S01]  /*5750*/  IMAD.WIDE.U32 R18, R13, -0x326172a9, RZ ;  /* 0xcd9e8d570d127825 */ /* 0x000fe200078e00ff */
[----:B------:R-:W-:Y:S01]  /*5760*/  LOP3.LUT R9, R216, UR28, R17, 0x96, !PT ;  /* 0x0000001cd8097c12 */ /* 0x000fe2000f8e9611 */
[----:B------:R-:W-:Y:S02]  /*5770*/  MUFU.EX2 R217, R62 ;  /* 0x0000003e00d97308 */ /* 0x000fe40000000800 */
[----:B------:R-:W-:Y:S01]  /*5780*/  @P2 FADD.FTZ R250, -R250, -RZ ;  /* 0x800000fffafa2221 */ /* 0x000fe20000010100 */
[----:B------:R-:W-:Y:S01]  /*5790*/  @P6 FADD.FTZ R241, -R241, -RZ ;  /* 0x800000fff1f16221 */ /* 0x000fe20000010100 */
[----:B------:R-:W-:Y:S02]  /*57a0*/  LOP3.LUT R17, R14, UR25, R19, 0x96, !PT ;  /* 0x000000190e117c12 */ /* 0x000fe4000f8e9613 */
[----:B------:R-:W-:Y:S01]  /*57b0*/  PRMT R13, R18, 0x7770, RZ ;  /* 0x00007770120d7816 */ /* 0x000fe200000000ff */
[----:B-1----:R-:W-:Y:S01]  /*57c0*/  @P5 FADD.FTZ R214, -R214, -RZ ;  /* 0x800000ffd6d65221 */ /* 0x002fe20000010100 */
[----:B------:R-:W-:Y:S02]  /*57d0*/  LOP3.LUT R21, R17, 0xff, RZ, 0xc0, !PT ;  /* 0x000000ff11157812 */ /* 0x000fe400078ec0ff */
[----:B------:R-:W-:Y:S01]  /*57e0*/  MUFU.EX2 R216, R108 ;  /* 0x0000006c00d87308 */ /* 0x000fe20000000800 */
[----:B------:R-:W-:Y:S01]  /*57f0*/  SHF.R.U32.HI R22, RZ, 0x18, R17 ;  /* 0x00000018ff167819 */ /* 0x000fe20000011611 */
[----:B------:R-:W-:Y:S01]  /*5800*/  @P0 FADD.FTZ R212, -R212, -RZ ;  /* 0x800000ffd4d40221 */ /* 0x000fe20000010100 */
[----:B------:R-:W-:Y:S02]  /*5810*/  ISETP.LE.U32.AND P5, PT, R21, UR12, PT ;  /* 0x0000000c15007c0c */ /* 0x000fe4000bfa3070 */
[C---:B------:R-:W-:Y:S02]  /*5820*/  PRMT R21, R17.reuse, 0x7632, R21 ;  /* 0x0000763211157816 */ /* 0x040fe40000000015 */
[----:B------:R-:W-:Y:S03]  /*5830*/  LOP3.LUT R17, R17, 0xffff, RZ, 0xc0, !PT ;  /* 0x0000ffff11117812 */ /* 0x000fe600078ec0ff */
[----:B------:R-:W-:Y:S01]  /*5840*/  MUFU.EX2 R219, R58 ;  /* 0x0000003a00db7308 */ /* 0x000fe20000000800 */
[----:B------:R-:W-:Y:S01]  /*5850*/  ISETP.GT.U32.AND P0, PT, R15, UR12, PT ;  /* 0x0000000c0f007c0c */ /* 0x000fe2000bf04070 */
[----:B------:R-:W-:Y:S01]  /*5860*/  IMAD.WIDE.U32 R14, R12, -0x326172a9, RZ ;  /* 0xcd9e8d570c0e7825 */ /* 0x000fe200078e00ff */
[----:B------:R-:W-:Y:S02]  /*5870*/  LOP3.LUT R21, R21, 0xff, RZ, 0xc0, !PT ;  /* 0x000000ff15157812 */ /* 0x000fe400078ec0ff */
[----:B------:R-:W-:Y:S02]  /*5880*/  SHF.R.U32.HI R17, RZ, 0x8, R17 ;  /* 0x00000008ff117819 */ /* 0x000fe40000011611 */
[----:B------:R-:W-:Y:S03]  /*5890*/  ISETP.LE.U32.AND P2, PT, R21, UR12, PT ;  /* 0x0000000c15007c0c */ /* 0x000fe6000bf43070 */
[----:B------:R-:W1:Y:S01]  /*58a0*/  MUFU.EX2 R215, R215 ;  /* 0x000000d700d77308 */ /* 0x000e620000000800 */
[----:B------:R-:W-:Y:S02]  /*58b0*/  LOP3.LUT R21, R17, 0xffff, RZ, 0xc0, !PT ;  /* 0x0000ffff11157812 */ /* 0x000fe400078ec0ff */
[----:B------:R-:W-:Y:S02]  /*58c0*/  LOP3.LUT R20, R20, UR25, R15, 0x96, !PT ;  /* 0x0000001914147c12 */ /* 0x000fe4000f8e960f */
[----:B------:R-:W-:Y:S01]  /*58d0*/  PRMT R15, R14, 0x7771, RZ ;  /* 0x000077710e0f7816 */ /* 0x000fe200000000ff */
[----:B------:R-:W-:Y:S01]  /*58e0*/  @P0 FADD.FTZ R240, -R240, -RZ ;  /* 0x800000fff0f00221 */ /* 0x000fe20000010100 */
[----:B------:R-:W-:Y:S03]  /*58f0*/  ISETP.LE.U32.AND P6, PT, R21, UR12, PT ;  /* 0x0000000c15007c0c */ /* 0x000fe6000bfc3070 */
[----:B------:R-:W2:Y:S01]  /*5900*/  MUFU.EX2 R248, R37 ;  /* 0x0000002500f87308 */ /* 0x000ea20000000800 */
[----:B------:R-:W-:Y:S02]  /*5910*/  LOP3.LUT R21, R20, 0xff, RZ, 0xc0, !PT ;  /* 0x000000ff14157812 */ /* 0x000fe400078ec0ff */
[----:B------:R-:W-:Y:S02]  /*5920*/  PRMT R19, R14, 0x7770, RZ ;  /* 0x000077700e137816 */ /* 0x000fe400000000ff */
[----:B------:R-:W-:Y:S02]  /*5930*/  ISETP.LE.U32.AND P0, PT, R21, UR12, PT ;  /* 0x0000000c15007c0c */ /* 0x000fe4000bf03070 */
[----:B------:R-:W-:Y:S03]  /*5940*/  PRMT R21, R20, 0x7632, R21 ;  /* 0x0000763214157816 */ /* 0x000fe60000000015 */
[----:B------:R-:W3:Y:S01]  /*5950*/  MUFU.EX2 R238, R39 ;  /* 0x0000002700ee7308 */ /* 0x000ee20000000800 */
[----:B------:R-:W-:Y:S01]  /*5960*/  PRMT R11, R18, 0x7771, RZ ;  /* 0x00007771120b7816 */ /* 0x000fe200000000ff */
[----:B-1----:R-:W-:Y:S01]  /*5970*/  @!P3 FADD.FTZ R215, -R215, -RZ ;  /* 0x800000ffd7d7b221 */ /* 0x002fe20000010100 */
[----:B------:R-:W-:Y:S02]  /*5980*/  ISETP.LE.U32.AND P3, PT, R22, UR12, PT ;  /* 0x0000000c16007c0c */ /* 0x000fe4000bf63070 */
[----:B------:R-:W-:Y:S02]  /*5990*/  LOP3.LUT R21, R21, 0xff, RZ, 0xc0, !PT ;  /* 0x000000ff15157812 */ /* 0x000fe400078ec0ff */
[C---:B------:R-:W-:Y:S03]  /*59a0*/  PRMT R12, R18.reuse, 0x7772, RZ ;  /* 0x00007772120c7816 */ /* 0x040fe600000000ff */
[----:B------:R-:W1:Y:S01]  /*59b0*/  MUFU.EX2 R231, R40 ;  /* 0x0000002800e77308 */ /* 0x000e620000000800 */
[----:B------:R-:W-:Y:S01]  /*59c0*/  PRMT R10, R18, 0x7773, RZ ;  /* 0x00007773120a7816 */ /* 0x000fe200000000ff */
[----:B--2---:R-:W-:Y:S01]  /*59d0*/  @!P6 FADD.FTZ R248, -R248, -RZ ;  /* 0x800000fff8f8e221 */ /* 0x004fe20000010100 */
[----:B------:R-:W-:Y:S02]  /*59e0*/  ISETP.LE.U32.AND P6, PT, R21, UR12, PT ;  /* 0x0000000c15007c0c */ /* 0x000fe4000bfc3070 */
[C---:B------:R-:W-:Y:S02]  /*59f0*/  PRMT R18, R14.reuse, 0x7772, RZ ;  /* 0x000077720e127816 */ /* 0x040fe400000000ff */
[----:B------:R-:W-:Y:S03]  /*5a00*/  PRMT R14, R14, 0x7773, RZ ;  /* 0x000077730e0e7816 */ /* 0x000fe600000000ff */
[----:B------:R-:W2:Y:S01]  /*5a10*/  MUFU.EX2 R223, R42 ;  /* 0x0000002a00df7308 */ /* 0x000ea20000000800 */
[----:B------:R-:W-:Y:S01]  /*5a20*/  LOP3.LUT R17, R20, 0xffff, RZ, 0xc0, !PT ;  /* 0x0000ffff14117812 */ /* 0x000fe200078ec0ff */
[----:B---3--:R-:W-:Y:S01]  /*5a30*/  @!P3 FADD.FTZ R238, -R238, -RZ ;  /* 0x800000ffeeeeb221 */ /* 0x008fe20000010100 */
[----:B------:R-:W-:Y:S02]  /*5a40*/  ISETP.LE.U32.AND P3, PT, R19, UR12, PT ;  /* 0x0000000c13007c0c */ /* 0x000fe4000bf63070 */
[----:B------:R-:W-:Y:S02]  /*5a50*/  SHF.R.U32.HI R17, RZ, 0x8, R17 ;  /* 0x00000008ff117819 */ /* 0x000fe40000011611 */
[----:B------:R-:W-:Y:S03]  /*5a60*/  SHF.R.U32.HI R20, RZ, 0x18, R20 ;  /* 0x00000018ff147819 */ /* 0x000fe60000011614 */
[----:B------:R-:W3:Y:S01]  /*5a70*/  MUFU.EX2 R229, R44 ;  /* 0x0000002c00e57308 */ /* 0x000ee20000000800 */
[----:B-1----:R-:W-:Y:S01]  /*5a80*/  @!P0 FADD.FTZ R231, -R231, -RZ ;  /* 0x800000ffe7e78221 */ /* 0x002fe20000010100 */
[----:B------:R-:W-:Y:S02]  /*5a90*/  ISETP.GT.U32.AND P0, PT, R15, UR12, PT ;  /* 0x0000000c0f007c0c */ /* 0x000fe4000bf04070 */
[----:B------:R-:W-:Y:S02]  /*5aa0*/  LOP3.LUT R17, R17, 0xffff, RZ, 0xc0, !PT ;  /* 0x0000ffff11117812 */ /* 0x000fe400078ec0ff */
[----:B------:R-:W-:Y:S04]  /*5ab0*/  LOP3.LUT R15, R8, 0xff, RZ, 0xc0, !PT ;  /* 0x000000ff080f7812 */ /* 0x000fe800078ec0ff */
[----:B------:R-:W1:Y:S01]  /*5ac0*/  MUFU.EX2 R249, R36 ;  /* 0x0000002400f97308 */ /* 0x000e620000000800 */
[----:B--2---:R-:W-:Y:S01]  /*5ad0*/  @!P6 FADD.FTZ R223, -R223, -RZ ;  /* 0x800000ffdfdfe221 */ /* 0x004fe20000010100 */
[----:B------:R-:W-:Y:S08]  /*5ae0*/  ISETP.GT.U32.AND P6, PT, R14, UR12, PT ;  /* 0x0000000c0e007c0c */ /* 0x000ff0000bfc4070 */
[----:B------:R-:W2:Y:S01]  /*5af0*/  MUFU.EX2 R228, R45 ;  /* 0x0000002d00e47308 */ /* 0x000ea20000000800 */
[----:B---3--:R-:W-:Y:S01]  /*5b00*/  @!P3 FADD.FTZ R229, -R229, -RZ ;  /* 0x800000ffe5e5b221 */ /* 0x008fe20000010100 */
[----:B------:R-:W-:Y:S02]  /*5b10*/  ISETP.LE.U32.AND P3, PT, R13, UR12, PT ;  /* 0x0000000c0d007c0c */ /* 0x000fe4000bf63070 */
[----:B------:R-:W-:Y:S06]  /*5b20*/  SHF.R.U32.HI R13, RZ, 0x18, R8 ;  /* 0x00000018ff0d7819 */ /* 0x000fec0000011608 */
[----:B------:R-:W3:Y:S01]  /*5b30*/  MUFU.EX2 R220, R47 ;  /* 0x0000002f00dc7308 */ /* 0x000ee20000000800 */
[----:B-1----:R-:W-:Y:S01]  /*5b40*/  @!P5 FADD.FTZ R249, -R249, -RZ ;  /* 0x800000fff9f9d221 */ /* 0x002fe20000010100 */
[----:B------:R-:W-:Y:S03]  /*5b50*/  ISETP.LE.U32.AND P5, PT, R17, UR12, PT ;  /* 0x0000000c11007c0c */ /* 0x000fe6000bfa3070 */
[----:B------:R-:W-:Y:S05]  /*5b60*/  @!P3 FADD.FTZ R247, -R247, -RZ ;  /* 0x800000fff7f7b221 */ /* 0x000fea0000010100 */
[----:B------:R-:W1:Y:S01]  /*5b70*/  MUFU.EX2 R239, R38 ;  /* 0x0000002600ef7308 */ /* 0x000e620000000800 */
[----:B--2---:R-:W-:Y:S01]  /*5b80*/  @P0 FADD.FTZ R228, -R228, -RZ ;  /* 0x800000ffe4e40221 */ /* 0x004fe20000010100 */
[----:B------:R-:W-:Y:S02]  /*5b90*/  ISETP.GT.U32.AND P0, PT, R11, UR12, PT ;  /* 0x0000000c0b007c0c */ /* 0x000fe4000bf04070 */
[C---:B------:R-:W-:Y:S02]  /*5ba0*/  PRMT R11, R8.reuse, 0x7632, R11 ;  /* 0x00007632080b7816 */ /* 0x040fe4000000000b */
[----:B------:R-:W-:Y:S04]  /*5bb0*/  LOP3.LUT R8, R8, 0xffff, RZ, 0xc0, !PT ;  /* 0x0000ffff08087812 */ /* 0x000fe800078ec0ff */
[----:B------:R-:W2:Y:S01]  /*5bc0*/  MUFU.EX2 R230, R41 ;  /* 0x0000002900e67308 */ /* 0x000ea20000000800 */
[----:B---3--:R-:W-:Y:S01]  /*5bd0*/  @P6 FADD.FTZ R220, -R220, -RZ ;  /* 0x800000ffdcdc6221 */ /* 0x008fe20000010100 */
[----:B------:R-:W-:Y:S02]  /*5be0*/  ISETP.GT.U32.AND P6, PT, R12, UR12, PT ;  /* 0x0000000c0c007c0c */ /* 0x000fe4000bfc4070 */
[----:B------:R-:W-:Y:S02]  /*5bf0*/  SHF.R.U32.HI R8, RZ, 0x8, R8 ;  /* 0x00000008ff087819 */ /* 0x000fe40000011608 */
[----:B------:R-:W-:Y:S01]  /*5c00*/  ISETP.GT.U32.AND P3, PT, R10, UR12, PT ;  /* 0x0000000c0a007c0c */ /* 0x000fe2000bf64070 */
[----:B------:R-:W-:Y:S03]  /*5c10*/  @P0 FADD.FTZ R246, -R246, -RZ ;  /* 0x800000fff6f60221 */ /* 0x000fe60000010100 */
[----:B------:R-:W3:Y:S01]  /*5c20*/  MUFU.EX2 R222, R43 ;  /* 0x0000002b00de7308 */ /* 0x000ee20000000800 */
[----:B-1----:R-:W-:Y:S01]  /*5c30*/  @!P2 FADD.FTZ R239, -R239, -RZ ;  /* 0x800000ffefefa221 */ /* 0x002fe20000010100 */
[----:B------:R-:W-:Y:S02]  /*5c40*/  ISETP.LE.U32.AND P2, PT, R20, UR12, PT ;  /* 0x0000000c14007c0c */ /* 0x000fe4000bf43070 */
[----:B------:R-:W-:Y:S02]  /*5c50*/  LOP3.LUT R10, R8, 0xffff, RZ, 0xc0, !PT ;  /* 0x0000ffff080a7812 */ /* 0x000fe400078ec0ff */
[----:B------:R-:W-:Y:S01]  /*5c60*/  LOP3.LUT R11, R11, 0xff, RZ, 0xc0, !PT ;  /* 0x000000ff0b0b7812 */ /* 0x000fe200078ec0ff */
[----:B------:R-:W-:Y:S03]  /*5c70*/  @P6 FADD.FTZ R237, -R237, -RZ ;  /* 0x800000ffeded6221 */ /* 0x000fe60000010100 */
[----:B------:R-:W1:Y:S01]  /*5c80*/  MUFU.EX2 R221, R46 ;  /* 0x0000002e00dd7308 */ /* 0x000e620000000800 */
[----:B--2---:R-:W-:Y:S01]  /*5c90*/  @!P5 FADD.FTZ R230, -R230, -RZ ;  /* 0x800000ffe6e6d221 */ /* 0x004fe20000010100 */
[----:B------:R-:W-:Y:S01]  /*5ca0*/  ISETP.GT.U32.AND P5, PT, R18, UR12, PT ;  /* 0x0000000c12007c0c */ /* 0x000fe2000bfa4070 */
[----:B------:R-:W-:Y:S01]  /*5cb0*/  @P3 FADD.FTZ R236, -R236, -RZ ;  /* 0x800000ffecec3221 */ /* 0x000fe20000010100 */
[----:B------:R-:W-:Y:S02]  /*5cc0*/  ISETP.LE.U32.AND P6, PT, R10, UR12, PT ;  /* 0x0000000c0a007c0c */ /* 0x000fe4000bfc3070 */
[----:B------:R-:W-:Y:S02]  /*5cd0*/  LOP3.LUT R10, R9, 0xff, RZ, 0xc0, !PT ;  /* 0x000000ff090a7812 */ /* 0x000fe400078ec0ff */
[----:B------:R-:W-:Y:S01]  /*5ce0*/  ISETP.LE.U32.AND P0, PT, R11, UR12, PT ;  /* 0x0000000c0b007c0c */ /* 0x000fe2000bf03070 */
[----:B---3--:R-:W-:Y:S01]  /*5cf0*/  @!P2 FADD.FTZ R222, -R222, -RZ ;  /* 0x800000ffdedea221 */ /* 0x008fe20000010100 */
[----:B------:R-:W-:Y:S01]  /*5d00*/  ISETP.LE.U32.AND P2, PT, R15, UR12, PT ;  /* 0x0000000c0f007c0c */ /* 0x000fe2000bf43070 */
[----:B------:R-:W2:Y:S01]  /*5d10*/  MUFU.EX2 R242, R120 ;  /* 0x0000007800f27308 */ /* 0x000ea20000000800 */
[----:B------:R-:W-:Y:S02]  /*5d20*/  ISETP.LE.U32.AND P3, PT, R10, UR12, PT ;  /* 0x0000000c0a007c0c */ /* 0x000fe4000bf63070 */
[C---:B------:R-:W-:Y:S02]  /*5d30*/  LOP3.LUT R8, R9.reuse, 0xffff, RZ, 0xc0, !PT ;  /* 0x0000ffff09087812 */ /* 0x040fe400078ec0ff */
[----:B------:R-:W-:Y:S01]  /*5d40*/  PRMT R10, R9, 0x7632, R10 ;  /* 0x00007632090a7816 */ /* 0x000fe2000000000a */
[----:B-1----:R-:W-:Y:S01]  /*5d50*/  @P5 FADD.FTZ R221, -R221, -RZ ;  /* 0x800000ffdddd5221 */ /* 0x002fe20000010100 */
[----:B------:R-:W-:Y:S01]  /*5d60*/  ISETP.LE.U32.AND P5, PT, R13, UR12, PT ;  /* 0x0000000c0d007c0c */ /* 0x000fe2000bfa3070 */
[----:B------:R-:W-:Y:S01]  /*5d70*/  @!P6 FADD.FTZ R244, -R244, -RZ ;  /* 0x800000fff4f4e221 */ /* 0x000fe20000010100 */
[----:B------:R-:W-:Y:S01]  /*5d80*/  SHF.R.U32.HI R8, RZ, 0x8, R8 ;  /* 0x00000008ff087819 */ /* 0x000fe20000011608 */
[----:B------:R-:W-:Y:S01]  /*5d90*/  @!P0 FADD.FTZ R235, -R235, -RZ ;  /* 0x800000ffebeb8221 */ /* 0x000fe20000010100 */
[----:B------:R-:W-:Y:S01]  /*5da0*/  ISETP.LE.U32.AND P6, PT, R7, UR12, PT ;  /* 0x0000000c07007c0c */ /* 0x000fe2000bfc3070 */
[----:B------:R-:W-:Y:S01]  /*5db0*/  @!P2 FADD.FTZ R245, -R245, -RZ ;  /* 0x800000fff5f5a221 */ /* 0x000fe20000010100 */
[----:B------:R-:W-:Y:S01]  /*5dc0*/  LOP3.LUT R8, R8, 0xffff, RZ, 0xc0, !PT ;  /* 0x0000ffff08087812 */ /* 0x000fe200078ec0ff */
[----:B------:R-:W-:Y:S01]  /*5dd0*/  @!P3 FADD.FTZ R227, -R227, -RZ ;  /* 0x800000ffe3e3b221 */ /* 0x000fe20000010100 */
[----:B------:R-:W-:Y:S01]  /*5de0*/  LOP3.LUT R10, R10, 0xff, RZ, 0xc0, !PT ;  /* 0x000000ff0a0a7812 */ /* 0x000fe200078ec0ff */
[----:B------:R-:W1:Y:S01]  /*5df0*/  MUFU.EX2 R232, R119 ;  /* 0x0000007700e87308 */ /* 0x000e620000000800 */
[----:B------:R-:W-:Y:S02]  /*5e00*/  ISETP.LE.U32.AND P2, PT, R8, UR12, PT ;  /* 0x0000000c08007c0c */ /* 0x000fe4000bf43070 */
[----:B------:R-:W-:Y:S01]  /*5e10*/  ISETP.LE.U32.AND P0, PT, R10, UR12, PT ;  /* 0x0000000c0a007c0c */ /* 0x000fe2000bf03070 */
[----:B------:R-:W-:Y:S01]  /*5e20*/  @!P5 FADD.FTZ R234, -R234, -RZ ;  /* 0x800000ffeaead221 */ /* 0x000fe20000010100 */
[----:B------:R-:W-:Y:S02]  /*5e30*/  ISETP.GT.U32.AND P3, PT, R5, UR12, PT ;  /* 0x0000000c05007c0c */ /* 0x000fe4000bf64070 */
[----:B------:R-:W-:Y:S01]  /*5e40*/  PRMT R5, R16, 0x7771, RZ ;  /* 0x0000777110057816 */ /* 0x000fe200000000ff */
[----:B------:R-:W-:Y:S01]  /*5e50*/  @!P6 FADD.FTZ R243, -R243, -RZ ;  /* 0x800000fff3f3e221 */ /* 0x000fe20000010100 */
[----:B------:R-:W-:Y:S01]  /*5e60*/  ISETP.GT.U32.AND P5, PT, R6, UR12, PT ;  /* 0x0000000c06007c0c */ /* 0x000fe2000bfa4070 */
[----:B------:R-:W3:Y:S01]  /*5e70*/  MUFU.EX2 R218, R59 ;  /* 0x0000003b00da7308 */ /* 0x000ee20000000800 */
[----:B------:R-:W-:Y:S02]  /*5e80*/  ISETP.GT.U32.AND P6, PT, R5, UR12, PT ;  /* 0x0000000c05007c0c */ /* 0x000fe4000bfc4070 */
[----:B------:R-:W-:Y:S01]  /*5e90*/  F2FP.RELU.F16.F32.PACK_AB R5, R186, R184 ;  /* 0x000000b8ba05723e */ /* 0x000fe200000008ff */
[----:B------:R-:W-:Y:S01]  /*5ea0*/  @!P2 FADD.FTZ R226, -R226, -RZ ;  /* 0x800000ffe2e2a221 */ /* 0x000fe20000010100 */
[----:B------:R-:W-:Y:S01]  /*5eb0*/  PRMT R6, R16, 0x7770, RZ ;  /* 0x0000777010067816 */ /* 0x000fe200000000ff */
[----:B------:R-:W-:Y:S01]  /*5ec0*/  @!P0 FADD.FTZ R219, -R219, -RZ ;  /* 0x800000ffdbdb8221 */ /* 0x000fe20000010100 */
[----:B------:R-:W-:Y:S01]  /*5ed0*/  ISETP.GT.U32.AND P2, PT, R4, UR12, PT ;  /* 0x0000000c04007c0c */ /* 0x000fe2000bf44070 */
[----:B------:R4:W-:Y:S01]  /*5ee0*/  STS [R142+0x12400], R5 ;  /* 0x012400058e007388 */ /* 0x0009e20000000800 */
[----:B------:R-:W-:Y:S01]  /*5ef0*/  ISETP.LE.U32.AND P0, PT, R6, UR12, PT ;  /* 0x0000000c06007c0c */ /* 0x000fe2000bf03070 */
[----:B------:R-:W-:Y:S01]  /*5f00*/  @P3 FADD.FTZ R233, -R233, -RZ ;  /* 0x800000ffe9e93221 */ /* 0x000fe20000010100 */
[----:B------:R-:W-:Y:S01]  /*5f10*/  PRMT R4, R16, 0x7772, RZ ;  /* 0x0000777210047816 */ /* 0x000fe200000000ff */
[----:B--2---:R-:W-:Y:S01]  /*5f20*/  @P5 FADD.FTZ R242, -R242, -RZ ;  /* 0x800000fff2f25221 */ /* 0x004fe20000010100 */
[----:B------:R-:W-:Y:S01]  /*5f30*/  F2FP.RELU.F16.F32.PACK_AB R6, R185, R177 ;  /* 0x000000b1b906723e */ /* 0x000fe200000008ff */
[----:B------:R-:W-:Y:S01]  /*5f40*/  @P6 FADD.FTZ R224, -R224, -RZ ;  /* 0x800000ffe0e06221 */ /* 0x000fe20000010100 */
[----:B------:R-:W-:Y:S02]  /*5f50*/  ISETP.GT.U32.AND P5, PT, R4, UR12, PT ;  /* 0x0000000c04007c0c */ /* 0x000fe4000bfa4070 */
[----:B------:R-:W-:Y:S01]  /*5f60*/  F2FP.RELU.F16.F32.PACK_AB R4, R196, R195 ;  /* 0x000000c3c404723e */ /* 0x000fe200000008ff */
[----:B------:R2:W-:Y:S01]  /*5f70*/  STS [R142+0x12000], R6 ;  /* 0x012000068e007388 */ /* 0x0005e20000000800 */
[----:B------:R-:W-:Y:S01]  /*5f80*/  F2FP.RELU.F16.F32.PACK_AB R7, R187, R188 ;  /* 0x000000bcbb07723e */ /* 0x000fe200000008ff */
[----:B-1----:R-:W-:Y:S01]  /*5f90*/  @P2 FADD.FTZ R232, -R232, -RZ ;  /* 0x800000ffe8e82221 */ /* 0x002fe20000010100 */
[----:B------:R-:W-:Y:S01]  /*5fa0*/  F2FP.RELU.F16.F32.PACK_AB R8, R230, R231 ;  /* 0x000000e7e608723e */ /* 0x000fe200000008ff */
[----:B------:R1:W-:Y:S01]  /*5fb0*/  STS [R175+0x12000], R4 ;  /* 0x01200004af007388 */ /* 0x0003e20000000800 */
[----:B------:R-:W-:Y:S01]  /*5fc0*/  SHF.R.U32.HI R9, RZ, 0x18, R9 ;  /* 0x00000018ff097819 */ /* 0x000fe20000011609 */
[----:B------:R-:W-:Y:S01]  /*5fd0*/  @!P0 FADD.FTZ R225, -R225, -RZ ;  /* 0x800000ffe1e18221 */ /* 0x000fe20000010100 */
[----:B------:R-:W-:Y:S02]  /*5fe0*/  PRMT R16, R16, 0x7773, RZ ;  /* 0x0000777310107816 */ /* 0x000fe400000000ff */
[----:B------:R-:W-:Y:S01]  /*5ff0*/  ISETP.LE.U32.AND P2, PT, R9, UR12, PT ;  /* 0x0000000c09007c0c */ /* 0x000fe2000bf43070 */
[----:B------:R-:W-:Y:S01]  /*6000*/  @P5 FADD.FTZ R217, -R217, -RZ ;  /* 0x800000ffd9d95221 */ /* 0x000fe20000010100 */
[----:B------:R-:W-:Y:S02]  /*6010*/  ISETP.GT.U32.AND P3, PT, R16, UR12, PT ;  /* 0x0000000c10007c0c */ /* 0x000fe4000bf64070 */
[----:B------:R-:W-:Y:S02]  /*6020*/  LEA R120, R121, UR4, 0x1 ;  /* 0x0000000479787c11 */ /* 0x000fe4000f8e08ff */
[----:B----4-:R-:W-:Y:S02]  /*6030*/  F2FP.RELU.F16.F32.PACK_AB R5, R198, R197 ;  /* 0x000000c5c605723e */ /* 0x010fe400000008ff */
[----:B------:R-:W-:Y:S02]  /*6040*/  SEL R119, R148, 0xffffffe0, !P1 ;  /* 0xffffffe094777807 */ /* 0x000fe40004800000 */
[----:B------:R-:W-:Y:S01]  /*6050*/  FSETP.GE.FTZ.AND P5, PT, R215, RZ, PT ;  /* 0x000000ffd700720b */ /* 0x000fe20003fb6000 */
[----:B------:R4:W-:Y:S01]  /*6060*/  STS [R175+0x12400], R5 ;  /* 0x01240005af007388 */ /* 0x0009e20000000800 */
[----:B------:R-:W-:Y:S01]  /*6070*/  FSETP.GE.FTZ.AND P6, PT, R205, RZ, PT ;  /* 0x000000ffcd00720b */ /* 0x000fe20003fd6000 */
[----:B---3--:R-:W-:Y:S01]  /*6080*/  @!P2 FADD.FTZ R218, -R218, -RZ ;  /* 0x800000ffdadaa221 */ /* 0x008fe20000010100 */
[----:B------:R-:W-:Y:S01]  /*6090*/  IMAD.IADD R118, R119, 0x1, R120 ;  /* 0x0000000177767824 */ /* 0x000fe200078e0278 */
[----:B------:R3:W-:Y:S01]  /*60a0*/  STS [R142+0x14000], R7 ;  /* 0x014000078e007388 */ /* 0x0007e20000000800 */
[----:B--2---:R-:W-:Y:S01]  /*60b0*/  F2FP.RELU.F16.F32.PACK_AB R6, R190, R189 ;  /* 0x000000bdbe06723e */ /* 0x004fe200000008ff */
[----:B------:R-:W-:Y:S01]  /*60c0*/  @P3 FADD.FTZ R216, -R216, -RZ ;  /* 0x800000ffd8d83221 */ /* 0x000fe20000010100 */
[----:B------:R-:W-:Y:S02]  /*60d0*/  FSETP.GE.FTZ.AND P3, PT, R195, RZ, PT ;  /* 0x000000ffc300720b */ /* 0x000fe40003f76000 */
[----:B-1----:R-:W-:Y:S01]  /*60e0*/  F2FP.RELU.F16.F32.PACK_AB R4, R191, R192 ;  /* 0x000000c0bf04723e */ /* 0x002fe200000008ff */
[----:B------:R1:W-:Y:S01]  /*60f0*/  STS [R142+0x14400], R6 ;  /* 0x014400068e007388 */ /* 0x0003e20000000800 */
[----:B------:R-:W-:Y:S03]  /*6100*/  FSETP.GE.FTZ.AND P2, PT, R196, RZ, PT ;  /* 0x000000ffc400720b */ /* 0x000fe60003f56000 */
[----:B------:R2:W-:Y:S01]  /*6110*/  STS [R175+0x14000], R4 ;  /* 0x01400004af007388 */ /* 0x0005e20000000800 */
[----:B----4-:R-:W-:Y:S02]  /*6120*/  F2FP.RELU.F16.F32.PACK_AB R5, R194, R193 ;  /* 0x000000c1c205723e */ /* 0x010fe400000008ff */
[----:B---3--:R-:W-:Y:S03]  /*6130*/  F2FP.RELU.F16.F32.PACK_AB R7, R205, R206 ;  /* 0x000000cecd07723e */ /* 0x008fe600000008ff */
[----:B------:R3:W-:Y:S04]  /*6140*/  STS [R175+0x14400], R5 ;  /* 0x01440005af007388 */ /* 0x0007e80000000800 */
[----:B------:R4:W-:Y:S01]  /*6150*/  STS [R174+0x12000], R7 ;  /* 0x01200007ae007388 */ /* 0x0009e20000000800 */
[----:B-1----:R-:W-:Y:S02]  /*6160*/  F2FP.RELU.F16.F32.PACK_AB R6, R250, R215 ;  /* 0x000000d7fa06723e */ /* 0x002fe400000008ff */
[----:B--2---:R-:W-:Y:S05]  /*6170*/  F2FP.RELU.F16.F32.PACK_AB R4, R203, R204 ;  /* 0x000000cccb04723e */ /* 0x004fea00000008ff */
[----:B------:R1:W-:Y:S04]  /*6180*/  STS [R174+0x12400], R4 ;  /* 0x01240004ae007388 */ /* 0x0003e80000000800 */
[----:B------:R2:W-:Y:S01]  /*6190*/  STS [R171+0x12000], R6 ;  /* 0x01200006ab007388 */ /* 0x0005e20000000800 */
[----:B---3--:R-:W-:Y:S02]  /*61a0*/  F2FP.RELU.F16.F32.PACK_AB R5, R240, R241 ;  /* 0x000000f1f005723e */ /* 0x008fe400000008ff */
[----:B----4-:R-:W-:Y:S03]  /*61b0*/  F2FP.RELU.F16.F32.PACK_AB R7, R222, R223 ;  /* 0x000000dfde07723e */ /* 0x010fe600000008ff */
[----:B------:R3:W-:Y:S01]  /*61c0*/  STS [R171+0x12400], R5 ;  /* 0x01240005ab007388 */ /* 0x0007e20000000800 */
[----:B-1----:R-:W-:Y:S02]  /*61d0*/  F2FP.RELU.F16.F32.PACK_AB R4, R201, R202 ;  /* 0x000000cac904723e */ /* 0x002fe400000008ff */
[----:B--2---:R-:W-:Y:S03]  /*61e0*/  F2FP.RELU.F16.F32.PACK_AB R6, R199, R200 ;  /* 0x000000c8c706723e */ /* 0x004fe600000008ff */
[----:B------:R1:W-:Y:S04]  /*61f0*/  STS [R174+0x14000], R4 ;  /* 0x01400004ae007388 */ /* 0x0003e80000000800 */
[----:B------:R2:W-:Y:S01]  /*6200*/  STS [R174+0x14400], R6 ;  /* 0x01440006ae007388 */ /* 0x0005e20000000800 */
[----:B---3--:R-:W-:Y:S05]  /*6210*/  F2FP.RELU.F16.F32.PACK_AB R5, R212, R213 ;  /* 0x000000d5d405723e */ /* 0x008fea00000008ff */
[----:B------:R3:W-:Y:S01]  /*6220*/  STS [R171+0x14000], R5 ;  /* 0x01400005ab007388 */ /* 0x0007e20000000800 */
[----:B-1----:R-:W-:Y:S02]  /*6230*/  F2FP.RELU.F16.F32.PACK_AB R4, R214, R211 ;  /* 0x000000d3d604723e */ /* 0x002fe400000008ff */
[----:B--2---:R-:W-:Y:S03]  /*6240*/  F2FP.RELU.F16.F32.PACK_AB R6, R246, R247 ;  /* 0x000000f7f606723e */ /* 0x004fe600000008ff */
[----:B------:R1:W-:Y:S01]  /*6250*/  STS [R171+0x14400], R4 ;  /* 0x01440004ab007388 */ /* 0x0003e20000000800 */
[----:B---3--:R-:W-:Y:S05]  /*6260*/  F2FP.RELU.F16.F32.PACK_AB R5, R248, R249 ;  /* 0x000000f9f805723e */ /* 0x008fea00000008ff */
[----:B------:R2:W-:Y:S01]  /*6270*/  STS [R210], R5 ;  /* 0x00000005d2007388 */ /* 0x0005e20000000800 */
[----:B-1----:R-:W-:Y:S05]  /*6280*/  F2FP.RELU.F16.F32.PACK_AB R4, R238, R239 ;  /* 0x000000efee04723e */ /* 0x002fea00000008ff */
[----:B------:R1:W-:Y:S04]  /*6290*/  STS [R210+0x400], R4 ;  /* 0x00040004d2007388 */ /* 0x0003e80000000800 */
[----:B------:R3:W-:Y:S01]  /*62a0*/  STS [R209], R6 ;  /* 0x00000006d1007388 */ /* 0x0007e20000000800 */
[----:B--2---:R-:W-:Y:S05]  /*62b0*/  F2FP.RELU.F16.F32.PACK_AB R5, R236, R237 ;  /* 0x000000edec05723e */ /* 0x004fea00000008ff */
[----:B------:R2:W-:Y:S04]  /*62c0*/  STS [R209+0x400], R5 ;  /* 0x00040005d1007388 */ /* 0x0005e80000000800 */
[----:B------:R4:W-:Y:S04]  /*62d0*/  STS [R210+0x2400], R7 ;  /* 0x00240007d2007388 */ /* 0x0009e80000000800 */
[----:B------:R-:W-:Y:S01]  /*62e0*/  STS [R210+0x2000], R8 ;  /* 0x00200008d2007388 */ /* 0x000fe20000000800 */
[----:B-1----:R-:W-:Y:S02]  /*62f0*/  F2FP.RELU.F16.F32.PACK_AB R4, R228, R229 ;  /* 0x000000e5e404723e */ /* 0x002fe400000008ff */
[----:B---3--:R-:W-:Y:S03]  /*6300*/  F2FP.RELU.F16.F32.PACK_AB R6, R244, R245 ;  /* 0x000000f5f406723e */ /* 0x008fe600000008ff */
[----:B------:R1:W-:Y:S01]  /*6310*/  STS [R209+0x2000], R4 ;  /* 0x00200004d1007388 */ /* 0x0003e20000000800 */
[----:B--2---:R-:W-:Y:S02]  /*6320*/  F2FP.RELU.F16.F32.PACK_AB R5, R234, R235 ;  /* 0x000000ebea05723e */ /* 0x004fe400000008ff */
[----:B----4-:R-:W-:Y:S05]  /*6330*/  F2FP.RELU.F16.F32.PACK_AB R7, R220, R221 ;  /* 0x000000dddc07723e */ /* 0x010fea00000008ff */
[----:B------:R-:W-:Y:S04]  /*6340*/  STS [R209+0x2400], R7 ;  /* 0x00240007d1007388 */ /* 0x000fe80000000800 */
[----:B------:R2:W-:Y:S01]  /*6350*/  STS [R208], R6 ;  /* 0x00000006d0007388 */ /* 0x0005e20000000800 */
[----:B-1----:R-:W-:Y:S03]  /*6360*/  F2FP.RELU.F16.F32.PACK_AB R4, R242, R243 ;  /* 0x000000f3f204723e */ /* 0x002fe600000008ff */
[----:B------:R1:W-:Y:S04]  /*6370*/  STS [R208+0x400], R5 ;  /* 0x00040005d0007388 */ /* 0x0003e80000000800 */
[----:B------:R3:W-:Y:S01]  /*6380*/  STS [R207], R4 ;  /* 0x00000004cf007388 */ /* 0x0007e20000000800 */
[----:B--2---:R-:W-:Y:S02]  /*6390*/  F2FP.RELU.F16.F32.PACK_AB R6, R218, R219 ;  /* 0x000000dbda06723e */ /* 0x004fe400000008ff */
[----:B-1----:R-:W-:Y:S02]  /*63a0*/  F2FP.RELU.F16.F32.PACK_AB R5, R226, R227 ;  /* 0x000000e3e205723e */ /* 0x002fe400000008ff */
[----:B---3--:R-:W-:Y:S05]  /*63b0*/  F2FP.RELU.F16.F32.PACK_AB R4, R232, R233 ;  /* 0x000000e9e804723e */ /* 0x008fea00000008ff */
[----:B------:R1:W-:Y:S04]  /*63c0*/  STS [R207+0x400], R4 ;  /* 0x00040004cf007388 */ /* 0x0003e80000000800 */
[----:B------:R2:W-:Y:S04]  /*63d0*/  STS [R208+0x2000], R5 ;  /* 0x00200005d0007388 */ /* 0x0005e80000000800 */
[----:B------:R-:W-:Y:S01]  /*63e0*/  STS [R208+0x2400], R6 ;  /* 0x00240006d0007388 */ /* 0x000fe20000000800 */
[----:B-1----:R-:W-:Y:S02]  /*63f0*/  F2FP.RELU.F16.F32.PACK_AB R4, R216, R217 ;  /* 0x000000d9d804723e */ /* 0x002fe400000008ff */
[----:B--2---:R-:W-:Y:S03]  /*6400*/  F2FP.RELU.F16.F32.PACK_AB R5, R224, R225 ;  /* 0x000000e1e005723e */ /* 0x004fe600000008ff */
[----:B------:R-:W-:Y:S04]  /*6410*/  STS [R207+0x2400], R4 ;  /* 0x00240004cf007388 */ /* 0x000fe80000000800 */
[----:B------:R-:W-:Y:S04]  /*6420*/  STS [R207+0x2000], R5 ;  /* 0x00200005cf007388 */ /* 0x000fe80000000800 */
[----:B------:R-:W-:Y:S08]  /*6430*/  LDSM.16.M88.4 R64, [R112+0x4000] ;  /* 0x004000007040783b */ /* 0x000ff00000000200 */
[----:B------:R-:W1:Y:S08]  /*6440*/  LDSM.16.M88.4 R16, [R120+0x8000] ;  /* 0x008000007810783b */ /* 0x000e700000000200 */
[----:B------:R2:W3:Y:S08]  /*6450*/  LDSM.16.M88.4 R60, [R112+0x5000] ;  /* 0x00500000703c783b */ /* 0x0004f00000000200 */
[----:B------:R-:W4:Y:S08]  /*6460*/  LDSM.16.M88.4 R32, [R120+0x8400] ;  /* 0x008400007820783b */ /* 0x000f300000000200 */
[----:B------:R-:W4:Y:S01]  /*6470*/  LDSM.16.M88.4 R48, [R120+0x8800] ;  /* 0x008800007830783b */ /* 0x000f220000000200 */
[----:B--2---:R-:W-:Y:S07]  /*6480*/  IMAD.IADD R112, R112, 0x1, R119 ;  /* 0x0000000170707824 */ /* 0x004fee00078e0277 */
[----:B------:R-:W2:Y:S01]  /*6490*/  LDSM.16.M88.4 R100, [R120+0x8c00] ;  /* 0x008c00007864783b */ /* 0x000ea20000000200 */
[-C--:B-1----:R-:W-:Y:S07]  /*64a0*/  HMMA.16816.F32 R4, R64, R16.reuse, RZ ;  /* 0x000000104004723c */ /* 0x082fee00000018ff */
[----:B------:R-:W-:Y:S01]  /*64b0*/  LDSM.16.M88.4 R104, [R112+0x4000] ;  /* 0x004000007068783b */ /* 0x000fe20000000200 */
        /* <DEDUP_REMOVED lines=13> */
[-C--:B--2---:R-:W-:Y:S08]  /*6590*/  HMMA.16816.F32 R52, R64, R100.reuse, RZ ;  /* 0x000000644034723c */ /* 0x084ff000000018ff */
[C---:B------:R-:W-:Y:S08]  /*65a0*/  HMMA.16816.F32 R56, R60.reuse, R100, RZ ;  /* 0x000000643c38723c */ /* 0x040ff000000018ff */
[-C--:B------:R-:W-:Y:S08]  /*65b0*/  HMMA.16816.F32 R60, R60, R102.reuse, RZ ;  /* 0x000000663c3c723c */ /* 0x080ff000000018ff */
[----:B------:R-:W-:Y:S01]  /*65c0*/  HMMA.16816.F32 R64, R64, R102, RZ ;  /* 0x000000664040723c */ /* 0x000fe200000018ff */
[----:B------:R-:W2:Y:S07]  /*65d0*/  LDSM.16.M88.4 R100, [R118+0x8400] ;  /* 0x008400007664783b */ /* 0x000eae0000000200 */
[-C--:B-1----:R-:W-:Y:S08]  /*65e0*/  HMMA.16816.F32 R4, R104, R108.reuse, R4 ;  /* 0x0000006c6804723c */ /* 0x082ff00000001804 */
[C---:B---3--:R-:W-:Y:S08]  /*65f0*/  HMMA.16816.F32 R8, R112.reuse, R108, R8 ;  /* 0x0000006c7008723c */ /* 0x048ff00000001808 */
[-C--:B------:R-:W-:Y:S08]  /*6600*/  HMMA.16816.F32 R12, R112, R110.reuse, R12 ;  /* 0x0000006e700c723c */ /* 0x080ff0000000180c */
[C---:B------:R-:W-:Y:S08]  /*6610*/  HMMA.16816.F32 R16, R104.reuse, R110, R16 ;  /* 0x0000006e6810723c */ /* 0x040ff00000001810 */
[-C--:B--2---:R-:W-:Y:S08]  /*6620*/  HMMA.16816.F32 R20, R104, R100.reuse, R20 ;  /* 0x000000646814723c */ /* 0x084ff00000001814 */
[C---:B------:R-:W-:Y:S04]  /*6630*/  HMMA.16816.F32 R24, R112.reuse, R100, R24 ;  /* 0x000000647018723c */ /* 0x040fe80000001818 */
[----:B------:R-:W-:Y:S02]  /*6640*/  IMAD.MOV.U32 R100, RZ, RZ, R125 ;  /* 0x000000ffff647224 */ /* 0x000fe400078e007d */
[----:B------:R-:W-:Y:S02]  /*6650*/  IMAD.MOV.U32 R101, RZ, RZ, R124 ;  /* 0x000000ffff657224 */ /* 0x000fe400078e007c */
[-C--:B------:R-:W-:Y:S03]  /*6660*/  HMMA.16816.F32 R28, R112, R102.reuse, R28 ;  /* 0x00000066701c723c */ /* 0x080fe6000000181c */
[C---:B------:R-:W-:Y:S04]  /*6670*/  LEA R108, P0, R141.reuse, R100, 0x2 ;  /* 0x000000648d6c7211 */ /* 0x040fe800078010ff */
[----:B------:R-:W-:Y:S01]  /*6680*/  LEA.HI.X R109, R141, R101, RZ, 0x2, P0 ;  /* 0x000000658d6d7211 */ /* 0x000fe200000f14ff */
[C---:B------:R-:W-:Y:S01]  /*6690*/  HMMA.16816.F32 R32, R104.reuse, R102, R32 ;  /* 0x000000666820723c */ /* 0x040fe20000001820 */
[----:B------:R-:W1:Y:S03]  /*66a0*/  LDSM.16.M88.4 R100, [R118+0x8800] ;  /* 0x008800007664783b */ /* 0x000e660000000200 */
[----:B------:R-:W-:Y:S05]  /*66b0*/  FSETP.GE.FTZ.AND P0, PT, R177, RZ, PT ;  /* 0x000000ffb100720b */ /* 0x000fea0003f16000 */
[----:B------:R-:W2:Y:S04]  /*66c0*/  LDG.E R110, desc[UR26][R108.64] ;  /* 0x0000001a6c6e7981 */ /* 0x000ea8000c1e1900 */
[----:B------:R-:W5:Y:S04]  /*66d0*/  LDG.E R251, desc[UR26][R108.64+0x20] ;  /* 0x0000201a6cfb7981 */ /* 0x000f68000c1e1900 */
[----:B------:R-:W5:Y:S04]  /*66e0*/  LDG.E R111, desc[UR26][R108.64+0x100] ;  /* 0x0001001a6c6f7981 */ /* 0x000f68000c1e1900 */
[----:B------:R3:W5:Y:S01]  /*66f0*/  LDG.E R252, desc[UR26][R108.64+0x120] ;  /* 0x0001201a6cfc7981 */ /* 0x000762000c1e1900 */
[-C--:B-1----:R-:W-:Y:S03]  /*6700*/  HMMA.16816.F32 R36, R104, R100.reuse, R36 ;  /* 0x000000646824723c */ /* 0x082fe60000001824 */
[--C-:B---3--:R-:W-:Y:S01]  /*6710*/  SHF.R.U32.HI R108, RZ, 0x1, R2.reuse ;  /* 0x00000001ff6c7819 */ /* 0x108fe20000011602 */
[----:B------:R-:W-:Y:S04]  /*6720*/  IMAD.SHL.U32 R109, R2, 0x40, RZ ;  /* 0x00000040026d7824 */ /* 0x000fe800078e00ff */
[C---:B------:R-:W-:Y:S08]  /*6730*/  HMMA.16816.F32 R40, R112.reuse, R100, R40 ;  /* 0x000000647028723c */ /* 0x040ff00000001828 */
[-C--:B------:R-:W-:Y:S08]  /*6740*/  HMMA.16816.F32 R44, R112, R102.reuse, R44 ;  /* 0x00000066702c723c */ /* 0x080ff0000000182c */
[C---:B------:R-:W-:Y:S01]  /*6750*/  HMMA.16816.F32 R48, R104.reuse, R102, R48 ;  /* 0x000000666830723c */ /* 0x040fe20000001830 */
[----:B------:R-:W1:Y:S07]  /*6760*/  LDSM.16.M88.4 R100, [R118+0x8c00] ;  /* 0x008c00007664783b */ /* 0x000e6e0000000200 */
[-C--:B-1----:R-:W-:Y:S08]  /*6770*/  HMMA.16816.F32 R52, R104, R100.reuse, R52 ;  /* 0x000000646834723c */ /* 0x082ff00000001834 */
[C---:B------:R-:W-:Y:S04]  /*6780*/  HMMA.16816.F32 R56, R112.reuse, R100, R56 ;  /* 0x000000647038723c */ /* 0x040fe80000001838 */
[----:B------:R-:W-:Y:S01]  /*6790*/  LOP3.LUT R101, R108, 0x30, RZ, 0xc0, !PT ;  /* 0x000000306c657812 */ /* 0x000fe200078ec0ff */
[----:B------:R-:W-:Y:S03]  /*67a0*/  IMAD.SHL.U32 R100, R2, 0x8, RZ ;  /* 0x0000000802647824 */ /* 0x000fe600078e00ff */
[----:B------:R-:W-:Y:S01]  /*67b0*/  LOP3.LUT R101, R101, 0x8, R2, 0xf8, !PT ;  /* 0x0000000865657812 */ /* 0x000fe200078ef802 */
[-C--:B------:R-:W-:Y:S03]  /*67c0*/  HMMA.16816.F32 R60, R112, R102.reuse, R60 ;  /* 0x00000066703c723c */ /* 0x080fe6000000183c */
[----:B------:R-:W-:Y:S04]  /*67d0*/  LOP3.LUT R101, R101, 0x1c0, R109, 0xf8, !PT ;  /* 0x000001c065657812 */ /* 0x000fe800078ef86d */
[----:B------:R-:W-:Y:S01]  /*67e0*/  LOP3.LUT R101, R101, 0x38, R100, 0x78, !PT ;  /* 0x0000003865657812 */ /* 0x000fe200078e7864 */
[----:B------:R-:W-:Y:S04]  /*67f0*/  HMMA.16816.F32 R64, R104, R102, R64 ;  /* 0x000000666840723c */ /* 0x000fe80000001840 */
[C---:B--2---:R-:W-:Y:S01]  /*6800*/  FADD.FTZ R112, -R110.reuse, R4 ;  /* 0x000000046e707221 */ /* 0x044fe20000010100 */
[----:B------:R-:W-:Y:S01]  /*6810*/  LOP3.LUT R4, R109, 0x400, RZ, 0xc0, !PT ;  /* 0x000004006d047812 */ /* 0x000fe200078ec0ff */
[C---:B------:R-:W-:Y:S01]  /*6820*/  FADD.FTZ R5, -R110.reuse, R5 ;  /* 0x000000056e057221 */ /* 0x040fe20000010100 */
[C---:B------:R-:W-:Y:S01]  /*6830*/  FADD.FTZ R16, -R110.reuse, R16 ;  /* 0x000000106e107221 */ /* 0x040fe20000010100 */
[----:B------:R-:W-:Y:S01]  /*6840*/  FADD.FTZ R37, -R110, R37 ;  /* 0x000000256e257221 */ /* 0x000fe20000010100 */
[-C--:B------:R-:W-:Y:S01]  /*6850*/  FSEL R112, R112, R110.reuse, P0 ;  /* 0x0000006e70707208 */ /* 0x080fe20000000000 */
[----:B------:R-:W-:Y:S01]  /*6860*/  IMAD R101, R101, 0x2, R4 ;  /* 0x0000000265657824 */ /* 0x000fe200078e0204 */
[----:B------:R-:W-:Y:S01]  /*6870*/  FSETP.GE.FTZ.AND P0, PT, R185, RZ, PT ;  /* 0x000000ffb900720b */ /* 0x000fe20003f16000 */
[----:B------:R-:W-:Y:S01]  /*6880*/  FADD.FTZ R4, -R110, R20 ;  /* 0x000000146e047221 */ /* 0x000fe20000010100 */
[----:B------:R-:W-:Y:S01]  /*6890*/  FSEL R16, R16, R110, P3 ;  /* 0x0000006e10107208 */ /* 0x000fe20001800000 */
[----:B------:R-:W-:Y:S01]  /*68a0*/  FMUL.FTZ R177, R177, R112 ;  /* 0x00000070b1b17220 */ /* 0x000fe20000410000 */
[-C--:B------:R-:W-:Y:S01]  /*68b0*/  FSEL R112, R5, R110.reuse, P0 ;  /* 0x0000006e05707208 */ /* 0x080fe20000000000 */
[----:B------:R-:W-:Y:S01]  /*68c0*/  FADD.FTZ R33, -R110, R33 ;  /* 0x000000216e217221 */ /* 0x000fe20000010100 */
[----:B------:R-:W-:Y:S01]  /*68d0*/  FSETP.GE.FTZ.AND P0, PT, R206, RZ, PT ;  /* 0x000000ffce00720b */ /* 0x000fe20003f16000 */
[----:B------:R-:W-:Y:S01]  /*68e0*/  FADD.FTZ R5, -R110, R17 ;  /* 0x000000116e057221 */ /* 0x000fe20000010100 */
[----:B------:R-:W-:Y:S01]  /*68f0*/  FSETP.GE.FTZ.AND P3, PT, R250, RZ, PT ;  /* 0x000000fffa00720b */ /* 0x000fe20003f76000 */
[----:B------:R-:W-:Y:S01]  /*6900*/  FADD.FTZ R49, -R110, R49 ;  /* 0x000000316e317221 */ /* 0x000fe20000010100 */
[-C--:B------:R-:W-:Y:S01]  /*6910*/  FSEL R4, R4, R110.reuse, P0 ;  /* 0x0000006e04047208 */ /* 0x080fe20000000000 */
[----:B------:R-:W-:Y:S01]  /*6920*/  FADD.FTZ R52, -R110, R52 ;  /* 0x000000346e347221 */ /* 0x000fe20000010100 */
[----:B------:R-:W-:Y:S01]  /*6930*/  FSETP.GE.FTZ.AND P0, PT, R248, RZ, PT ;  /* 0x000000fff800720b */ /* 0x000fe20003f16000 */
[C---:B------:R-:W-:Y:S01]  /*6940*/  FADD.FTZ R32, -R110.reuse, R32 ;  /* 0x000000206e207221 */ /* 0x040fe20000010100 */
[-C--:B------:R-:W-:Y:S01]  /*6950*/  FSEL R33, R33, R110.reuse, P3 ;  /* 0x0000006e21217208 */ /* 0x080fe20001800000 */
[C---:B------:R-:W-:Y:S01]  /*6960*/  FADD.FTZ R36, -R110.reuse, R36 ;  /* 0x000000246e247221 */ /* 0x040fe20000010100 */
[-C--:B------:R-:W-:Y:S01]  /*6970*/  FSEL R37, R37, R110.reuse, P0 ;  /* 0x0000006e25257208 */ /* 0x080fe20000000000 */
[----:B------:R-:W-:Y:S01]  /*6980*/  FADD.FTZ R21, -R110, R21 ;  /* 0x000000156e157221 */ /* 0x000fe20000010100 */
[----:B------:R-:W-:Y:S01]  /*6990*/  FSETP.GE.FTZ.AND P0, PT, R246, RZ, PT ;  /* 0x000000fff600720b */ /* 0x000fe20003f16000 */
[C---:B------:R-:W-:Y:S01]  /*69a0*/  FADD.FTZ R48, -R110.reuse, R48 ;  /* 0x000000306e307221 */ /* 0x040fe20000010100 */
[----:B------:R-:W-:Y:S01]  /*69b0*/  FSEL R5, R5, R110, P2 ;  /* 0x0000006e05057208 */ /* 0x000fe20001000000 */
[C---:B------:R-:W-:Y:S01]  /*69c0*/  FADD.FTZ R53, -R110.reuse, R53 ;  /* 0x000000356e357221 */ /* 0x040fe20000010100 */
        /* <DEDUP_REMOVED lines=14> */
[----:B------:R-:W-:Y:S01]  /*6ab0*/  ISETP.GT.AND P3, PT, R137, R123, PT ;  /* 0x0000007b8900720c */ /* 0x000fe20003f64270 */
[----:B------:R-:W-:Y:S01]  /*6ac0*/  FMUL.FTZ R32, R215, R32 ;  /* 0x00000020d7207220 */ /* 0x000fe20000410000 */
[----:B------:R-:W-:Y:S01]  /*6ad0*/  FSETP.GE.FTZ.AND P5, PT, R247, RZ, PT ;  /* 0x000000fff700720b */ /* 0x000fe20003fb6000 */
[----:B------:R-:W-:Y:S01]  /*6ae0*/  FMUL.FTZ R36, R249, R36 ;  /* 0x00000024f9247220 */ /* 0x000fe20000410000 */
[----:B------:R-:W-:Y:S01]  /*6af0*/  FSETP.GE.FTZ.AND P2, PT, R244, RZ, PT ;  /* 0x000000fff400720b */ /* 0x000fe20003f56000 */
[----:B------:R-:W-:Y:S01]  /*6b00*/  FMUL.FTZ R49, R246, R49 ;  /* 0x00000031f6317220 */ /* 0x000fe20000410000 */
[----:B------:R-:W-:Y:S01]  /*6b10*/  FSEL R21, R21, R110, P6 ;  /* 0x0000006e15157208 */ /* 0x000fe20003000000 */
[----:B------:R-:W-:Y:S01]  /*6b20*/  FMUL.FTZ R52, R245, R52 ;  /* 0x00000034f5347220 */ /* 0x000fe20000410000 */
[-C--:B------:R-:W-:Y:S02]  /*6b30*/  FSEL R48, R48, R110.reuse, P5 ;  /* 0x0000006e30307208 */ /* 0x080fe40002800000 */
        /* <DEDUP_REMOVED lines=14> */
[----:B------:R-:W-:Y:S02]  /*6c20*/  F2FP.F16.F32.PACK_AB R48, R49, R48 ;  /* 0x000000303130723e */ /* 0x000fe400000000ff */
        /* <DEDUP_REMOVED lines=15> */
[----:B------:R-:W-:Y:S02]  /*6d20*/  @!P0 LEA R102, P5, R17, R127, 0x7 ;  /* 0x0000007f11668211 */ /* 0x000fe400078a38ff */
[----:B------:R-:W-:Y:S02]  /*6d30*/  SEL R21, R21, 0x2000, !P6 ;  /* 0x0000200015157807 */ /* 0x000fe40007000000 */
[----:B--2---:R-:W-:Y:S01]  /*6d40*/  @!P0 LEA.HI.X R103, R17, R126, R16, 0x7, P5 ;  /* 0x0000007e11678211 */ /* 0x004fe200028f3c10 */
[----:B------:R-:W-:Y:S02]  /*6d50*/  @!P2 IMAD.MOV.U32 R16, RZ, RZ, R127 ;  /* 0x000000ffff10a224 */ /* 0x000fe400078e007f */
[--C-:B------:R-:W-:Y:S02]  /*6d60*/  IMAD.IADD R169, R169, 0x1, R21.reuse ;  /* 0x00000001a9a97824 */ /* 0x100fe400078e0215 */
        /* <DEDUP_REMOVED lines=16> */
.L_x_734:
[----:B------:R-:W-:Y:S01]  /*6e70*/  FSETP.GE.FTZ.AND P0, PT, R184, RZ, PT ;  /* 0x000000ffb800720b */ /* 0x000fe20003f16000 */
[C---:B-----5:R-:W-:Y:S01]  /*6e80*/  FADD.FTZ R6, -R251.reuse, R6 ;  /* 0x00000006fb067221 */ /* 0x060fe20000010100 */
[----:B------:R-:W-:Y:S01]  /*6e90*/  FSETP.GE.FTZ.AND P2, PT, R198, RZ, PT ;  /* 0x000000ffc600720b */ /* 0x000fe20003f56000 */
[----:B------:R-:W-:Y:S01]  /*6ea0*/  STS [R142+0xa000], R177 ;  /* 0x00a000b18e007388 */ /* 0x000fe20000000800 */
[----:B------:R-:W-:Y:S01]  /*6eb0*/  FSETP.GE.FTZ.AND P6, PT, R186, RZ, PT ;  /* 0x000000ffba00720b */ /* 0x000fe20003fd6000 */
[C---:B------:R-:W-:Y:S01]  /*6ec0*/  FADD.FTZ R23, -R251.reuse, R23 ;  /* 0x00000017fb177221 */ /* 0x040fe20000010100 */
[-C--:B------:R-:W-:Y:S01]  /*6ed0*/  FSEL R6, R6, R251.reuse, P0 ;  /* 0x000000fb06067208 */ /* 0x080fe20000000000 */
[C---:B------:R-:W-:Y:S01]  /*6ee0*/  FADD.FTZ R22, -R251.reuse, R22 ;  /* 0x00000016fb167221 */ /* 0x040fe20000010100 */
[----:B------:R-:W-:Y:S01]  /*6ef0*/  FSETP.GE.FTZ.AND P0, PT, R204, RZ, PT ;  /* 0x000000ffcc00720b */ /* 0x000fe20003f16000 */
        /* <DEDUP_REMOVED lines=8> */
[----:B------:R-:W-:Y:S01]  /*6f80*/  FADD.FTZ R38, -R251, R38 ;  /* 0x00000026fb267221 */ /* 0x000fe20000010100 */
[-C--:B------:R-:W-:Y:S01]  /*6f90*/  FSEL R23, R23, R251.reuse, P0 ;  /* 0x000000fb17177208 */ /* 0x080fe20000000000 */
[C---:B------:R-:W-:Y:S01]  /*6fa0*/  FADD.FTZ R35, -R251.reuse, R35 ;  /* 0x00000023fb237221 */ /* 0x040fe20000010100 */
[----:B------:R-:W-:Y:S01]  /*6fb0*/  FSETP.GE.FTZ.AND P0, PT, R238, RZ, PT ;  /* 0x000000ffee00720b */ /* 0x000fe20003f16000 */
[----:B------:R-:W-:Y:S01]  /*6fc0*/  FADD.FTZ R34, -R251, R34 ;  /* 0x00000022fb227221 */ /* 0x000fe20000010100 */
[----:B------:R-:W-:Y:S01]  /*6fd0*/  FSETP.GE.FTZ.AND P5, PT, R197, RZ, PT ;  /* 0x000000ffc500720b */ /* 0x000fe20003fb6000 */
[----:B------:R-:W-:Y:S01]  /*6fe0*/  FADD.FTZ R55, -R251, R55 ;  /* 0x00000037fb377221 */ /* 0x000fe20000010100 */
[-C--:B------:R-:W-:Y:S01]  /*6ff0*/  FSEL R39, R39, R251.reuse, P0 ;  /* 0x000000fb27277208 */ /* 0x080fe20000000000 */
[----:B------:R-:W-:Y:S01]  /*7000*/  FADD.FTZ R51, -R251, R51 ;  /* 0x00000033fb337221 */ /* 0x000fe20000010100 */
[----:B------:R-:W-:Y:S01]  /*7010*/  FSETP.GE.FTZ.AND P0, PT, R237, RZ, PT ;  /* 0x000000ffed00720b */ /* 0x000fe20003f16000 */
[----:B------:R-:W-:Y:S01]  /*7020*/  FADD.FTZ R54, -R251, R54 ;  /* 0x00000036fb367221 */ /* 0x000fe20000010100 */
[----:B------:R-:W-:Y:S01]  /*7030*/  FSETP.GE.FTZ.AND P2, PT, R239, RZ, PT ;  /* 0x000000ffef00720b */ /* 0x000fe20003f56000 */
[----:B------:R-:W-:Y:S01]  /*7040*/  FADD.FTZ R66, -R251, R66 ;  /* 0x00000042fb427221 */ /* 0x000fe20000010100 */
[-C--:B------:R-:W-:Y:S01]  /*7050*/  FSEL R50, R50, R251.reuse, P0 ;  /* 0x000000fb32327208 */ /* 0x080fe20000000000 */
[C---:B------:R-:W-:Y:S01]  /*7060*/  FADD.FTZ R8, -R111.reuse, R8 ;  /* 0x000000086f087221 */ /* 0x040fe20000010100 */
[----:B------:R-:W-:Y:S01]  /*7070*/  FSETP.GE.FTZ.AND P0, PT, R232, RZ, PT ;  /* 0x000000ffe800720b */ /* 0x000fe20003f16000 */
[----:B------:R-:W-:Y:S01]  /*7080*/  FADD.FTZ R13, -R111, R13 ;  /* 0x0000000d6f0d7221 */ /* 0x000fe20000010100 */
[-C--:B------:R-:W-:Y:S01]  /*7090*/  FSEL R7, R7, R251.reuse, P6 ;  /* 0x000000fb07077208 */ /* 0x080fe20003000000 */
[C---:B------:R-:W-:Y:S01]  /*70a0*/  FADD.FTZ R24, -R111.reuse, R24 ;  /* 0x000000186f187221 */ /* 0x040fe20000010100 */
[-C--:B------:R-:W-:Y:S01]  /*70b0*/  FSEL R18, R18, R251.reuse, P5 ;  /* 0x000000fb12127208 */ /* 0x080fe20002800000 */
[C---:B------:R-:W-:Y:S01]  /*70c0*/  FADD.FTZ R9, -R111.reuse, R9 ;  /* 0x000000096f097221 */ /* 0x040fe20000010100 */
[-C--:B------:R-:W-:Y:S01]  /*70d0*/  FSEL R38, R38, R251.reuse, P2 ;  /* 0x000000fb26267208 */ /* 0x080fe20001000000 */
[C---:B------:R-:W-:Y:S01]  /*70e0*/  FADD.FTZ R25, -R111.reuse, R25 ;  /* 0x000000196f197221 */ /* 0x040fe20000010100 */
[----:B------:R-:W-:Y:S01]  /*70f0*/  FSETP.GE.FTZ.AND P5, PT, R240, RZ, PT ;  /* 0x000000fff000720b */ /* 0x000fe20003fb6000 */
[----:B------:R-:W-:Y:S01]  /*7100*/  FADD.FTZ R12, -R111, R12 ;  /* 0x0000000c6f0c7221 */ /* 0x000fe20000010100 */
[----:B------:R-:W-:Y:S01]  /*7110*/  FSETP.GE.FTZ.AND P6, PT, R241, RZ, PT ;  /* 0x000000fff100720b */ /* 0x000fe20003fd6000 */
[C---:B------:R-:W-:Y:S01]  /*7120*/  FADD.FTZ R29, -R111.reuse, R29 ;  /* 0x0000001d6f1d7221 */ /* 0x040fe20000010100 */
[----:B------:R-:W-:Y:S01]  /*7130*/  FSETP.GE.FTZ.AND P2, PT, R234, RZ, PT ;  /* 0x000000ffea00720b */ /* 0x000fe20003f56000 */
[----:B------:R-:W-:Y:S01]  /*7140*/  FADD.FTZ R41, -R111, R41 ;  /* 0x000000296f297221 */ /* 0x000fe20000010100 */
        /* <DEDUP_REMOVED lines=16> */
[----:B------:R-:W-:Y:S01]  /*7250*/  FSEL R66, R66, R251, P2 ;  /* 0x000000fb42427208 */ /* 0x000fe20001000000 */
[----:B------:R-:W-:Y:S01]  /*7260*/  @P0 FADD.FTZ R251, -R251, R67 ;  /* 0x00000043fbfb0221 */ /* 0x000fe20000010100 */
        /* <DEDUP_REMOVED lines=8> */
[----:B------:R-:W-:Y:S01]  /*72f0*/  FSETP.GE.FTZ.AND P2, PT, R192, RZ, PT ;  /* 0x000000ffc000720b */ /* 0x000fe20003f56000 */
[----:B------:R-:W-:Y:S01]  /*7300*/  FADD.FTZ R14, -R252, R14 ;  /* 0x0000000efc0e7221 */ /* 0x000fe20000010100 */
[----:B------:R-:W-:Y:S01]  /*7310*/  FSEL R13, R13, R111, P0 ;  /* 0x0000006f0d0d7208 */ /* 0x000fe20000000000 */
[----:B------:R-:W-:Y:S01]  /*7320*/  FMUL.FTZ R19, R198, R19 ;  /* 0x00000013c6137220 */ /* 0x000fe20000410000 */
[----:B------:R-:W-:Y:S01]  /*7330*/  FSETP.GE.FTZ.AND P0, PT, R202, RZ, PT ;  /* 0x000000ffca00720b */ /* 0x000fe20003f16000 */
        /* <DEDUP_REMOVED lines=8> */
[C---:B------:R-:W-:Y:S01]  /*73c0*/  FADD.FTZ R27, -R252.reuse, R27 ;  /* 0x0000001bfc1b7221 */ /* 0x040fe20000010100 */
[----:B------:R-:W-:Y:S01]  /*73d0*/  FSEL R25, R25, R111, P0 ;  /* 0x0000006f19197208 */ /* 0x000fe20000000000 */
[----:B------:R-:W-:Y:S01]  /*73e0*/  FADD.FTZ R26, -R252, R26 ;  /* 0x0000001afc1a7221 */ /* 0x000fe20000010100 */
[----:B------:R-:W-:Y:S01]  /*73f0*/  FSETP.GE.FTZ.AND P0, PT, R230, RZ, PT ;  /* 0x000000ffe600720b */ /* 0x000fe20003f16000 */
[----:B------:R-:W-:Y:S01]  /*7400*/  FMUL.FTZ R23, R203, R23 ;  /* 0x00000017cb177220 */ /* 0x000fe20000410000 */
[-C--:B------:R-:W-:Y:S01]  /*7410*/  FSEL R12, R12, R111.reuse, P2 ;  /* 0x0000006f0c0c7208 */ /* 0x080fe20001000000 */
[----:B------:R-:W-:Y:S01]  /*7420*/  FMUL.FTZ R22, R204, R22 ;  /* 0x00000016cc167220 */ /* 0x000fe20000410000 */
        /* <DEDUP_REMOVED lines=26> */
[----:B------:R-:W-:Y:S01]  /*75d0*/  FSETP.GE.FTZ.AND P2, PT, R225, RZ, PT ;  /* 0x000000ffe100720b */ /* 0x000fe20003f56000 */
[----:B------:R-:W-:Y:S01]  /*75e0*/  FADD.FTZ R46, -R252, R46 ;  /* 0x0000002efc2e7221 */ /* 0x000fe20000010100 */
[----:B------:R-:W-:Y:S01]  /*75f0*/  F2FP.F16.F32.PACK_AB R6, R7, R6 ;  /* 0x000000060706723e */ /* 0x000fe200000000ff */
[----:B------:R-:W-:Y:S01]  /*7600*/  IMAD.MOV.U32 R7, RZ, RZ, 0x10 ;  /* 0x00000010ff077424 */ /* 0x000fe200078e00ff */
[-C--:B------:R-:W-:Y:S01]  /*7610*/  FSEL R56, R56, R111.reuse, P6 ;  /* 0x0000006f38387208 */ /* 0x080fe20003000000 */
[----:B------:R-:W-:Y:S01]  /*7620*/  FADD.FTZ R47, -R252, R47 ;  /* 0x0000002ffc2f7221 */ /* 0x000fe20000010100 */
[----:B------:R-:W-:Y:S01]  /*7630*/  FSEL R57, R57, R111, P5 ;  /* 0x0000006f39397208 */ /* 0x000fe20002800000 */
[----:B------:R2:W-:Y:S01]  /*7640*/  STS [R142+0xa400], R6 ;  /* 0x00a400068e007388 */ /* 0x0005e20000000800 */
[----:B------:R-:W-:Y:S01]  /*7650*/  FSETP.GE.FTZ.AND P5, PT, R190, RZ, PT ;  /* 0x000000ffbe00720b */ /* 0x000fe20003fb6000 */
[----:B------:R-:W-:Y:S01]  /*7660*/  FMUL.FTZ R50, R237, R50 ;  /* 0x00000032ed327220 */ /* 0x000fe20000410000 */
[----:B------:R-:W-:Y:S01]  /*7670*/  FSETP.GE.FTZ.AND P6, PT, R189, RZ, PT ;  /* 0x000000ffbd00720b */ /* 0x000fe20003fd6000 */
[----:B------:R-:W-:Y:S01]  /*7680*/  FMUL.FTZ R51, R236, R51 ;  /* 0x00000033ec337220 */ /* 0x000fe20000410000 */
[----:B------:R-:W-:Y:S01]  /*7690*/  FSEL R60, R60, R111, P2 ;  /* 0x0000006f3c3c7208 */ /* 0x000fe20001000000 */
[----:B------:R-:W-:Y:S01]  /*76a0*/  @P0 FADD.FTZ R111, -R111, R61 ;  /* 0x0000003d6f6f0221 */ /* 0x000fe20000010100 */
[----:B------:R-:W-:Y:S01]  /*76b0*/  FSEL R11, R11, R252, P5 ;  /* 0x000000fc0b0b7208 */ /* 0x000fe20002800000 */
[----:B------:R-:W-:Y:S01]  /*76c0*/  FMUL.FTZ R40, R231, R40 ;  /* 0x00000028e7287220 */ /* 0x000fe20000410000 */
[----:B------:R-:W-:Y:S01]  /*76d0*/  FSETP.GE.FTZ.AND P0, PT, R194, RZ, PT ;  /* 0x000000ffc200720b */ /* 0x000fe20003f16000 */
[----:B------:R-:W-:Y:S01]  /*76e0*/  FMUL.FTZ R41, R230, R41 ;  /* 0x00000029e6297220 */ /* 0x000fe20000410000 */
[----:B------:R-:W-:Y:S01]  /*76f0*/  FSEL R10, R10, R252, P6 ;  /* 0x000000fc0a0a7208 */ /* 0x000fe20003000000 */
[----:B------:R-:W-:Y:S01]  /*7700*/  FMUL.FTZ R11, R190, R11 ;  /* 0x0000000bbe0b7220 */ /* 0x000fe20000410000 */
[----:B------:R-:W-:Y:S01]  /*7710*/  FSETP.GE.FTZ.AND P2, PT, R193, RZ, PT ;  /* 0x000000ffc100720b */ /* 0x000fe20003f56000 */
[----:B------:R-:W-:Y:S01]  /*7720*/  FMUL.FTZ R44, R229, R44 ;  /* 0x0000002ce52c7220 */ /* 0x000fe20000410000 */
[----:B------:R-:W-:Y:S01]  /*7730*/  SEL R7, R7, 0xfffffff0, !P1 ;  /* 0xfffffff007077807 */ /* 0x000fe20004800000 */
[----:B------:R-:W-:Y:S01]  /*7740*/  FMUL.FTZ R10, R189, R10 ;  /* 0x0000000abd0a7220 */ /* 0x000fe20000410000 */
[-C--:B------:R-:W-:Y:S01]  /*7750*/  FSEL R15, R15, R252.reuse, P0 ;  /* 0x000000fc0f0f7208 */ /* 0x080fe20000000000 */
[----:B------:R-:W-:Y:S01]  /*7760*/  FMUL.FTZ R45, R228, R45 ;  /* 0x0000002de42d7220 */ /* 0x000fe20000410000 */
[----:B------:R-:W-:Y:S01]  /*7770*/  FSEL R14, R14, R252, P2 ;  /* 0x000000fc0e0e7208 */ /* 0x000fe20001000000 */
[----:B------:R-:W-:Y:S01]  /*7780*/  IMAD.IADD R7, R142, 0x1, R7 ;  /* 0x000000018e077824 */ /* 0x000fe200078e0207 */
[----:B------:R-:W-:Y:S01]  /*7790*/  F2FP.F16.F32.PACK_AB R18, R19, R18 ;  /* 0x000000121312723e */ /* 0x000fe200000000ff */
[----:B------:R-:W-:Y:S01]  /*77a0*/  FMUL.FTZ R15, R194, R15 ;  /* 0x0000000fc20f7220 */ /* 0x000fe20000410000 */
[----:B------:R-:W-:Y:S01]  /*77b0*/  F2FP.F16.F32.PACK_AB R8, R9, R8 ;  /* 0x000000080908723e */ /* 0x000fe200000000ff */
[----:B------:R-:W-:Y:S01]  /*77c0*/  FMUL.FTZ R14, R193, R14 ;  /* 0x0000000ec10e7220 */ /* 0x000fe20000410000 */
[----:B------:R-:W-:Y:S01]  /*77d0*/  F2FP.F16.F32.PACK_AB R10, R11, R10 ;  /* 0x0000000a0b0a723e */ /* 0x000fe200000000ff */
[----:B------:R3:W-:Y:S01]  /*77e0*/  STS [R7+0xa000], R5 ;  /* 0x00a0000507007388 */ /* 0x0007e20000000800 */
[----:B------:R-:W-:Y:S01]  /*77f0*/  FSETP.GE.FTZ.AND P0, PT, R199, RZ, PT ;  /* 0x000000ffc700720b */ /* 0x000fe20003f16000 */
[----:B------:R-:W-:Y:S01]  /*7800*/  FADD.FTZ R58, -R252, R58 ;  /* 0x0000003afc3a7221 */ /* 0x000fe20000010100 */
[----:B------:R-:W-:Y:S01]  /*7810*/  FSETP.GE.FTZ.AND P2, PT, R200, RZ, PT ;  /* 0x000000ffc800720b */ /* 0x000fe20003f56000 */
[----:B------:R-:W-:Y:S01]  /*7820*/  STS [R7+0xa400], R18 ;  /* 0x00a4001207007388 */ /* 0x000fe20000000800 */
[----:B------:R-:W-:Y:S01]  /*7830*/  F2FP.F16.F32.PACK_AB R12, R13, R12 ;  /* 0x0000000c0d0c723e */ /* 0x000fe200000000ff */
[----:B------:R-:W-:Y:S01]  /*7840*/  FADD.FTZ R59, -R252, R59 ;  /* 0x0000003bfc3b7221 */ /* 0x000fe20000010100 */
[----:B------:R-:W-:Y:S01]  /*7850*/  F2FP.F16.F32.PACK_AB R14, R15, R14 ;  /* 0x0000000e0f0e723e */ /* 0x000fe200000000ff */
[----:B------:R-:W-:Y:S01]  /*7860*/  STS [R142+0xc000], R8 ;  /* 0x00c000088e007388 */ /* 0x000fe20000000800 */
[----:B------:R-:W-:Y:S01]  /*7870*/  FSEL R27, R27, R252, P0 ;  /* 0x000000fc1b1b7208 */ /* 0x000fe20000000000 */
[----:B------:R-:W-:Y:S01]  /*7880*/  FMUL.FTZ R54, R235, R54 ;  /* 0x00000036eb367220 */ /* 0x000fe20000410000 */
[----:B------:R-:W-:Y:S01]  /*7890*/  FSEL R26, R26, R252, P2 ;  /* 0x000000fc1a1a7208 */ /* 0x000fe20001000000 */
[----:B------:R-:W-:Y:S01]  /*78a0*/  STS [R142+0xc400], R10 ;  /* 0x00c4000a8e007388 */ /* 0x000fe20000000800 */
[----:B------:R-:W-:Y:S01]  /*78b0*/  FSETP.GE.FTZ.AND P0, PT, R214, RZ, PT ;  /* 0x000000ffd600720b */ /* 0x000fe20003f16000 */
[----:B------:R-:W-:Y:S01]  /*78c0*/  FMUL.FTZ R27, R199, R27 ;  /* 0x0000001bc71b7220 */ /* 0x000fe20000410000 */
[----:B------:R-:W-:Y:S01]  /*78d0*/  FSETP.GE.FTZ.AND P2, PT, R211, RZ, PT ;  /* 0x000000ffd300720b */ /* 0x000fe20003f56000 */
[----:B------:R-:W-:Y:S01]  /*78e0*/  STS [R7+0xc000], R12 ;  /* 0x00c0000c07007388 */ /* 0x000fe20000000800 */
[----:B------:R-:W-:Y:S01]  /*78f0*/  F2FP.F16.F32.PACK_AB R22, R23, R22 ;  /* 0x000000161716723e */ /* 0x000fe200000000ff */
[----:B------:R-:W-:Y:S01]  /*7900*/  FMUL.FTZ R26, R200, R26 ;  /* 0x0000001ac81a7220 */ /* 0x000fe20000410000 */
[-C--:B------:R-:W-:Y:S01]  /*7910*/  FSEL R31, R31, R252.reuse, P0 ;  /* 0x000000fc1f1f7208 */ /* 0x080fe20000000000 */
[----:B------:R-:W-:Y:S01]  /*7920*/  STS [R7+0xc400], R14 ;  /* 0x00c4000e07007388 */ /* 0x000fe20000000800 */
[----:B------:R-:W-:Y:S01]  /*7930*/  FSEL R30, R30, R252, P2 ;  /* 0x000000fc1e1e7208 */ /* 0x000fe20001000000 */
[----:B------:R-:W-:Y:S01]  /*7940*/  FMUL.FTZ R55, R234, R55 ;  /* 0x00000037ea377220 */ /* 0x000fe20000410000 */
[----:B------:R-:W-:Y:S01]  /*7950*/  F2FP.F16.F32.PACK_AB R34, R35, R34 ;  /* 0x000000222322723e */ /* 0x000fe200000000ff */
[----:B------:R-:W-:Y:S01]  /*7960*/  STS [R174+0xa000], R4 ;  /* 0x00a00004ae007388 */ /* 0x000fe20000000800 */
[----:B------:R-:W-:Y:S01]  /*7970*/  FMUL.FTZ R31, R214, R31 ;  /* 0x0000001fd61f7220 */ /* 0x000fe20000410000 */
[----:B------:R-:W-:Y:S01]  /*7980*/  FMUL.FTZ R30, R211, R30 ;  /* 0x0000001ed31e7220 */ /* 0x000fe20000410000 */
[----:B------:R-:W-:Y:S01]  /*7990*/  F2FP.F16.F32.PACK_AB R24, R25, R24 ;  /* 0x000000181918723e */ /* 0x000fe200000000ff */
[----:B------:R-:W-:Y:S01]  /*79a0*/  STS [R174+0xa400], R22 ;  /* 0x00a40016ae007388 */ /* 0x000fe20000000800 */
[----:B------:R-:W-:Y:S01]  /*79b0*/  F2FP.F16.F32.PACK_AB R26, R27, R26 ;  /* 0x0000001a1b1a723e */ /* 0x000fe200000000ff */
[----:B------:R-:W-:Y:S01]  /*79c0*/  FADD.FTZ R62, -R252, R62 ;  /* 0x0000003efc3e7221 */ /* 0x000fe20000010100 */
[----:B------:R-:W-:Y:S01]  /*79d0*/  FSETP.GE.FTZ.AND P2, PT, R223, RZ, PT ;  /* 0x000000ffdf00720b */ /* 0x000fe20003f56000 */
[----:B------:R-:W-:Y:S01]  /*79e0*/  STS [R171+0xa000], R32 ;  /* 0x00a00020ab007388 */ /* 0x000fe20000000800 */
[----:B------:R-:W-:Y:S01]  /*79f0*/  FSETP.GE.FTZ.AND P0, PT, R222, RZ, PT ;  /* 0x000000ffde00720b */ /* 0x000fe20003f16000 */
[----:B------:R-:W-:Y:S01]  /*7a00*/  FMUL.FTZ R66, R233, R66 ;  /* 0x00000042e9427220 */ /* 0x000fe20000410000 */
[----:B------:R-:W-:Y:S01]  /*7a10*/  F2FP.F16.F32.PACK_AB R28, R29, R28 ;  /* 0x0000001c1d1c723e */ /* 0x000fe200000000ff */
[----:B------:R-:W-:Y:S01]  /*7a20*/  STS [R171+0xa400], R34 ;  /* 0x00a40022ab007388 */ /* 0x000fe20000000800 */
[----:B------:R-:W-:Y:S01]  /*7a30*/  F2FP.F16.F32.PACK_AB R30, R31, R30 ;  /* 0x0000001e1f1e723e */ /* 0x000fe200000000ff */
[----:B------:R-:W-:Y:S01]  /*7a40*/  FMUL.FTZ R232, R232, R251 ;  /* 0x000000fbe8e87220 */ /* 0x000fe20000410000 */
[-C--:B------:R-:W-:Y:S01]  /*7a50*/  FSEL R42, R42, R252.reuse, P2 ;  /* 0x000000fc2a2a7208 */ /* 0x080fe20001000000 */
[----:B------:R-:W-:Y:S01]  /*7a60*/  STS [R174+0xc000], R24 ;  /* 0x00c00018ae007388 */ /* 0x000fe20000000800 */
[----:B------:R-:W-:Y:S01]  /*7a70*/  FSEL R43, R43, R252, P0 ;  /* 0x000000fc2b2b7208 */ /* 0x000fe20000000000 */
[----:B------:R-:W-:Y:S01]  /*7a80*/  FMUL.FTZ R56, R227, R56 ;  /* 0x00000038e3387220 */ /* 0x000fe20000410000 */
[----:B------:R-:W-:Y:S01]  /*7a90*/  FSETP.GE.FTZ.AND P5, PT, R221, RZ, PT ;  /* 0x000000ffdd00720b */ /* 0x000fe20003fb6000 */
[----:B------:R-:W-:Y:S01]  /*7aa0*/  STS [R174+0xc400], R26 ;  /* 0x00c4001aae007388 */ /* 0x000fe20000000800 */
[----:B------:R-:W-:Y:S01]  /*7ab0*/  FSETP.GE.FTZ.AND P2, PT, R220, RZ, PT ;  /* 0x000000ffdc00720b */ /* 0x000fe20003f56000 */
[----:B------:R-:W-:Y:S01]  /*7ac0*/  FMUL.FTZ R42, R223, R42 ;  /* 0x0000002adf2a7220 */ /* 0x000fe20000410000 */
[----:B------:R-:W-:Y:S01]  /*7ad0*/  F2FP.F16.F32.PACK_AB R38, R39, R38 ;  /* 0x000000262726723e */ /* 0x000fe200000000ff */
[----:B------:R-:W-:Y:S01]  /*7ae0*/  STS [R171+0xc000], R28 ;  /* 0x00c0001cab007388 */ /* 0x000fe20000000800 */
[-C--:B------:R-:W-:Y:S01]  /*7af0*/  FSEL R46, R46, R252.reuse, P5 ;  /* 0x000000fc2e2e7208 */ /* 0x080fe20002800000 */
[----:B------:R-:W-:Y:S01]  /*7b00*/  FMUL.FTZ R43, R222, R43 ;  /* 0x0000002bde2b7220 */ /* 0x000fe20000410000 */
[----:B------:R-:W-:Y:S01]  /*7b10*/  FSEL R47, R47, R252, P2 ;  /* 0x000000fc2f2f7208 */ /* 0x000fe20001000000 */
[----:B------:R-:W-:Y:S01]  /*7b20*/  STS [R171+0xc400], R30 ;  /* 0x00c4001eab007388 */ /* 0x000fe20000000800 */
        /* <DEDUP_REMOVED lines=9> */
[----:B------:R-:W-:Y:S01]  /*7bc0*/  FMUL.FTZ R60, R225, R60 ;  /* 0x0000003ce13c7220 */ /* 0x000fe20000410000 */
[----:B------:R-:W-:Y:S01]  /*7bd0*/  FSETP.GE.FTZ.AND P6, PT, R219, RZ, PT ;  /* 0x000000ffdb00720b */ /* 0x000fe20003fd6000 */
[----:B------:R-:W-:Y:S01]  /*7be0*/  STS [R209+-0x8000], R48 ;  /* 0xff800030d1007388 */ /* 0x000fe20000000800 */
[----:B------:R-:W-:Y:S01]  /*7bf0*/  FSETP.GE.FTZ.AND P5, PT, R218, RZ, PT ;  /* 0x000000ffda00720b */ /* 0x000fe20003fb6000 */
[----:B------:R-:W-:Y:S01]  /*7c00*/  FMUL.FTZ R111, R224, R111 ;  /* 0x0000006fe06f7220 */ /* 0x000fe20000410000 */
[----:B------:R-:W-:Y:S01]  /*7c10*/  F2FP.F16.F32.PACK_AB R44, R45, R44 ;  /* 0x0000002c2d2c723e */ /* 0x000fe200000000ff */
[----:B------:R-:W-:Y:S01]  /*7c20*/  STS [R209+-0x7c00], R50 ;  /* 0xff840032d1007388 */ /* 0x000fe20000000800 */
[----:B------:R-:W-:Y:S01]  /*7c30*/  F2FP.F16.F32.PACK_AB R46, R47, R46 ;  /* 0x0000002e2f2e723e */ /* 0x000fe200000000ff */
[----:B------:R-:W-:Y:S01]  /*7c40*/  IMAD.SHL.U32 R40, R2, 0x20, RZ ;  /* 0x0000002002287824 */ /* 0x000fe200078e00ff */
[-C--:B------:R-:W-:Y:S01]  /*7c50*/  FSEL R58, R58, R252.reuse, P6 ;  /* 0x000000fc3a3a7208 */ /* 0x080fe20003000000 */
[----:B------:R-:W-:Y:S01]  /*7c60*/  STS [R210+-0x6000], R41 ;  /* 0xffa00029d2007388 */ /* 0x000fe20000000800 */
[----:B------:R-:W-:Y:S02]  /*7c70*/  FSEL R59, R59, R252, P5 ;  /* 0x000000fc3b3b7208 */ /* 0x000fe40002800000 */
[----:B------:R-:W-:Y:S01]  /*7c80*/  FSETP.GE.FTZ.AND P2, PT, R217, RZ, PT ;  /* 0x000000ffd900720b */ /* 0x000fe20003f56000 */
[----:B------:R-:W-:Y:S01]  /*7c90*/  STS [R210+-0x5c00], R42 ;  /* 0xffa4002ad2007388 */ /* 0x000fe20000000800 */
[----:B------:R-:W-:Y:S01]  /*7ca0*/  F2FP.F16.F32.PACK_AB R54, R55, R54 ;  /* 0x000000363736723e */ /* 0x000fe200000000ff */
[----:B------:R-:W-:Y:S01]  /*7cb0*/  FMUL.FTZ R58, R219, R58 ;  /* 0x0000003adb3a7220 */ /* 0x000fe20000410000 */
[----:B------:R-:W-:Y:S01]  /*7cc0*/  FSEL R62, R62, R252, P2 ;  /* 0x000000fc3e3e7208 */ /* 0x000fe20001000000 */
[----:B------:R-:W-:Y:S01]  /*7cd0*/  STS [R209+-0x6000], R44 ;  /* 0xffa0002cd1007388 */ /* 0x000fe20000000800 */
[----:B------:R-:W-:Y:S01]  /*7ce0*/  FMUL.FTZ R59, R218, R59 ;  /* 0x0000003bda3b7220 */ /* 0x000fe20000410000 */
[----:B------:R-:W-:Y:S01]  /*7cf0*/  @P0 FADD.FTZ R252, -R252, R63 ;  /* 0x0000003ffcfc0221 */ /* 0x000fe20000010100 */
[----:B--2---:R-:W-:Y:S01]  /*7d00*/  F2FP.F16.F32.PACK_AB R6, R232, R66 ;  /* 0x00000042e806723e */ /* 0x004fe200000000ff */
[----:B------:R-:W-:Y:S01]  /*7d10*/  STS [R209+-0x5c00], R46 ;  /* 0xffa4002ed1007388 */ /* 0x000fe20000000800 */
[----:B------:R-:W-:Y:S01]  /*7d20*/  F2FP.F16.F32.PACK_AB R64, R110, R64 ;  /* 0x000000406e40723e */ /* 0x000fe200000000ff */
[----:B------:R-:W-:Y:S01]  /*7d30*/  FMUL.FTZ R62, R217, R62 ;  /* 0x0000003ed93e7220 */ /* 0x000fe20000410000 */
[----:B------:R-:W-:Y:S01]  /*7d40*/  FMUL.FTZ R216, R216, R252 ;  /* 0x000000fcd8d87220 */ /* 0x000fe20000410000 */
[----:B------:R-:W-:Y:S01]  /*7d50*/  STS [R208+-0x8000], R52 ;  /* 0xff800034d0007388 */ /* 0x000fe20000000800 */
[----:B---3--:R-:W-:Y:S01]  /*7d60*/  F2FP.F16.F32.PACK_AB R5, R57, R56 ;  /* 0x000000383905723e */ /* 0x008fe200000000ff */
[----:B------:R-:W-:Y:S01]  /*7d70*/  IMAD.SHL.U32 R56, R2, 0x4, RZ ;  /* 0x0000000402387824 */ /* 0x000fe200078e00ff */
[----:B------:R-:W-:Y:S01]  /*7d80*/  F2FP.F16.F32.PACK_AB R59, R59, R58 ;  /* 0x0000003a3b3b723e */ /* 0x000fe200000000ff */
[----:B------:R-:W-:Y:S01]  /*7d90*/  STS [R208+-0x7c00], R54 ;  /* 0xff840036d0007388 */ /* 0x000fe20000000800 */
[----:B------:R-:W-:Y:S02]  /*7da0*/  F2FP.F16.F32.PACK_AB R60, R111, R60 ;  /* 0x0000003c6f3c723e */ /* 0x000fe400000000ff */
[----:B------:R-:W-:Y:S01]  /*7db0*/  F2FP.F16.F32.PACK_AB R62, R216, R62 ;  /* 0x0000003ed83e723e */ /* 0x000fe200000000ff */
[----:B------:R2:W-:Y:S01]  /*7dc0*/  STS [R207+-0x8000], R64 ;  /* 0xff800040cf007388 */ /* 0x0005e20000000800 */
[--C-:B------:R-:W-:Y:S02]  /*7dd0*/  SHF.R.U32.HI R57, RZ, 0x4, R2.reuse ;  /* 0x00000004ff397819 */ /* 0x100fe40000011602 */
[----:B------:R-:W-:Y:S01]  /*7de0*/  LOP3.LUT R63, R100, 0xd8, RZ, 0xc0, !PT ;  /* 0x000000d8643f7812 */ /* 0x000fe200078ec0ff */
[----:B------:R-:W-:Y:S01]  /*7df0*/  STS [R207+-0x7c00], R6 ;  /* 0xff840006cf007388 */ /* 0x000fe20000000800 */
[----:B------:R-:W-:Y:S02]  /*7e00*/  LOP3.LUT R57, R57, 0x8, RZ, 0xc0, !PT ;  /* 0x0000000839397812 */ /* 0x000fe400078ec0ff */
[--C-:B------:R-:W-:Y:S01]  /*7e10*/  LOP3.LUT R63, R63, 0x18, R2.reuse, 0x78, !PT ;  /* 0x000000183f3f7812 */ /* 0x100fe200078e7802 */
[----:B------:R-:W-:Y:S01]  /*7e20*/  STS [R208+-0x6000], R5 ;  /* 0xffa00005d0007388 */ /* 0x000fe20000000800 */
[----:B------:R-:W-:Y:S02]  /*7e30*/  LOP3.LUT R58, R57, 0x10, R2, 0xf8, !PT ;  /* 0x00000010393a7812 */ /* 0x000fe400078ef802 */
[----:B------:R-:W-:Y:S01]  /*7e40*/  LOP3.LUT R63, R63, 0x1f20, R100, 0xf8, !PT ;  /* 0x00001f203f3f7812 */ /* 0x000fe200078ef864 */
[----:B------:R-:W-:Y:S01]  /*7e50*/  STS [R208+-0x5c00], R59 ;  /* 0xffa4003bd0007388 */ /* 0x000fe20000000800 */
[----:B------:R-:W-:Y:S02]  /*7e60*/  LOP3.LUT R58, R58, 0xc0, R40, 0xf8, !PT ;  /* 0x000000c03a3a7812 */ /* 0x000fe400078ef828 */
[----:B------:R-:W-:Y:S01]  /*7e70*/  LEA R63, R63, UR4, 0x1 ;  /* 0x000000043f3f7c11 */ /* 0x000fe2000f8e08ff */
[----:B------:R-:W-:Y:S01]  /*7e80*/  STS [R207+-0x6000], R60 ;  /* 0xffa0003ccf007388 */ /* 0x000fe20000000800 */
[----:B------:R-:W-:Y:S03]  /*7e90*/  LOP3.LUT R58, R58, 0x18, R56, 0x78, !PT ;  /* 0x000000183a3a7812 */ /* 0x000fe600078e7838 */
[----:B------:R-:W-:Y:S01]  /*7ea0*/  STS [R207+-0x5c00], R62 ;  /* 0xffa4003ecf007388 */ /* 0x000fe20000000800 */
[----:B------:R-:W-:Y:S01]  /*7eb0*/  LOP3.LUT R58, R58, 0x120, R40, 0xf8, !PT ;  /* 0x000001203a3a7812 */ /* 0x000fe200078ef828 */
[----:B------:R-:W-:Y:S03]  /*7ec0*/  BAR.SYNC.DEFER_BLOCKING 0x0 ;  /* 0x0000000000007b1d */ /* 0x000fe60000010000 */
[----:B------:R-:W-:Y:S01]  /*7ed0*/  LEA R58, R58, UR4, 0x1 ;  /* 0x000000043a3a7c11 */ /* 0x000fe2000f8e08ff */
[----:B--2---:R-:W-:Y:S02]  /*7ee0*/  IMAD R64, R147, UR7, RZ ;  /* 0x0000000793407c24 */ /* 0x004fe4000f8e02ff */
[----:B------:R-:W-:Y:S04]  /*7ef0*/  LDSM.16.MT88.4 R4, [R101+UR4+0x12000] ;  /* 0x012000046504783b */ /* 0x000fe80008004200 */
[----:B------:R-:W2:Y:S04]  /*7f00*/  LDSM.16.MT88.4 R8, [R58+0x4000] ;  /* 0x004000003a08783b */ /* 0x000ea80000004200 */
[----:B------:R-:W3:Y:S04]  /*7f10*/  LDSM.16.MT88.4 R12, [R101+UR4+0x16000] ;  /* 0x01600004650c783b */ /* 0x000ee80008004200 */
[----:B-1----:R-:W-:Y:S04]  /*7f20*/  LDSM.16.MT88.4 R16, [R101+UR4+0x12800] ;  /* 0x012800046510783b */ /* 0x002fe80008004200 */
[----:B------:R-:W1:Y:S04]  /*7f30*/  LDSM.16.MT88.4 R20, [R58+0x4400] ;  /* 0x004400003a14783b */ /* 0x000e680000004200 */
[----:B------:R-:W4:Y:S04]  /*7f40*/  LDSM.16.MT88.4 R24, [R101+UR4+0x16800] ;  /* 0x016800046518783b */ /* 0x000f280008004200 */
        /* <DEDUP_REMOVED lines=11> */
[C---:B----4-:R-:W-:Y:S08]  /*8000*/  HMMA.16816.F32 R72, R24.reuse, R20, R72 ;  /* 0x000000141848723c */ /* 0x050ff00000001848 */
        /* <DEDUP_REMOVED lines=26> */
[-C--:B---3--:R-:W-:Y:S01]  /*81b0*/  HMMA.16816.F32 R68, R28, R32.reuse, R68 ;  /* 0x000000201c44723c */ /* 0x088fe20000001844 */
[----:B------:R-:W-:Y:S07]  /*81c0*/  BAR.SYNC.DEFER_BLOCKING 0x0 ;  /* 0x0000000000007b1d */ /* 0x000fee0000010000 */
[C---:B------:R-:W-:Y:S08]  /*81d0*/  HMMA.16816.F32 R72, R36.reuse, R32, R72 ;  /* 0x000000202448723c */ /* 0x040ff00000001848 */
[-C--:B------:R-:W-:Y:S08]  /*81e0*/  HMMA.16816.F32 R76, R36, R34.reuse, R76 ;  /* 0x00000022244c723c */ /* 0x080ff0000000184c */
[----:B------:R-:W-:Y:S08]  /*81f0*/  HMMA.16816.F32 R80, R28, R34, R80 ;  /* 0x000000221c50723c */ /* 0x000ff00000001850 */
[-C--:B--2---:R-:W-:Y:S08]  /*8200*/  HMMA.16816.F32 R68, R4, R8.reuse, R68 ;  /* 0x000000080444723c */ /* 0x084ff00000001844 */
[C---:B------:R-:W-:Y:S08]  /*8210*/  HMMA.16816.F32 R72, R12.reuse, R8, R72 ;  /* 0x000000080c48723c */ /* 0x040ff00000001848 */
[-C--:B------:R-:W-:Y:S08]  /*8220*/  HMMA.16816.F32 R76, R12, R10.reuse, R76 ;  /* 0x0000000a0c4c723c */ /* 0x080ff0000000184c */
[----:B------:R-:W-:Y:S04]  /*8230*/  HMMA.16816.F32 R80, R4, R10, R80 ;  /* 0x0000000a0450723c */ /* 0x000fe80000001850 */
[----:B------:R-:W-:Y:S04]  /*8240*/  IMAD.U32 R4, R64, -0x80, RZ ;  /* 0xffffff8040047824 */ /* 0x000fe800078e00ff */
[-C--:B-1----:R-:W-:Y:S05]  /*8250*/  HMMA.16816.F32 R68, R16, R20.reuse, R68 ;  /* 0x000000141044723c */ /* 0x082fea0000001844 */
[C---:B------:R-:W-:Y:S03]  /*8260*/  LEA R144, P0, R4.reuse, R144, 0x2 ;  /* 0x0000009004907211 */ /* 0x040fe600078010ff */
[C---:B------:R-:W-:Y:S04]  /*8270*/  HMMA.16816.F32 R72, R24.reuse, R20, R72 ;  /* 0x000000141848723c */ /* 0x040fe80000001848 */
[----:B------:R-:W-:Y:S02]  /*8280*/  LEA.HI.X.SX32 R145, R4, R145, 0x2, P0 ;  /* 0x0000009104917211 */ /* 0x000fe400000f16ff */
[----:B------:R-:W-:Y:S02]  /*8290*/  LOP3.LUT R4, R109, 0x1c0, RZ, 0xc0, !PT ;  /* 0x000001c06d047812 */ /* 0x000fe400078ec0ff */
        /* <DEDUP_REMOVED lines=15> */
[----:B------:R-:W-:Y:S01]  /*8390*/  @!P5 IMAD.MOV.U32 R7, RZ, RZ, R128 ;  /* 0x000000ffff07d224 */ /* 0x000fe200078e0080 */
[----:B------:R-:W-:Y:S01]  /*83a0*/  @!P2 LEA.HI.X R9, R6, R128, R5, 0x1, P0 ;  /* 0x000000800609a211 */ /* 0x000fe200000f0c05 */
        /* <DEDUP_REMOVED lines=12> */
.L_x_735:
[----:B------:R-:W-:Y:S01]  /*8470*/  LOP3.LUT R109, R109, 0x200, RZ, 0xc0, !PT ;  /* 0x000002006d6d7812 */ /* 0x000fe200078ec0ff */
[----:B------:R-:W-:Y:S01]  /*8480*/  LDSM.16.MT88.4 R20, [R58+0x6000] ;  /* 0x006000003a14783b */ /* 0x000fe20000004200 */
[----:B------:R-:W-:Y:S01]  /*8490*/  LOP3.LUT R4, R4, 0x38, R100, 0xf8, !PT ;  /* 0x0000003804047812 */ /* 0x000fe200078ef864 */
[----:B------:R-:W-:Y:S01]  /*84a0*/  VIADD R130, R130, 0xffffff80 ;  /* 0xffffff8082827836 */ /* 0x000fe20000000000 */
[----:B------:R-:W-:Y:S01]  /*84b0*/  LOP3.LUT R109, R109, 0xc00, R40, 0xf8, !PT ;  /* 0x00000c006d6d7812 */ /* 0x000fe200078ef828 */
[----:B------:R-:W-:Y:S01]  /*84c0*/  LDSM.16.MT88.4 R28, [R58+0x6400] ;  /* 0x006400003a1c783b */ /* 0x000fe20000004200 */
[----:B------:R-:W-:Y:S01]  /*84d0*/  LOP3.LUT R4, R4, 0x8, R108, 0x78, !PT ;  /* 0x0000000804047812 */ /* 0x000fe200078e786c */
[----:B------:R-:W-:Y:S01]  /*84e0*/  VIADD R170, R170, 0xfffffff8 ;  /* 0xfffffff8aaaa7836 */ /* 0x000fe20000000000 */
[----:B------:R-:W-:Y:S01]  /*84f0*/  ISETP.GT.AND P2, PT, R137, R123, PT ;  /* 0x0000007b8900720c */ /* 0x000fe20003f44270 */
[----:B------:R-:W-:Y:S01]  /*8500*/  LDSM.16.MT88.4 R40, [R58+0x6800] ;  /* 0x006800003a28783b */ /* 0x000fe20000004200 */
[----:B------:R-:W-:Y:S02]  /*8510*/  LOP3.LUT R4, R109, R4, RZ, 0xfc, !PT ;  /* 0x000000046d047212 */ /* 0x000fe400078efcff */
[----:B------:R-:W-:Y:S01]  /*8520*/  @P3 IADD3 R125, P5, PT, R125, -0x200, RZ ;  /* 0xfffffe007d7d3810 */ /* 0x000fe20007fbe0ff */
[----:B------:R-:W-:Y:S01]  /*8530*/  LDSM.16.MT88.4 R48, [R58+0x6c00] ;  /* 0x006c00003a30783b */ /* 0x000fe20000004200 */
[----:B------:R-:W-:Y:S02]  /*8540*/  LEA R62, R4, UR4, 0x1 ;  /* 0x00000004043e7c11 */ /* 0x000fe4000f8e08ff */
[----:B------:R-:W-:Y:S03]  /*8550*/  @P3 IADD3.X R124, PT, PT, R124, -0x1, RZ, P5, !PT ;  /* 0xffffffff7c7c3810 */ /* 0x000fe60002ffe4ff */
[----:B------:R-:W2:Y:S01]  /*8560*/  LDSM.16.M88.4 R16, [R62+0xa000] ;  /* 0x00a000003e10783b */ /* 0x000ea20000000200 */
[C---:B------:R-:W-:Y:S02]  /*8570*/  IMAD.IADD R61, R62.reuse, 0x1, R3 ;  /* 0x000000013e3d7824 */ /* 0x040fe400078e0203 */
[C---:B-1----:R-:W-:Y:S01]  /*8580*/  VIADD R8, R62.reuse, 0xa000 ;  /* 0x0000a0003e087836 */ /* 0x042fe20000000000 */
[----:B------:R-:W1:Y:S01]  /*8590*/  LDSM.16.M88.4 R12, [R62+0xc000] ;  /* 0x00c000003e0c783b */ /* 0x000e620000000200 */
[----:B------:R-:W-:Y:S02]  /*85a0*/  VIADD R60, R62, 0xa040 ;  /* 0x0000a0403e3c7836 */ /* 0x000fe40000000000 */
[----:B------:R-:W-:Y:S01]  /*85b0*/  @P1 VIADD R60, R8, 0xffffffc0 ;  /* 0xffffffc0083c1836 */ /* 0x000fe20000000000 */
[----:B------:R-:W3:Y:S03]  /*85c0*/  LDSM.16.M88.4 R24, [R61+0xa000] ;  /* 0x00a000003d18783b */ /* 0x000ee60000000200 */
[----:B------:R-:W-:Y:S01]  /*85d0*/  IMAD.IADD R59, R3, 0x1, R60 ;  /* 0x00000001033b7824 */ /* 0x000fe200078e023c */
[----:B------:R-:W4:Y:S04]  /*85e0*/  LDSM.16.M88.4 R32, [R61+0xc000] ;  /* 0x00c000003d20783b */ /* 0x000f280000000200 */
[----:B------:R-:W4:Y:S04]  /*85f0*/  LDSM.16.M88.4 R36, [R60] ;  /* 0x000000003c24783b */ /* 0x000f280000000200 */
[----:B------:R-:W4:Y:S04]  /*8600*/  LDSM.16.M88.4 R44, [R60+0x2000] ;  /* 0x002000003c2c783b */ /* 0x000f280000000200 */
        /* <DEDUP_REMOVED lines=12> */
[----:B------:R-:W2:Y:S03]  /*86d0*/  LDSM.16.M88.4 R24, [R62+0xe000] ;  /* 0x00e000003e18783b */ /* 0x000ea60000000200 */
        /* <DEDUP_REMOVED lines=25> */
[----:B------:R4:W2:Y:S04]  /*8870*/  LDSM.16.M88.4 R24, [R60+0x6000] ;  /* 0x006000003c18783b */ /* 0x0008a80000000200 */
[----:B------:R-:W-:Y:S03]  /*8880*/  LDSM.16.MT88.4 R28, [R58+0x7c00] ;  /* 0x007c00003a1c783b */ /* 0x000fe60000004200 */
[-C--:B---3--:R-:W-:Y:S08]  /*8890*/  HMMA.16816.F32 R4, R36, R40.reuse, R4 ;  /* 0x000000282404723c */ /* 0x088ff00000001804 */
[C---:B-1----:R-:W-:Y:S08]  /*88a0*/  HMMA.16816.F32 R8, R20.reuse, R40, R8 ;  /* 0x000000281408723c */ /* 0x042ff00000001808 */
[-C--:B------:R-:W-:Y:S01]  /*88b0*/  HMMA.16816.F32 R12, R20, R42.reuse, R12 ;  /* 0x0000002a140c723c */ /* 0x080fe2000000180c */
[----:B------:R-:W1:Y:S02]  /*88c0*/  LDSM.16.M88.4 R20, [R59+0x4000] ;  /* 0x004000003b14783b */ /* 0x000e640000000200 */
[C---:B----4-:R-:W-:Y:S04]  /*88d0*/  LEA R60, P0, R64.reuse, R54, 0x5 ;  /* 0x00000036403c7211 */ /* 0x050fe800078028ff */
[C---:B------:R-:W-:Y:S01]  /*88e0*/  LEA.HI.X.SX32 R61, R64.reuse, R55, 0x5, P0 ;  /* 0x00000037403d7211 */ /* 0x040fe200000f2eff */
[----:B------:R-:W-:Y:S01]  /*88f0*/  HMMA.16816.F32 R16, R36, R42, R16 ;  /* 0x0000002a2410723c */ /* 0x000fe20000001810 */
[----:B------:R-:W3:Y:S03]  /*8900*/  LDSM.16.M88.4 R36, [R59+0x6000] ;  /* 0x006000003b24783b */ /* 0x000ee60000000200 */
[C---:B------:R-:W-:Y:S04]  /*8910*/  LEA R40, P0, R64.reuse, R60, 0x5 ;  /* 0x0000003c40287211 */ /* 0x040fe800078028ff */
[-C--:B--2---:R-:W-:Y:S05]  /*8920*/  HMMA.16816.F32 R4, R32, R44.reuse, R4 ;  /* 0x0000002c2004723c */ /* 0x084fea0000001804 */
[C---:B------:R-:W-:Y:S02]  /*8930*/  LEA.HI.X.SX32 R41, R64.reuse, R61, 0x5, P0 ;  /* 0x0000003d40297211 */ /* 0x040fe400000f2eff */
[C---:B------:R-:W-:Y:S01]  /*8940*/  LEA R66, P0, R64.reuse, R40, 0x5 ;  /* 0x0000002840427211 */ /* 0x040fe200078028ff */
[C---:B------:R-:W-:Y:S04]  /*8950*/  HMMA.16816.F32 R8, R24.reuse, R44, R8 ;  /* 0x0000002c1808723c */ /* 0x040fe80000001808 */
[C---:B------:R-:W-:Y:S02]  /*8960*/  LEA.HI.X.SX32 R67, R64.reuse, R41, 0x5, P0 ;  /* 0x0000002940437211 */ /* 0x040fe400000f2eff */
[C---:B------:R-:W-:Y:S02]  /*8970*/  LEA R42, P0, R64.reuse, R66, 0x5 ;  /* 0x00000042402a7211 */ /* 0x040fe400078028ff */
[-C--:B------:R-:W-:Y:S03]  /*8980*/  HMMA.16816.F32 R12, R24, R46.reuse, R12 ;  /* 0x0000002e180c723c */ /* 0x080fe6000000180c */
[C---:B------:R-:W-:Y:S02]  /*8990*/  LEA.HI.X.SX32 R43, R64.reuse, R67, 0x5, P0 ;  /* 0x00000043402b7211 */ /* 0x040fe400000f2eff */
[C---:B------:R-:W-:Y:S03]  /*89a0*/  LEA R44, P0, R64.reuse, R42, 0x5 ;  /* 0x0000002a402c7211 */ /* 0x040fe600078028ff */
[----:B------:R-:W-:Y:S04]  /*89b0*/  HMMA.16816.F32 R16, R32, R46, R16 ;  /* 0x0000002e2010723c */ /* 0x000fe80000001810 */
[C---:B------:R-:W-:Y:S02]  /*89c0*/  LEA.HI.X.SX32 R45, R64.reuse, R43, 0x5, P0 ;  /* 0x0000002b402d7211 */ /* 0x040fe400000f2eff */
[C---:B------:R-:W-:Y:S02]  /*89d0*/  LEA R24, P0, R64.reuse, R44, 0x5 ;  /* 0x0000002c40187211 */ /* 0x040fe400078028ff */
[-C--:B-1----:R-:W-:Y:S05]  /*89e0*/  HMMA.16816.F32 R4, R20, R28.reuse, R4 ;  /* 0x0000001c1404723c */ /* 0x082fea0000001804 */
[C---:B------:R-:W-:Y:S02]  /*89f0*/  LEA.HI.X.SX32 R25, R64.reuse, R45, 0x5, P0 ;  /* 0x0000002d40197211 */ /* 0x040fe400000f2eff */
[C---:B------:R-:W-:Y:S01]  /*8a00*/  LEA R26, P0, R64.reuse, R24, 0x5 ;  /* 0x00000018401a7211 */ /* 0x040fe200078028ff */
[C---:B---3--:R-:W-:Y:S04]  /*8a10*/  HMMA.16816.F32 R8, R36.reuse, R28, R8 ;  /* 0x0000001c2408723c */ /* 0x048fe80000001808 */
[----:B------:R-:W-:Y:S01]  /*8a20*/  @P3 IMAD.WIDE.U32 R28, R141, 0x4, R172 ;  /* 0x000000048d1c3825 */ /* 0x000fe200078e00ac */
[C---:B------:R-:W-:Y:S02]  /*8a30*/  LEA.HI.X.SX32 R27, R64.reuse, R25, 0x5, P0 ;  /* 0x00000019401b7211 */ /* 0x040fe400000f2eff */
[C---:B------:R-:W-:Y:S01]  /*8a40*/  LEA R32, P0, R64.reuse, R26, 0x5 ;  /* 0x0000001a40207211 */ /* 0x040fe200078028ff */
[-C--:B------:R-:W-:Y:S01]  /*8a50*/  HMMA.16816.F32 R12, R36, R30.reuse, R12 ;  /* 0x0000001e240c723c */ /* 0x080fe2000000180c */
[----:B------:R-:W5:Y:S02]  /*8a60*/  @P3 LDG.E R134, desc[UR26][R28.64+-0x200] ;  /* 0xfffe001a1c863981 */ /* 0x000f64000c1e1900 */
[C---:B------:R-:W-:Y:S02]  /*8a70*/  LEA.HI.X.SX32 R33, R64.reuse, R27, 0x5, P0 ;  /* 0x0000001b40217211 */ /* 0x040fe400000f2eff */
[----:B------:R-:W5:Y:S01]  /*8a80*/  @P3 LDG.E R133, desc[UR26][R28.64+-0x1e0] ;  /* 0xfffe201a1c853981 */ /* 0x000f62000c1e1900 */
[C---:B------:R-:W-:Y:S02]  /*8a90*/  LEA R34, P0, R64.reuse, R32, 0x5 ;  /* 0x0000002040227211 */ /* 0x040fe400078028ff */
[----:B------:R-:W-:Y:S01]  /*8aa0*/  HMMA.16816.F32 R16, R20, R30, R16 ;  /* 0x0000001e1410723c */ /* 0x000fe20000001810 */
[----:B------:R-:W5:Y:S03]  /*8ab0*/  @P3 LDG.E R132, desc[UR26][R28.64+-0x100] ;  /* 0xffff001a1c843981 */ /* 0x000f66000c1e1900 */
[C---:B------:R-:W-:Y:S01]  /*8ac0*/  LEA.HI.X.SX32 R35, R64.reuse, R33, 0x5, P0 ;  /* 0x0000002140237211 */ /* 0x040fe200000f2eff */
[----:B------:R1:W5:Y:S01]  /*8ad0*/  @P3 LDG.E R131, desc[UR26][R28.64+-0xe0] ;  /* 0xffff201a1c833981 */ /* 0x000362000c1e1900 */
[C---:B------:R-:W-:Y:S03]  /*8ae0*/  LEA R20, P0, R64.reuse, R34, 0x5 ;  /* 0x0000002240147211 */ /* 0x040fe600078028ff */
[----:B------:R2:W-:Y:S01]  /*8af0*/  REDG.E.ADD.F32.FTZ.RN.STRONG.GPU desc[UR26][R144.64], R4 ;  /* 0x00000004900079a6 */ /* 0x0005e2000c12f31a */
[C---:B------:R-:W-:Y:S03]  /*8b00*/  LEA.HI.X.SX32 R21, R64.reuse, R35, 0x5, P0 ;  /* 0x0000002340157211 */ /* 0x040fe600000f2eff */
[----:B------:R3:W-:Y:S04]  /*8b10*/  REDG.E.ADD.F32.FTZ.RN.STRONG.GPU desc[UR26][R48.64], R5 ;  /* 0x00000005300079a6 */ /* 0x0007e8000c12f31a */
[----:B------:R-:W-:Y:S04]  /*8b20*/  REDG.E.ADD.F32.FTZ.RN.STRONG.GPU desc[UR26][R50.64], R6 ;  /* 0x00000006320079a6 */ /* 0x000fe8000c12f31a */
[----:B------:R-:W-:Y:S04]  /*8b30*/  REDG.E.ADD.F32.FTZ.RN.STRONG.GPU desc[UR26][R52.64], R7 ;  /* 0x00000007340079a6 */ /* 0x000fe8000c12f31a */
[----:B------:R-:W-:Y:S04]  /*8b40*/  REDG.E.ADD.F32.FTZ.RN.STRONG.GPU desc[UR26][R54.64], R8 ;  /* 0x00000008360079a6 */ /* 0x000fe8000c12f31a */
[----:B------:R-:W-:Y:S04]  /*8b50*/  REDG.E.ADD.F32.FTZ.RN.STRONG.GPU desc[UR26][R60.64], R9 ;  /* 0x000000093c0079a6 */ /* 0x000fe8000c12f31a */
[----:B------:R-:W-:Y:S01]  /*8b60*/  REDG.E.ADD.F32.FTZ.RN.STRONG.GPU desc[UR26][R40.64], R10 ;  /* 0x0000000a280079a6 */ /* 0x000fe2000c12f31a */
[C---:B--2---:R-:W-:Y:S03]  /*8b70*/  LEA R4, P0, R64.reuse, R20, 0x5 ;  /* 0x0000001440047211 */ /* 0x044fe600078028ff */
[----:B------:R-:W-:Y:S01]  /*8b80*/  REDG.E.ADD.F32.FTZ.RN.STRONG.GPU desc[UR26][R66.64], R11 ;  /* 0x0000000b420079a6 */ /* 0x000fe2000c12f31a */
[----:B---3--:R-:W-:Y:S03]  /*8b90*/  LEA.HI.X.SX32 R5, R64, R21, 0x5, P0 ;  /* 0x0000001540057211 */ /* 0x008fe600000f2eff */
[----:B------:R-:W-:Y:S04]  /*8ba0*/  REDG.E.ADD.F32.FTZ.RN.STRONG.GPU desc[UR26][R42.64], R16 ;  /* 0x000000102a0079a6 */ /* 0x000fe8000c12f31a */
        /* <DEDUP_REMOVED lines=12> */
[----:B------:R-:W4:Y:S04]  /*8c70*/  LDSM.16.MT88.4 R24, [R101+UR4+0xe800] ;  /* 0x00e800046518783b */ /* 0x000f280008004200 */
[----:B-1----:R-:W-:Y:S04]  /*8c80*/  LDSM.16.MT88.4 R28, [R101+UR4+0xb000] ;  /* 0x00b00004651c783b */ /* 0x002fe80008004200 */
[----:B------:R-:W1:Y:S04]  /*8c90*/  LDSM.16.MT88.4 R32, [R116+0x800] ;  /* 0x000800007420783b */ /* 0x000e680000004200 */
[----:B------:R-:W1:Y:S01]  /*8ca0*/  LDSM.16.MT88.4 R36, [R101+UR4+0xf000] ;  /* 0x00f000046524783b */ /* 0x000e620008004200 */
        /* <DEDUP_REMOVED lines=46> */
[-C--:B---3--:R-:W-:Y:S05]  /*8f90*/  HMMA.16816.F32 R84, R16, R20.reuse, R84 ;  /* 0x000000141054723c */ /* 0x088fea0000001854 */
        /* <DEDUP_REMOVED lines=11> */
[C---:B------:R-:W-:Y:S01]  /*9050*/  SHF.L.U32 R0, R2.reuse, 0x4, RZ ;  /* 0x0000000402007819 */ /* 0x040fe200000006ff */
[----:B------:R-:W1:Y:S01]  /*9060*/  LDCU UR5, c[0x0][0x500] ;  /* 0x0000a000ff0577ac */ /* 0x000e620008000800 */
[----:B------:R-:W-:Y:S02]  /*9070*/  SHF.L.U32 R3, R2, 0x1, RZ ;  /* 0x0000000102037819 */ /* 0x000fe400000006ff */
[----:B------:R-:W-:Y:S01]  /*9080*/  LOP3.LUT R0, R0, 0x600, RZ, 0xc0, !PT ;  /* 0x0000060000007812 */ /* 0x000fe200078ec0ff */
[----:B------:R-:W2:Y:S01]  /*9090*/  LDCU UR6, c[0x0][0x4fc] ;  /* 0x00009f80ff0677ac */ /* 0x000ea20008000800 */
[----:B------:R-:W-:Y:S02]  /*90a0*/  LOP3.LUT R56, R56, 0x40, RZ, 0xc0, !PT ;  /* 0x0000004038387812 */ /* 0x000fe400078ec0ff */
[----:B------:R-:W-:Y:S02]  /*90b0*/  LOP3.LUT R3, R0, 0x6, R3, 0xf8, !PT ;  /* 0x0000000600037812 */ /* 0x000fe400078ef803 */
[----:B------:R-:W-:-:S02]  /*90c0*/  LOP3.LUT R0, R100, 0xc0, RZ, 0xc0, !PT ;  /* 0x000000c064007812 */ /* 0x000fc400078ec0ff */
[----:B------:R-:W-:Y:S02]  /*90d0*/  LOP3.LUT R3, R3, 0x20, R100, 0xf8, !PT ;  /* 0x0000002003037812 */ /* 0x000fe400078ef864 */
[----:B------:R-:W-:Y:S02]  /*90e0*/  LOP3.LUT R0, R0, 0x18, R2, 0xf8, !PT ;  /* 0x0000001800007812 */ /* 0x000fe400078ef802 */
[----:B------:R-:W-:Y:S02]  /*90f0*/  ISETP.NE.AND P0, PT, R140, -0x1, PT ;  /* 0xffffffff8c00780c */ /* 0x000fe40003f05270 */
        /* <DEDUP_REMOVED lines=71> */
[----:B-1----:R-:W-:-:S05]  /*9570*/  SHF.R.S32.HI R0, RZ, 0x1f, R139 ;  /* 0x0000001fff007819 */ /* 0x002fca000001148b */
[----:B--2---:R-:W-:Y:S02]  /*9580*/  IMAD R0, R0, UR12, RZ ;  /* 0x0000000c00007c24 */ /* 0x004fe4000f8e02ff */
[----:B------:R-:W-:-:S04]  /*9590*/  IMAD.WIDE.U32 R6, R139, UR12, RZ ;  /* 0x0000000c8b067c25 */ /* 0x000fc8000f8e00ff */
[----:B------:R-:W-:-:S05]  /*95a0*/  IMAD R0, R139, UR13, R0 ;  /* 0x0000000d8b007c24 */ /* 0x000fca000f8e0200 */
[----:B------:R-:W-:-:S03]  /*95b0*/  IADD3 R7, PT, PT, R7, R0, RZ ;  /* 0x0000000007077210 */ /* 0x000fc60007ffe0ff */
[----:B---3--:R-:W-:-:S04]  /*95c0*/  IMAD.WIDE.U32 R12, R4, UR19, R6 ;  /* 0x00000013040c7c25 */ /* 0x008fc8000f8e0006 */
[----:B------:R-:W-:Y:S01]  /*95d0*/  IMAD R3, R5, UR19, R13 ;  /* 0x0000001305037c24 */ /* 0x000fe2000f8e020d */
[----:B------:R-:W-:Y:S05]  /*95e0*/  BRA `(.L_x_738) ;  /* 0x0000000000147947 */ /* 0x000fea0003800000 */
.L_x_737:
[----:B------:R-:W2:Y:S01]  /*95f0*/  LDCU.64 UR12, c[0x0][0x5c0] ;  /* 0x0000b800ff0c77ac */ /* 0x000ea20008000a00 */
[----:B------:R-:W-:-:S05]  /*9600*/  IADD3 R12, PT, PT, R139, R140, RZ ;  /* 0x0000008c8b0c7210 */ /* 0x000fca0007ffe0ff */
[C---:B--2---:R-:W-:Y:S02]  /*9610*/  IMAD R3, R12.reuse, UR13, RZ ;  /* 0x0000000d0c037c24 */ /* 0x044fe4000f8e02ff */
[----:B------:R-:W-:-:S05]  /*9620*/  IMAD.WIDE.U32 R12, R12, UR12, RZ ;  /* 0x0000000c0c0c7c25 */ /* 0x000fca000f8e00ff */
[----:B------:R-:W-:Y:S02]  /*9630*/  IADD3 R3, PT, PT, R13, R3, RZ ;  /* 0x000000030d037210 */ /* 0x000fe40007ffe0ff */
.L_x_738:
        /* <DEDUP_REMOVED lines=10> */
[----:B------:R-:W-:Y:S06]  /*96e0*/  BRA `(.L_x_740) ;  /* 0x0000000000147947 */ /* 0x000fec0003800000 */
.L_x_739:
[----:B------:R-:W1:Y:S01]  /*96f0*/  LDCU.64 UR6, c[0x0][0x5c8] ;  /* 0x0000b900ff0677ac */ /* 0x000e620008000a00 */
[----:B------:R-:W-:-:S05]  /*9700*/  IADD3 R16, PT, PT, R139, R140, RZ ;  /* 0x0000008c8b107210 */ /* 0x000fca0007ffe0ff */
[C---:B-1----:R-:W-:Y:S02]  /*9710*/  IMAD R0, R16.reuse, UR7, RZ ;  /* 0x0000000710007c24 */ /* 0x042fe4000f8e02ff */
[----:B------:R-:W-:-:S05]  /*9720*/  IMAD.WIDE.U32 R16, R16, UR6, RZ ;  /* 0x0000000610107c25 */ /* 0x000fca000f8e00ff */
[----:B------:R-:W-:-:S07]  /*9730*/  IADD3 R0, PT, PT, R17, R0, RZ ;  /* 0x0000000011007210 */ /* 0x000fce0007ffe0ff */
.L_x_740:
[----:B------:R-:W-:Y:S01]  /*9740*/  BAR.SYNC.DEFER_BLOCKING 0x0 ;  /* 0x0000000000007b1d */ /* 0x000fe20000010000 */
[----:B------:R-:W-:Y:S01]  /*9750*/  USHF.L.U32 UR14, UR24, 0x7, URZ ;  /* 0x00000007180e7899 */ /* 0x000fe200080006ff */
[----:B------:R-:W-:Y:S01]  /*9760*/  IMAD.MOV.U32 R15, RZ, RZ, RZ ;  /* 0x000000ffff0f7224 */ /* 0x000fe200078e00ff */
[----:B------:R-:W-:Y:S02]  /*9770*/  USHF.L.U32 UR4, UR24, 0x7, URZ ;  /* 0x0000000718047899 */ /* 0x000fe400080006ff */
[----:B------:R-:W-:-:S03]  /*9780*/  UIMAD.WIDE.U32 UR28, UR14, UR12, URZ ;  /* 0x0000000c0e1c72a5 */ /* 0x000fc6000f8e00ff */
[----:B------:R-:W1:Y:S01]  /*9790*/  LDC.64 R6, c[0x0][0x5d8] ;  /* 0x00017600ff067b82 */ /* 0x000e620000000a00 */
[----:B------:R-:W2:Y:S01]  /*97a0*/  LDCU UR5, c[0x0][0x440] ;  /* 0x00008800ff0577ac */ /* 0x000ea20008000800 */
[----:B------:R-:W3:Y:S01]  /*97b0*/  S2R R13, SR_TID.X ;  /* 0x00000000000d7919 */ /* 0x000ee20000002100 */
[----:B------:R-:W-:Y:S01]  /*97c0*/  VIADD R138, R138, -UR4 ;  /* 0x800000048a8a7c36 */ /* 0x000fe20008000000 */
[----:B------:R-:W-:Y:S01]  /*97d0*/  BSSY.RECONVERGENT B0, `(.L_x_741) ;  /* 0x000001f000007945 */ /* 0x000fe20003800200 */
[----:B------:R-:W-:Y:S01]  /*97e0*/  USHF.R.S32.HI UR15, URZ, 0x1f, UR14 ;  /* 0x0000001fff0f7899 */ /* 0x000fe2000801140e */
[----:B------:R-:W-:Y:S02]  /*97f0*/  LOP3.LUT R18, R143, UR28, RZ, 0xfc, !PT ;  /* 0x0000001c8f127c12 */ /* 0x000fe4000f8efcff */
[----:B------:R-:W4:Y:S01]  /*9800*/  LDC.64 R4, c[0x0][0x5e0] ;  /* 0x00017800ff047b82 */ /* 0x000f220000000a00 */
[----:B------:R-:W-:Y:S01]  /*9810*/  UIMAD UR16, UR15, UR12, URZ ;  /* 0x0000000c0f1072a4 */ /* 0x000fe2000f8e02ff */
[----:B------:R-:W-:-:S02]  /*9820*/  IADD3 R18, P0, PT, R12, R18, RZ ;  /* 0x000000120c127210 */ /* 0x000fc40007f1e0ff */
[----:B------:R-:W-:Y:S01]  /*9830*/  LEA.HI R12, R2, 0x40, RZ, 0x1e ;  /* 0x00000040020c7811 */ /* 0x000fe200078ff0ff */
[----:B------:R-:W-:Y:S01]  /*9840*/  UIMAD UR16, UR14, UR13, UR16 ;  /* 0x0000000d0e1072a4 */ /* 0x000fe2000f8e0210 */
[----:B------:R1:W4:Y:S01]  /*9850*/  LDS.128 R8, [R63+0x7000] ;  /* 0x007000003f087984 */ /* 0x0003220000000c00 */
[----:B--2---:R-:W-:-:S04]  /*9860*/  ISETP.GE.AND P2, PT, R143, UR5, PT ;  /* 0x000000058f007c0c */ /* 0x004fc8000bf46270 */
[----:B------:R-:W-:Y:S01]  /*9870*/  IMAD.U32 R14, RZ, RZ, UR16 ;  /* 0x00000010ff0e7e24 */ /* 0x000fe2000f8e00ff */
[----:B------:R-:W-:Y:S01]  /*9880*/  ISETP.GE.OR P1, PT, R12, R138, P2 ;  /* 0x0000008a0c00720c */ /* 0x000fe20001726670 */
[----:B------:R-:W-:-:S03]  /*9890*/  IMAD.U32 R12, RZ, RZ, UR6 ;  /* 0x00000006ff0c7e24 */ /* 0x000fc6000f8e00ff */
[----:B------:R-:W-:Y:S01]  /*98a0*/  IADD3.X R19, PT, PT, R3, UR29, R14, P0, !PT ;  /* 0x0000001d03137c10 */ /* 0x000fe200087fe40e */
[----:B------:R-:W-:Y:S02]  /*98b0*/  IMAD.MOV.U32 R14, RZ, RZ, R143 ;  /* 0x000000ffff0e7224 */ /* 0x000fe400078e008f */
[----:B-1----:R-:W-:Y:S01]  /*98c0*/  IMAD.WIDE.U32 R20, R6, UR18, R18 ;  /* 0x0000001206147c25 */ /* 0x002fe2000f8e0012 */
[----:B---3--:R-:W-:-:S03]  /*98d0*/  SHF.R.U32.HI R2, RZ, 0x2, R13 ;  /* 0x00000002ff027819 */ /* 0x008fc6000001160d */
[----:B------:R-:W-:Y:S01]  /*98e0*/  IMAD.WIDE.U32 R18, R12, UR14, R14 ;  /* 0x0000000e0c127c25 */ /* 0x000fe2000f8e000e */
[----:B------:R-:W-:-:S03]  /*98f0*/  ISETP.GE.OR P2, PT, R2, R138, P2 ;  /* 0x0000008a0200720c */ /* 0x000fc60001746670 */
[----:B------:R-:W-:Y:S01]  /*9900*/  IMAD R7, R7, UR18, R21 ;  /* 0x0000001207077c24 */ /* 0x000fe2000f8e0215 */
[----:B------:R-:W-:-:S05]  /*9910*/  IADD3 R3, P0, PT, R2, 0x40, RZ ;  /* 0x0000004002037810 */ /* 0x000fca0007f1e0ff */
[----:B------:R-:W-:-:S04]  /*9920*/  IMAD.X R17, RZ, RZ, RZ, P0 ;  /* 0x000000ffff117224 */ /* 0x000fc800000e06ff */
        /* <DEDUP_REMOVED lines=9> */
.L_x_742:
[----:B------:R-:W-:Y:S05]  /*99c0*/  BSYNC.RECONVERGENT B0 ;  /* 0x0000000000007941 */ /* 0x000fea0003800200 */
.L_x_741:
        /* <DEDUP_REMOVED lines=12> */
.L_x_744:
[----:B------:R-:W-:Y:S05]  /*9a90*/  BSYNC.RECONVERGENT B0 ;  /* 0x0000000000007941 */ /* 0x000fea0003800200 */
.L_x_743:
        /* <DEDUP_REMOVED lines=25> */
.L_x_709:
[----:B------:R-:W-:Y:S05]  /*9c30*/  BSYNC.RECONVERGENT B1 ;  /* 0x0000000000017941 */ /* 0x000fea0003800200 */
.L_x_691:
        /* <DEDUP_REMOVED lines=11> */
.L_x_746:
        /* <DEDUP_REMOVED lines=9> */
.L_x_834:


//--------------------- .text._ZN5flash44flash_bwd_dq_dk_dv_loop_seqk_parallel_kernelI23Flash_bwd_kernel_traitsILi32ELi128ELi128ELi8ELi4ELi4ELi4ELb0ELb0EN7cutlass6half_tE19Flash_kernel_traitsILi32ELi128ELi128ELi8ES3_EELb0ELb1ELb0ELb1ELb0ELb0ELb1EEEvNS_16Flash_bwd_paramsE --------------------------
	.section	.text._ZN5flash44flash_bwd_dq_dk_dv_loop_seqk_parallel_kernelI23Flash_bwd_kernel_traitsILi32ELi128ELi128ELi8ELi4ELi4ELi4ELb0ELb0EN7cutlass6half_tE19Flash_kernel_traitsILi32ELi128ELi128ELi8ES3_EELb0ELb1ELb0ELb1ELb0ELb0ELb1EEEvNS_16Flash_bwd_paramsE,"ax",@progbits
	.align	128
        .global         _ZN5flash44flash_bwd_dq_dk_dv_loop_seqk_parallel_kernelI23Flash_bwd_kernel_traitsILi32ELi128ELi128ELi8ELi4ELi4ELi4ELb0ELb0EN7cutlass6half_tE19Flash_kernel_traitsILi32ELi128ELi128ELi8ES3_EELb0ELb1ELb0ELb1ELb0ELb0ELb1EEEvNS_16Flash_bwd_paramsE
        .type           _ZN5flash44flash_bwd_dq_dk_dv_loop_seqk_parallel_kernelI23Flash_bwd_kernel_traitsILi32ELi128ELi128ELi8ELi4ELi4ELi4ELb0ELb0EN7cutlass6half_tE19Flash_kernel_traitsILi32ELi128ELi128ELi8ES3_EELb0ELb1ELb0ELb1ELb0ELb0ELb1EEEvNS_16Flash_bwd_paramsE,@function
        .size           _ZN5flash44flash_bwd_dq_dk_dv_loop_seqk_parallel_kernelI23Flash_bwd_kernel_traitsILi32ELi128ELi128ELi8ELi4ELi4ELi4ELb0ELb0EN7cutlass6half_tE19Flash_kernel_traitsILi32ELi128ELi128ELi8ES3_EELb0ELb1ELb0ELb1ELb0ELb0ELb1EEEvNS_16Flash_bwd_paramsE,(.L_x_835 - _ZN5flash44flash_bwd_dq_dk_dv_loop_seqk_parallel_kernelI23Flash_bwd_kernel_traitsILi32ELi128ELi128ELi8ELi4ELi4ELi4ELb0ELb0EN7cutlass6half_tE19Flash_kernel_traitsILi32ELi128ELi128ELi8ES3_EELb0ELb1ELb0ELb1ELb0ELb0ELb1EEEvNS_16Flash_bwd_paramsE)
        .other          _ZN5flash44flash_bwd_dq_dk_dv_loop_seqk_parallel_kernelI23Flash_bwd_kernel_traitsILi32ELi128ELi128ELi8ELi4ELi4ELi4ELb0ELb0EN7cutlass6half_tE19Flash_kernel_traitsILi32ELi128ELi128ELi8ES3_EELb0ELb1ELb0ELb1ELb0ELb0ELb1EEEvNS_16Flash_bwd_paramsE,@"STO_CUDA_ENTRY STV_DEFAULT"
_ZN5flash44flash_bwd_dq_dk_dv_loop_seqk_parallel_kernelI23Flash_bwd_kernel_traitsILi32ELi128ELi128ELi8ELi4ELi4ELi4ELb0ELb0EN7cutlass6half_tE19Flash_kernel_traitsILi32ELi128ELi128ELi8ES3_EELb0ELb1ELb0ELb1ELb0ELb0ELb1EEEvNS_16Flash_bwd_paramsE:
.text._ZN5flash44flash_bwd_dq_dk_dv_loop_seqk_parallel_kernelI23Flash_bwd_kernel_traitsILi32ELi128ELi128ELi8ELi4ELi4ELi4ELb0ELb0EN7cutlass6half_tE19Flash_kernel_traitsILi32ELi128ELi128ELi8ES3_EELb0ELb1ELb0ELb1ELb0ELb0ELb1EEEvNS_16Flash_bwd_paramsE:
        /* <DEDUP_REMOVED lines=49> */
.L_x_802:
        /* <DEDUP_REMOVED lines=23> */
[----:B------:R-:W-:Y:S01]  /*0480*/  UMOV UR17, 0xffffffff ;  /* 0xffffffff00117882 */ /* 0x000fe20000000000 */
[----:B------:R-:W-:Y:S01]  /*0490*/  UMOV UR40, 0xffffffff ;  /* 0xffffffff00287882 */ /* 0x000fe20000000000 */
[----:B----4-:R-:W-:-:S04]  /*04a0*/  @!UP0 UISETP.NE.U32.AND UP1, UPT, UR8, URZ, UPT ;  /* 0x000000ff0800828c */ /* 0x010fc8000bf25070 */
[----:B------:R-:W-:-:S04]  /*04b0*/  @!UP0 UISETP.NE.AND.EX UP1, UPT, UR9, URZ, UPT, UP1 ;  /* 0x000000ff0900828c */ /* 0x000fc8000bf25310 */
        /* <DEDUP_REMOVED lines=25> */
.L_x_747:
        /* <DEDUP_REMOVED lines=35> */
.L_x_749:
[----:B------:R-:W1:Y:S01]  /*0880*/  LDCU.64 UR14, c[0x0][0x3b8] ;  /* 0x00007700ff0e77ac */ /* 0x000e620008000a00 */
[----:B------:R-:W-:-:S04]  /*0890*/  UIADD3 UR8, UPT, UPT, UR38, UR40, URZ ;  /* 0x0000002826087290 */ /* 0x000fc8000fffe0ff */
[----:B-1----:R-:W-:Y:S02]  /*08a0*/  UIMAD.WIDE.U32 UR10, UR8, UR14, URZ ;  /* 0x0000000e080a72a5 */ /* 0x002fe4000f8e00ff */
[----:B------:R-:W-:-:S04]  /*08b0*/  UIMAD UR8, UR8, UR15, URZ ;  /* 0x0000000f080872a4 */ /* 0x000fc8000f8e02ff */
[----:B------:R-:W-:Y:S01]  /*08c0*/  UIADD3 UR8, UPT, UPT, UR11, UR8, URZ ;  /* 0x000000080b087290 */ /* 0x000fe2000fffe0ff */
[----:B------:R-:W-:-:S05]  /*08d0*/  UMOV UR52, UR10 ;  /* 0x0000000a00347c82 */ /* 0x000fca0008000000 */
[----:B------:R-:W-:Y:S02]  /*08e0*/  MOV R18, UR8 ;  /* 0x0000000800127c02 */ /* 0x000fe40008000f00 */
.L_x_750:
        /* <DEDUP_REMOVED lines=43> */
.L_x_751:
[----:B------:R-:W1:Y:S01]  /*0ba0*/  LDCU.64 UR12, c[0x0][0x3c0] ;  /* 0x00007800ff0c77ac */ /* 0x000e620008000a00 */
[----:B------:R-:W-:-:S04]  /*0bb0*/  UIADD3 UR8, UPT, UPT, UR38, UR40, URZ ;  /* 0x0000002826087290 */ /* 0x000fc8000fffe0ff */
[----:B-1----:R-:W-:Y:S02]  /*0bc0*/  UIMAD.WIDE.U32 UR48, UR8, UR12, URZ ;  /* 0x0000000c083072a5 */ /* 0x002fe4000f8e00ff */
[----:B------:R-:W-:-:S04]  /*0bd0*/  UIMAD UR8, UR8, UR13, URZ ;  /* 0x0000000d080872a4 */ /* 0x000fc8000f8e02ff */
[----:B------:R-:W-:-:S06]  /*0be0*/  UIADD3 UR8, UPT, UPT, UR49, UR8, URZ ;  /* 0x0000000831087290 */ /* 0x000fcc000fffe0ff */
[----:B------:R-:W-:-:S07]  /*0bf0*/  MOV R20, UR8 ;  /* 0x0000000800147c02 */ /* 0x000fce0008000f00 */
.L_x_752:
        /* <DEDUP_REMOVED lines=28> */
.L_x_753:
[----:B------:R-:W-:Y:S02]  /*0dc0*/  UIMAD.WIDE.U32 UR10, UR58, UR17, URZ ;  /* 0x000000113a0a72a5 */ /* 0x000fe4000f8e00ff */
[----:B------:R-:W-:-:S04]  /*0dd0*/  UIMAD UR8, UR59, UR17, URZ ;  /* 0x000000113b0872a4 */ /* 0x000fc8000f8e02ff */
[----:B------:R-:W-:-:S12]  /*0de0*/  UIADD3 UR8, UPT, UPT, UR11, UR8, URZ ;  /* 0x000000080b087290 */ /* 0x000fd8000fffe0ff */
.L_x_754:
        /* <DEDUP_REMOVED lines=20> */
.L_x_755:
[----:B------:R-:W1:Y:S01]  /*0f30*/  LDCU UR59, c[0x0][0x434] ;  /* 0x00008680ff3b77ac */ /* 0x000e620008000800 */
[----:B------:R-:W-:-:S04]  /*0f40*/  UIMAD UR9, UR24, UR16, UR23 ;  /* 0x00000010180972a4 */ /* 0x000fc8000f8e0217 */
[----:B-1----:R-:W-:Y:S02]  /*0f50*/  UIMAD UR59, UR9, UR59, URZ ;  /* 0x0000003b093b72a4 */ /* 0x002fe4000f8e02ff */
.L_x_756:
        /* <DEDUP_REMOVED lines=11> */
.L_x_757:
[----:B------:R-:W1:Y:S01]  /*1010*/  LDCU UR58, c[0x0][0x444] ;  /* 0x00008880ff3a77ac */ /* 0x000e620008000800 */
[----:B------:R-:W-:-:S04]  /*1020*/  UIMAD UR9, UR24, UR16, UR23 ;  /* 0x00000010180972a4 */ /* 0x000fc8000f8e0217 */
[----:B-1----:R-:W-:-:S12]  /*1030*/  UIMAD UR58, UR9, UR58, URZ ;  /* 0x0000003a093a72a4 */ /* 0x002fd8000f8e02ff */
.L_x_758:
        /* <DEDUP_REMOVED lines=102> */
.L_x_760:
[----:B------:R-:W1:Y:S01]  /*16a0*/  LDCU.64 UR10, c[0x0][0x5c0] ;  /* 0x0000b800ff0a77ac */ /* 0x000e620008000a00 */
[----:B------:R-:W-:-:S04]  /*16b0*/  UIADD3 UR8, UPT, UPT, UR38, UR40, URZ ;  /* 0x0000002826087290 */ /* 0x000fc8000fffe0ff */
[----:B-1----:R-:W-:Y:S02]  /*16c0*/  UIMAD.WIDE.U32 UR14, UR8, UR10, URZ ;  /* 0x0000000a080e72a5 */ /* 0x002fe4000f8e00ff */
[----:B------:R-:W-:-:S04]  /*16d0*/  UIMAD UR8, UR8, UR11, URZ ;  /* 0x0000000b080872a4 */ /* 0x000fc8000f8e02ff */
[----:B------:R-:W-:-:S06]  /*16e0*/  UIADD3 UR8, UPT, UPT, UR15, UR8, URZ ;  /* 0x000000080f087290 */ /* 0x000fcc000fffe0ff */
[----:B------:R-:W-:Y:S02]  /*16f0*/  MOV R0, UR8 ;  /* 0x0000000800007c02 */ /* 0x000fe40008000f00 */
.L_x_761:
        /* <DEDUP_REMOVED lines=12> */
.L_x_762:
[----:B------:R-:W1:Y:S01]  /*17c0*/  LDCU.64 UR8, c[0x0][0x5c8] ;  /* 0x0000b900ff0877ac */ /* 0x000e620008000a00 */
[----:B------:R-:W-:-:S04]  /*17d0*/  UIADD3 UR38, UPT, UPT, UR38, UR40, URZ ;  /* 0x0000002826267290 */ /* 0x000fc8000fffe0ff */
[----:B-1----:R-:W-:Y:S02]  /*17e0*/  UIMAD.WIDE.U32 UR16, UR38, UR8, URZ ;  /* 0x00000008261072a5 */ /* 0x002fe4000f8e00ff */
[----:B------:R-:W-:-:S04]  /*17f0*/  UIMAD UR38, UR38, UR9, URZ ;  /* 0x00000009262672a4 */ /* 0x000fc8000f8e02ff */
[----:B------:R-:W-:-:S06]  /*1800*/  UIADD3 UR38, UPT, UPT, UR17, UR38, URZ ;  /* 0x0000002611267290 */ /* 0x000fcc000fffe0ff */
[----:B------:R-:W-:Y:S02]  /*1810*/  MOV R12, UR38 ;  /* 0x00000026000c7c02 */ /* 0x000fe40008000f00 */
.L_x_763:
        /* <DEDUP_REMOVED lines=34> */
.L_x_765:
[----:B------:R-:W-:Y:S05]  /*1a40*/  BSYNC.RECONVERGENT B0 ;  /* 0x0000000000007941 */ /* 0x000fea0003800200 */
.L_x_764:
        /* <DEDUP_REMOVED lines=29> */
.L_x_759:
        /* <DEDUP_REMOVED lines=22> */
.L_x_769:
[----:B------:R2:W-:Y:S01]  /*1d80*/  STS.128 [R8+0x4000], RZ ;  /* 0x004000ff08007388 */ /* 0x0005e20000000c00 */
[----:B------:R-:W-:Y:S05]  /*1d90*/  BRA `(.L_x_770) ;  /* 0x0000000000047947 */ /* 0x000fea0003800000 */
.L_x_768:
[----:B------:R4:W-:Y:S02]  /*1da0*/  STS.128 [R8+0x4000], RZ ;  /* 0x004000ff08007388 */ /* 0x0009e40000000c00 */
.L_x_770:
[----:B------:R-:W-:Y:S05]  /*1db0*/  BSYNC.RECONVERGENT B0 ;  /* 0x0000000000007941 */ /* 0x000fea0003800200 */
.L_x_767:
        /* <DEDUP_REMOVED lines=17> */
.L_x_772:
[----:B------:R-:W-:Y:S05]  /*1ed0*/  BSYNC.RECONVERGENT B0 ;  /* 0x0000000000007941 */ /* 0x000fea0003800200 */
.L_x_771:
        /* <DEDUP_REMOVED lines=13> */
.L_x_775:
[----:B------:R1:W-:Y:S01]  /*1fb0*/  STS.128 [R219], RZ ;  /* 0x000000ffdb007388 */ /* 0x0003e20000000c00 */
[----:B------:R-:W-:Y:S05]  /*1fc0*/  BRA `(.L_x_776) ;  /* 0x0000000000047947 */ /* 0x000fea0003800000 */
.L_x_774:
[----:B------:R1:W-:Y:S02]  /*1fd0*/  STS.128 [R219], RZ ;  /* 0x000000ffdb007388 */ /* 0x0003e40000000c00 */
.L_x_776:
[----:B------:R-:W-:Y:S05]  /*1fe0*/  BSYNC.RECONVERGENT B0 ;  /* 0x0000000000007941 */ /* 0x000fea0003800200 */
.L_x_773:
        /* <DEDUP_REMOVED lines=37> */
.L_x_778:
[----:B------:R-:W-:Y:S05]  /*2240*/  BSYNC.RECONVERGENT B0 ;  /* 0x0000000000007941 */ /* 0x000fea0003800200 */
.L_x_777:
        /* <DEDUP_REMOVED lines=30> */
.L_x_781:
[----:B------:R3:W-:Y:S01]  /*2430*/  STS.128 [R8+0x6000], RZ ;  /* 0x006000ff08007388 */ /* 0x0007e20000000c00 */
[----:B------:R-:W-:Y:S05]  /*2440*/  BRA `(.L_x_782) ;  /* 0x0000000000047947 */ /* 0x000fea0003800000 */
.L_x_780:
[----:B------:R3:W-:Y:S02]  /*2450*/  STS.128 [R8+0x6000], RZ ;  /* 0x006000ff08007388 */ /* 0x0007e40000000c00 */
.L_x_782:
[----:B------:R-:W-:Y:S05]  /*2460*/  BSYNC.RECONVERGENT B0 ;  /* 0x0000000000007941 */ /* 0x000fea0003800200 */
.L_x_779:
        /* <DEDUP_REMOVED lines=20> */
.L_x_784:
[----:B------:R-:W-:Y:S05]  /*25b0*/  BSYNC.RECONVERGENT B0 ;  /* 0x0000000000007941 */ /* 0x000fea0003800200 */
.L_x_783:
        /* <DEDUP_REMOVED lines=9> */
[----:B------:R-:W-:-:S04]  /*2650*/  IMAD.WIDE.U32 R2, R14, UR8, R2 ;  /* 0x000000080e027c25 */ /* 0x000fc8000f8e0002 */
[----:B------:R-:W-:-:S05]  /*2660*/  IMAD R0, R14, UR9, R0 ;  /* 0x000000090e007c24 */ /* 0x000fca000f8e0200 */
[----:B------:R-:W-:Y:S01]  /*2670*/  IADD3 R0, PT, PT, R3, R0, RZ ;  /* 0x0000000003007210 */ /* 0x000fe20007ffe0ff */
[----:B------:R-:W-:Y:S06]  /*2680*/  @P2 BRA `(.L_x_786) ;  /* 0x0000000000442947 */ /* 0x000fec0003800000 */
[----:B------:R-:W1:Y:S02]  /*2690*/  LDCU UR8, c[0x0][0x440] ;  /* 0x00008800ff0877ac */ /* 0x000e640008000800 */
[----:B-1----:R-:W-:-:S13]  /*26a0*/  ISETP.GE.AND P0, PT, R10, UR8, PT ;  /* 0x000000080a007c0c */ /* 0x002fda000bf06270 */
[----:B------:R-:W-:Y:S05]  /*26b0*/  @P0 BRA `(.L_x_787) ;  /* 0x0000000000300947 */ /* 0x000fea0003800000 */
[----:B------:R-:W4:Y:S01]  /*26c0*/  LDCU.64 UR8, c[0x0][0x390] ;  /* 0x00007200ff0877ac */ /* 0x000f220008000a00 */
[----:B------:R-:W-:Y:S02]  /*26d0*/  MOV R4, R2 ;  /* 0x0000000200047202 */ /* 0x000fe40000000f00 */
[----:B------:R-:W-:-:S03]  /*26e0*/  MOV R5, R0 ;  /* 0x0000000000057202 */ /* 0x000fc60000000f00 */
[----:B------:R-:W-:-:S04]  /*26f0*/  IMAD.WIDE.U32 R4, R21, UR12, R4 ;  /* 0x0000000c15047c25 */ /* 0x000fc8000f8e0004 */
[----:B------:R-:W-:Y:S01]  /*2700*/  IMAD R5, R21, UR13, R5 ;  /* 0x0000000d15057c24 */ /* 0x000fe2000f8e0205 */
[----:B----4-:R-:W-:-:S04]  /*2710*/  LEA R6, P0, R4, UR8, 0x1 ;  /* 0x0000000804067c11 */ /* 0x010fc8000f8008ff */
[----:B------:R-:W-:-:S05]  /*2720*/  LEA.HI.X R7, R4, UR9, R5, 0x1, P0 ;  /* 0x0000000904077c11 */ /* 0x000fca00080f0c05 */
[----:B------:R-:W-:Y:S01]  /*2730*/  @!PT LDS RZ, [RZ] ;  /* 0x00000000fffff984 */ /* 0x000fe20000000800 */
[----:B------:R-:W-:Y:S01]  /*2740*/  @!PT LDS RZ, [RZ] ;  /* 0x00000000fffff984 */ /* 0x000fe20000000800 */
[----:B------:R-:W-:Y:S01]  /*2750*/  @!PT LDS RZ, [RZ] ;  /* 0x00000000fffff984 */ /* 0x000fe20000000800 */
[----:B------:R1:W-:Y:S01]  /*2760*/  LDGSTS.E.BYPASS.LTC128B.128 [R8+0x8000], desc[UR34][R6.64] ;  /* 0x0800000006087fae */ /* 0x0003e2000b981a22 */
[----:B------:R-:W-:Y:S05]  /*2770*/  BRA `(.L_x_788) ;  /* 0x00000000000c7947 */ /* 0x000fea0003800000 */
.L_x_787:
[----:B------:R1:W-:Y:S01]  /*2780*/  STS.128 [R8+0x8000], RZ ;  /* 0x008000ff08007388 */ /* 0x0003e20000000c00 */
[----:B------:R-:W-:Y:S05]  /*2790*/  BRA `(.L_x_788) ;  /* 0x0000000000047947 */ /* 0x000fea0003800000 */
.L_x_786:
[----:B------:R1:W-:Y:S02]  /*27a0*/  STS.128 [R8+0x8000], RZ ;  /* 0x008000ff08007388 */ /* 0x0003e40000000c00 */
.L_x_788:
[----:B------:R-:W-:Y:S05]  /*27b0*/  BSYNC.RECONVERGENT B0 ;  /* 0x0000000000007941 */ /* 0x000fea0003800200 */
.L_x_785:
        /* <DEDUP_REMOVED lines=19> */
.L_x_790:
[----:B------:R-:W-:Y:S05]  /*28f0*/  BSYNC.RECONVERGENT B0 ;  /* 0x0000000000007941 */ /* 0x000fea0003800200 */
.L_x_789:
[----:B------:R-:W5:Y:S01]  /*2900*/  LDCU.64 UR8, c[0x0][0x538] ;  /* 0x0000a700ff0877ac */ /* 0x000f620008000a00 */
[----:B-1----:R-:W-:Y:S01]  /*2910*/  IMAD.U32 R2, RZ, RZ, UR23 ;  /* 0x00000017ff027e24 */ /* 0x002fe2000f8e00ff */
[----:B------:R-:W1:Y:S01]  /*2920*/  S2R R124, SR_TID.X ;  /* 0x00000000007c7919 */ /* 0x000e620000002100 */
[C---:B------:R-:W-:Y:S01]  /*2930*/  IMAD.SHL.U32 R12, R23.reuse, 0x20, RZ ;  /* 0x00000020170c7824 */ /* 0x040fe200078e00ff */
[----:B------:R-:W2:Y:S01]  /*2940*/  LDCU UR13, c[0x0][0x590] ;  /* 0x0000b200ff0d77ac */ /* 0x000ea20008000800 */
[----:B------:R-:W-:Y:S01]  /*2950*/  IMAD.U32 R0, RZ, RZ, UR33 ;  /* 0x00000021ff007e24 */ /* 0x000fe2000f8e00ff */
[----:B------:R-:W0:Y:S01]  /*2960*/  LDGDEPBAR ;  /* 0x00000000000079af */ /* 0x000e220000000000 */
[----:B----4-:R-:W-:Y:S01]  /*2970*/  IMAD.SHL.U32 R7, R23, 0x10, RZ ;  /* 0x0000001017077824 */ /* 0x010fe200078e00ff */
[----:B------:R-:W4:Y:S01]  /*2980*/  LDCU UR12, c[0x0][0x50c] ;  /* 0x0000a180ff0c77ac */ /* 0x000f220008000800 */
[----:B-----5:R-:W-:-:S04]  /*2990*/  ISETP.NE.U32.AND P1, PT, RZ, UR8, PT ;  /* 0x00000008ff007c0c */ /* 0x020fc8000bf25070 */
[----:B------:R-:W-:-:S13]  /*29a0*/  ISETP.NE.AND.EX P1, PT, RZ, UR9, PT, P1 ;  /* 0x00000009ff007c0c */ /* 0x000fda000bf25310 */
[----:B------:R-:W5:Y:S01]  /*29b0*/  @P1 LDC.64 R4, c[0x0][0x540] ;  /* 0x00015000ff041b82 */ /* 0x000f620000000a00 */
[----:B------:R-:W-:Y:S02]  /*29c0*/  @P1 IMAD.MOV.U32 R3, RZ, RZ, RZ ;  /* 0x000000ffff031224 */ /* 0x000fe400078e00ff */
[----:B---3--:R-:W-:-:S05]  /*29d0*/  IMAD.SHL.U32 R8, R23, 0x4, RZ ;  /* 0x0000000417087824 */ /* 0x008fca00078e00ff */
[----:B------:R-:W3:Y:S01]  /*29e0*/  @P1 LDC R9, c[0x0][0x458] ;  /* 0x00011600ff091b82 */ /* 0x000ee20000000800 */
[----:B-----5:R-:W-:-:S04]  /*29f0*/  @P1 IMAD.WIDE.U32 R2, R4, UR24, R2 ;  /* 0x0000001804021c25 */ /* 0x020fc8000f8e0002 */
[----:B------:R-:W-:Y:S01]  /*2a00*/  @P1 IMAD R5, R5, UR24, R3 ;  /* 0x0000001805051c24 */ /* 0x000fe2000f8e0203 */
[----:B------:R-:W-:Y:S01]  /*2a10*/  @P1 LEA R4, P0, R2, UR8, 0x2 ;  /* 0x0000000802041c11 */ /* 0x000fe2000f8010ff */
[----:B------:R-:W-:Y:S01]  /*2a20*/  IMAD.U32 R3, RZ, RZ, UR39 ;  /* 0x00000027ff037e24 */ /* 0x000fe2000f8e00ff */
[----:B------:R-:W-:Y:S01]  /*2a30*/  LOP3.LUT R8, R8, 0x18, RZ, 0xc0, !PT ;  /* 0x0000001808087812 */ /* 0x000fe200078ec0ff */
[----:B-1----:R-:W-:Y:S01]  /*2a40*/  IMAD.SHL.U32 R126, R124, 0x20, RZ ;  /* 0x000000207c7e7824 */ /* 0x002fe200078e00ff */
[----:B------:R-:W-:Y:S01]  /*2a50*/  @P1 LEA.HI.X R5, R2, UR9, R5, 0x2, P0 ;  /* 0x0000000902051c11 */ /* 0x000fe200080f1405 */
[----:B------:R-:W-:Y:S01]  /*2a60*/  IMAD.SHL.U32 R13, R124, 0x10, RZ ;  /* 0x000000107c0d7824 */ /* 0x000fe200078e00ff */
[----:B------:R-:W-:Y:S01]  /*2a70*/  IADD3 R2, PT, PT, R0, UR37, R251 ;  /* 0x0000002500027c10 */ /* 0x000fe2000fffe0fb */
[----:B------:R-:W-:Y:S01]  /*2a80*/  IMAD.SHL.U32 R14, R124, 0x2, RZ ;  /* 0x000000027c0e7824 */ /* 0x000fe200078e00ff */
[----:B------:R-:W-:Y:S01]  /*2a90*/  LOP3.LUT R6, R8, 0xc0, R12, 0xf8, !PT ;  /* 0x000000c008067812 */ /* 0x000fe200078ef80c */
[----:B------:R1:W5:Y:S01]  /*2aa0*/  @P1 LDG.E R11, desc[UR34][R4.64] ;  /* 0x00000022040b1981 */ /* 0x000362000c1e1900 */
[----:B------:R-:W-:Y:S01]  /*2ab0*/  IADD3 R168, PT, PT, R2, -0x3f, -R3 ;  /* 0xffffffc102a87810 */ /* 0x000fe20007ffe803 */
[----:B------:R-:W-:Y:S01]  /*2ac0*/  IMAD.SHL.U32 R125, R124, 0x40, RZ ;  /* 0x000000407c7d7824 */ /* 0x000fe200078e00ff */
[C---:B------:R-:W-:Y:S01]  /*2ad0*/  LOP3.LUT R2, R6.reuse, 0x8, R22, 0x78, !PT ;  /* 0x0000000806027812 */ /* 0x040fe200078e7816 */
[C---:B------:R-:W-:Y:S01]  /*2ae0*/  IMAD.SHL.U32 R10, R23.reuse, 0x2, RZ ;  /* 0x00000002170a7824 */ /* 0x040fe200078e00ff */
[----:B------:R-:W-:Y:S01]  /*2af0*/  LOP3.LUT R6, R6, 0x8, R23, 0x78, !PT ;  /* 0x0000000806067812 */ /* 0x000fe200078e7817 */
[----:B---3--:R-:W5:Y:S01]  /*2b00*/  @P1 MUFU.RCP R9, R9 ;  /* 0x0000000900091308 */ /* 0x008f620000001000 */
[----:B------:R-:W-:Y:S01]  /*2b10*/  LOP3.LUT P0, RZ, R23, 0x4, RZ, 0xc0, !PT ;  /* 0x0000000417ff7812 */ /* 0x000fe2000780c0ff */
[----:B------:R-:W-:Y:S01]  /*2b20*/  IMAD.MOV.U32 R112, RZ, RZ, 0x20 ;  /* 0x00000020ff707424 */ /* 0x000fe200078e00ff */
[----:B------:R-:W-:Y:S01]  /*2b30*/  LOP3.LUT R10, R10, 0x6, RZ, 0xc0, !PT ;  /* 0x000000060a0a7812 */ /* 0x000fe200078ec0ff */
[----:B------:R-:W-:Y:S01]  /*2b40*/  IMAD.MOV.U32 R122, RZ, RZ, 0x20 ;  /* 0x00000020ff7a7424 */ /* 0x000fe200078e00ff */
[----:B------:R-:W-:-:S02]  /*2b50*/  LOP3.LUT R120, R125, 0x200, RZ, 0xc0, !PT ;  /* 0x000002007d787812 */ /* 0x000fc400078ec0ff */
[----:B------:R-:W-:Y:S02]  /*2b60*/  CS2R R94, SRZ ;  /* 0x00000000005e7805 */ /* 0x000fe4000001ff00 */
[----:B------:R-:W-:Y:S02]  /*2b70*/  LOP3.LUT R10, R10, 0x1c0, R22, 0xf8, !PT ;  /* 0x000001c00a0a7812 */ /* 0x000fe400078ef816 */
[----:B------:R-:W-:Y:S02]  /*2b80*/  CS2R R92, SRZ ;  /* 0x00000000005c7805 */ /* 0x000fe4000001ff00 */
[----:B------:R-:W-:Y:S02]  /*2b90*/  SEL R112, R112, 0xffffffe0, !P0 ;  /* 0xffffffe070707807 */ /* 0x000fe40004000000 */
[----:B------:R-:W-:Y:S02]  /*2ba0*/  CS2R R98, SRZ ;  /* 0x0000000000627805 */ /* 0x000fe4000001ff00 */
[----:B------:R-:W-:-:S02]  /*2bb0*/  LOP3.LUT P0, RZ, R124, 0x2, RZ, 0xc0, !PT ;  /* 0x000000027cff7812 */ /* 0x000fc4000780c0ff */
[----:B------:R-:W-:Y:S02]  /*2bc0*/  CS2R R96, SRZ ;  /* 0x0000000000607805 */ /* 0x000fe4000001ff00 */
[----:B------:R-:W-:Y:S02]  /*2bd0*/  CS2R R90, SRZ ;  /* 0x00000000005a7805 */ /* 0x000fe4000001ff00 */
[----:B------:R-:W-:Y:S02]  /*2be0*/  CS2R R88, SRZ ;  /* 0x0000000000587805 */ /* 0x000fe4000001ff00 */
[----:B------:R-:W-:Y:S02]  /*2bf0*/  CS2R R86, SRZ ;  /* 0x0000000000567805 */ /* 0x000fe4000001ff00 */
[----:B------:R-:W-:Y:S02]  /*2c00*/  CS2R R84, SRZ ;  /* 0x0000000000547805 */ /* 0x000fe4000001ff00 */
[----:B------:R-:W-:-:S02]  /*2c10*/  CS2R R78, SRZ ;  /* 0x00000000004e7805 */ /* 0x000fc4000001ff00 */
[----:B------:R-:W-:Y:S02]  /*2c20*/  CS2R R76, SRZ ;  /* 0x00000000004c7805 */ /* 0x000fe4000001ff00 */
[C---:B-1----:R-:W-:Y:S02]  /*2c30*/  LOP3.LUT R4, R12.reuse, 0x20, RZ, 0xc0, !PT ;  /* 0x000000200c047812 */ /* 0x042fe400078ec0ff */
[----:B------:R-:W-:Y:S02]  /*2c40*/  CS2R R82, SRZ ;  /* 0x0000000000527805 */ /* 0x000fe4000001ff00 */
[----:B------:R-:W-:Y:S02]  /*2c50*/  LOP3.LUT R5, R12, 0x120, RZ, 0xc0, !PT ;  /* 0x000001200c057812 */ /* 0x000fe400078ec0ff */
[----:B------:R-:W-:Y:S02]  /*2c60*/  CS2R R80, SRZ ;  /* 0x0000000000507805 */ /* 0x000fe4000001ff00 */
[--C-:B------:R-:W-:Y:S01]  /*2c70*/  LOP3.LUT R0, R4, 0x3800, R7.reuse, 0xf8, !PT ;  /* 0x0000380004007812 */ /* 0x100fe200078ef807 */
[----:B------:R-:W-:Y:S01]  /*2c80*/  IMAD.SHL.U32 R4, R124, 0x4, RZ ;  /* 0x000000047c047824 */ /* 0x000fe200078e00ff */
[----:B------:R-:W-:-:S02]  /*2c90*/  LOP3.LUT R3, R5, 0x600, R7, 0xf8, !PT ;  /* 0x0000060005037812 */ /* 0x000fc400078ef807 */
[----:B------:R-:W-:Y:S02]  /*2ca0*/  CS2R R74, SRZ ;  /* 0x00000000004a7805 */ /* 0x000fe4000001ff00 */
[----:B------:R-:W-:Y:S02]  /*2cb0*/  LOP3.LUT R7, R0, 0x100, R7, 0xf8, !PT ;  /* 0x0000010000077812 */ /* 0x000fe400078ef807 */
[----:B------:R-:W-:Y:S02]  /*2cc0*/  CS2R R72, SRZ ;  /* 0x0000000000487805 */ /* 0x000fe4000001ff00 */
[----:B------:R-:W-:Y:S02]  /*2cd0*/  SHF.R.U32.HI R0, RZ, 0x4, R23 ;  /* 0x00000004ff007819 */ /* 0x000fe40000011617 */
[----:B------:R-:W-:Y:S02]  /*2ce0*/  CS2R R70, SRZ ;  /* 0x0000000000467805 */ /* 0x000fe4000001ff00 */
[----:B------:R-:W-:-:S02]  /*2cf0*/  LOP3.LUT R5, R126, 0xc0, RZ, 0xc0, !PT ;  /* 0x000000c07e057812 */ /* 0x000fc400078ec0ff */
[----:B------:R-:W-:Y:S02]  /*2d00*/  CS2R R68, SRZ ;  /* 0x0000000000447805 */ /* 0x000fe4000001ff00 */
[----:B------:R-:W-:Y:S01]  /*2d10*/  LOP3.LUT R0, R0, 0x8, RZ, 0xc0, !PT ;  /* 0x0000000800007812 */ /* 0x000fe200078ec0ff */
[----:B------:R-:W-:Y:S01]  /*2d20*/  IMAD.SHL.U32 R121, R124, 0x8, RZ ;  /* 0x000000087c797824 */ /* 0x000fe200078e00ff */
[----:B------:R-:W-:Y:S01]  /*2d30*/  LOP3.LUT R5, R5, 0x18, R4, 0xf8, !PT ;  /* 0x0000001805057812 */ /* 0x000fe200078ef804 */
[----:B------:R-:W1:Y:S01]  /*2d40*/  LDCU UR8, c[0x0][0x440] ;  /* 0x00008800ff0877ac */ /* 0x000e620008000800 */
[----:B------:R-:W-:Y:S02]  /*2d50*/  LOP3.LUT R0, R0, 0x10, R23, 0xf8, !PT ;  /* 0x0000001000007812 */ /* 0x000fe400078ef817 */
[----:B------:R-:W-:Y:S01]  /*2d60*/  LOP3.LUT R118, R3, R2, RZ, 0xfc, !PT ;  /* 0x0000000203767212 */ /* 0x000fe200078efcff */
[----:B------:R-:W3:Y:S01]  /*2d70*/  LDCU UR9, c[0x0][0x3e0] ;  /* 0x00007c00ff0977ac */ /* 0x000ee20008000800 */
[----:B------:R-:W-:-:S02]  /*2d80*/  LOP3.LUT R0, R0, 0xc0, R12, 0xf8, !PT ;  /* 0x000000c000007812 */ /* 0x000fc400078ef80c */
[----:B------:R-:W-:Y:S01]  /*2d90*/  LOP3.LUT R3, R13, 0x1c0, RZ, 0xc0, !PT ;  /* 0x000001c00d037812 */ /* 0x000fe200078ec0ff */
[----:B--2---:R-:W-:Y:S01]  /*2da0*/  USHF.L.U32 UR13, UR13, 0x7, URZ ;  /* 0x000000070d0d7899 */ /* 0x004fe200080006ff */
[----:B------:R-:W-:Y:S01]  /*2db0*/  LOP3.LUT R8, R0, R8, RZ, 0x3c, !PT ;  /* 0x0000000800087212 */ /* 0x000fe200078e3cff */
[----:B------:R-:W-:Y:S01]  /*2dc0*/  UIADD3 UR46, UPT, UPT, UR46, 0x80, -UR37 ;  /* 0x000000802e2e7890 */ /* 0x000fe2000fffe825 */
[----:B------:R-:W-:Y:S01]  /*2dd0*/  LOP3.LUT R0, R126, 0x20, RZ, 0xc0, !PT ;  /* 0x000000207e007812 */ /* 0x000fe200078ec0ff */
[----:B------:R-:W-:Y:S01]  /*2de0*/  USHF.L.U32 UR47, UR47, 0x3, URZ ;  /* 0x000000032f2f7899 */ /* 0x000fe200080006ff */
[----:B------:R-:W-:Y:S02]  /*2df0*/  LOP3.LUT R4, R14, 0xe006, R125, 0xc8, !PT ;  /* 0x0000e0060e047812 */ /* 0x000fe400078ec87d */
[----:B------:R-:W-:Y:S02]  /*2e00*/  LOP3.LUT R0, R0, 0x3800, R13, 0xf8, !PT ;  /* 0x0000380000007812 */ /* 0x000fe400078ef80d */
[----:B------:R-:W-:-:S02]  /*2e10*/  LOP3.LUT R3, R3, 0x38, R14, 0xf8, !PT ;  /* 0x0000003803037812 */ /* 0x000fc400078ef80e */
[----:B------:R-:W-:Y:S02]  /*2e20*/  LOP3.LUT R4, R4, 0xc00, R126, 0xf8, !PT ;  /* 0x00000c0004047812 */ /* 0x000fe400078ef87e */
[----:B------:R-:W-:Y:S02]  /*2e30*/  LOP3.LUT R113, R7, R6, RZ, 0xfc, !PT ;  /* 0x0000000607717212 */ /* 0x000fe400078efcff */
[----:B------:R-:W-:Y:S02]  /*2e40*/  LOP3.LUT R6, R0, 0x100, R13, 0xf8, !PT ;  /* 0x0000010000067812 */ /* 0x000fe400078ef80d */
[----:B------:R-:W-:Y:S01]  /*2e50*/  LOP3.LUT R0, R4, R3, RZ, 0xfc, !PT ;  /* 0x0000000304007212 */ /* 0x000fe200078efcff */
[----:B------:R-:W-:Y:S01]  /*2e60*/  IMAD.MOV.U32 R3, RZ, RZ, RZ ;  /* 0x000000ffff037224 */ /* 0x000fe200078e00ff */
[----:B------:R-:W-:Y:S02]  /*2e70*/  LOP3.LUT R4, R5, 0x8, R124, 0x78, !PT ;  /* 0x0000000805047812 */ /* 0x000fe400078e787c */
[----:B------:R-:W-:Y:S01]  /*2e80*/  LOP3.LUT R2, R126, 0x120, RZ, 0xc0, !PT ;  /* 0x000001207e027812 */ /* 0x000fe200078ec0ff */
[----:B------:R2:W-:Y:S01]  /*2e90*/  STL [R1+0x6c], R0 ;  /* 0x00006c0001007387 */ /* 0x0005e20000100800 */
[----:B------:R-:W-:-:S02]  /*2ea0*/  LOP3.LUT R116, R8, 0x120, R12, 0xf8, !PT ;  /* 0x0000012008747812 */ /* 0x000fc400078ef80c */
[----:B------:R-:W-:Y:S02]  /*2eb0*/  LOP3.LUT R2, R2, 0x600, R13, 0xf8, !PT ;  /* 0x0000060002027812 */ /* 0x000fe400078ef80d */
[----:B------:R-:W-:Y:S02]  /*2ec0*/  LEA R118, R118, UR25, 0x1 ;  /* 0x0000001976767c11 */ /* 0x000fe4000f8e08ff */
[----:B------:R-:W-:Y:S02]  /*2ed0*/  LEA R116, R116, UR25, 0x1 ;  /* 0x0000001974747c11 */ /* 0x000fe4000f8e08ff */
[----:B------:R-:W-:Y:S01]  /*2ee0*/  LEA R113, R113, UR25, 0x1 ;  /* 0x0000001971717c11 */ /* 0x000fe2000f8e08ff */
[----:B------:R-:W-:Y:S01]  /*2ef0*/  VIADD R118, R118, UR16 ;  /* 0x0000001076767c36 */ /* 0x000fe20008000000 */
[----:B------:R-:W-:Y:S01]  /*2f00*/  SEL R123, R122, 0xffffffe0, !P0 ;  /* 0xffffffe07a7b7807 */ /* 0x000fe20004000000 */
[----:B------:R-:W-:Y:S01]  /*2f10*/  VIADD R116, R116, UR16 ;  /* 0x0000001074747c36 */ /* 0x000fe20008000000 */
[----:B------:R-:W-:Y:S01]  /*2f20*/  LOP3.LUT R120, R120, 0xc00, R126, 0xf8, !PT ;  /* 0x00000c0078787812 */ /* 0x000fe200078ef87e */
[----:B------:R-:W-:Y:S01]  /*2f30*/  IMAD.IADD R117, R112, 0x1, R113 ;  /* 0x0000000170757824 */ /* 0x000fe200078e0271 */
[----:B--2---:R-:W-:-:S04]  /*2f40*/  SHF.R.U32.HI R0, RZ, 0x1, R124 ;  /* 0x00000001ff007819 */ /* 0x004fc8000001167c */
[----:B------:R-:W-:Y:S02]  /*2f50*/  LOP3.LUT R0, R5, 0x8, R0, 0x78, !PT ;  /* 0x0000000805007812 */ /* 0x000fe400078e7800 */
[----:B------:R-:W-:Y:S01]  /*2f60*/  LOP3.LUT R5, R6, R4, RZ, 0xfc, !PT ;  /* 0x0000000406057212 */ /* 0x000fe200078efcff */
[----:B------:R-:W-:Y:S01]  /*2f70*/  VIADD R4, R10, UR5 ;  /* 0x000000050a047c36 */ /* 0x000fe20008000000 */
[----:B------:R-:W-:Y:S01]  /*2f80*/  LOP3.LUT R119, R2, R0, RZ, 0xfc, !PT ;  /* 0x0000000002777212 */ /* 0x000fe200078efcff */
[----:B------:R-:W2:Y:S02]  /*2f90*/  LDCU UR5, c[0x0][0x45c] ;  /* 0x00008b80ff0577ac */ /* 0x000ea40008000800 */
[C---:B------:R-:W-:Y:S01]  /*2fa0*/  VIADD R8, R4.reuse, 0x8 ;  /* 0x0000000804087836 */ /* 0x040fe20000000000 */
[----:B------:R4:W-:Y:S01]  /*2fb0*/  STL [R1+0x68], R5 ;  /* 0x0000680501007387 */ /* 0x0009e20000100800 */
        /* <DEDUP_REMOVED lines=18> */
[----:B------:R-:W-:-:S02]  /*30e0*/  VIADD R24, R4, 0x38 ;  /* 0x0000003804187836 */ /* 0x000fc40000000000 */
[----:B------:R-:W-:-:S03]  /*30f0*/  VIADD R23, R4, 0x39 ;  /* 0x0000003904177836 */ /* 0x000fc60000000000 */
[----:B------:R-:W-:Y:S01]  /*3100*/  I2FP.F32.S32 R2, R24 ;  /* 0x0000001800027245 */ /* 0x000fe20000201400 */
[----:B----4-:R-:W-:Y:S01]  /*3110*/  VIADD R5, R4, 0x11 ;  /* 0x0000001104057836 */ /* 0x010fe20000000000 */
[----:B------:R-:W-:-:S04]  /*3120*/  I2FP.F32.S32 R0, R23 ;  /* 0x0000001700007245 */ /* 0x000fc80000201400 */
[----:B------:R-:W-:Y:S02]  /*3130*/  I2FP.F32.S32 R14, R5 ;  /* 0x00000005000e7245 */ /* 0x000fe40000201400 */
[----:B------:R-:W-:Y:S01]  /*3140*/  I2FP.F32.S32 R5, R20 ;  /* 0x0000001400057245 */ /* 0x000fe20000201400 */
[----:B-----5:R-:W-:Y:S01]  /*3150*/  @P1 FMUL.FTZ R3, R11, R9 ;  /* 0x000000090b031220 */ /* 0x020fe20000410000 */
[----:B------:R-:W-:Y:S01]  /*3160*/  VIADD R9, R4, 0x1 ;  /* 0x0000000104097836 */ /* 0x000fe20000000000 */
[----:B------:R-:W-:Y:S01]  /*3170*/  LOP3.LUT P1, RZ, R124, 0x4, RZ, 0xc0, !PT ;  /* 0x000000047cff7812 */ /* 0x000fe2000782c0ff */
[----:B------:R-:W-:Y:S02]  /*3180*/  VIADD R11, R4, 0x20 ;  /* 0x00000020040b7836 */ /* 0x000fe40000000000 */
[-C--:B------:R-:W-:Y:S01]  /*3190*/  FMUL.FTZ R13, R19, R3.reuse ;  /* 0x00000003130d7220 */ /* 0x080fe20000410000 */
[----:B------:R-:W-:Y:S01]  /*31a0*/  FMUL.FTZ R15, R17, R3 ;  /* 0x00000003110f7220 */ /* 0x000fe20000410000 */
[----:B------:R-:W-:Y:S01]  /*31b0*/  I2FP.F32.S32 R21, R9 ;  /* 0x0000000900157245 */ /* 0x000fe20000201400 */
[----:B------:R-:W-:Y:S01]  /*31c0*/  FMUL.FTZ R12, R12, R3 ;  /* 0x000000030c0c7220 */ /* 0x000fe20000410000 */
[----:B------:R-:W-:Y:S01]  /*31d0*/  I2FP.F32.S32 R9, R11 ;  /* 0x0000000b00097245 */ /* 0x000fe20000201400 */
[-C--:B------:R-:W-:Y:S01]  /*31e0*/  FMUL.FTZ R0, R0, R3.reuse ;  /* 0x0000000300007220 */ /* 0x080fe20000410000 */
[----:B------:R-:W-:Y:S01]  /*31f0*/  I2FP.F32.S32 R4, R22 ;  /* 0x0000001600047245 */ /* 0x000fe20000201400 */
[----:B------:R-:W-:Y:S01]  /*3200*/  FMUL.FTZ R11, R21, R3 ;  /* 0x00000003150b7220 */ /* 0x000fe20000410000 */
[----:B------:R-:W-:-:S04]  /*3210*/  R2P PR, R124, 0x18 ;  /* 0x000000187c007804 */ /* 0x000fc80000000000 */
[----:B------:R4:W-:Y:S04]  /*3220*/  STL [R1+0x40], R11 ;  /* 0x0000400b01007387 */ /* 0x0009e80000100800 */
[----:B------:R5:W-:Y:S04]  /*3230*/  STL [R1+0x3c], R13 ;  /* 0x00003c0d01007387 */ /* 0x000be80000100800 */
[----:B------:R-:W-:Y:S01]  /*3240*/  STL [R1+0x38], R15 ;  /* 0x0000380f01007387 */ /* 0x000fe20000100800 */
[-C--:B----4-:R-:W-:Y:S01]  /*3250*/  FMUL.FTZ R11, R16, R3.reuse ;  /* 0x00000003100b7220 */ /* 0x090fe20000410000 */
[----:B-----5:R-:W-:-:S04]  /*3260*/  FMUL.FTZ R13, R14, R3 ;  /* 0x000000030e0d7220 */ /* 0x020fc80000410000 */
[----:B------:R4:W-:Y:S04]  /*3270*/  STL [R1+0x34], R11 ;  /* 0x0000340b01007387 */ /* 0x0009e80000100800 */
[----:B------:R-:W-:Y:S04]  /*3280*/  STL [R1+0x30], R13 ;  /* 0x0000300d01007387 */ /* 0x000fe80000100800 */
[----:B------:R-:W-:Y:S01]  /*3290*/  STL [R1+0x2c], R12 ;  /* 0x00002c0c01007387 */ /* 0x000fe20000100800 */
[-C--:B----4-:R-:W-:Y:S01]  /*32a0*/  FMUL.FTZ R11, R10, R3.reuse ;  /* 0x000000030a0b7220 */ /* 0x090fe20000410000 */
        /* <DEDUP_REMOVED lines=16> */
[----:B------:R-:W-:Y:S04]  /*33b0*/  STL [R1+0xc], R2 ;  /* 0x00000c0201007387 */ /* 0x000fe80000100800 */
[----:B------:R4:W-:Y:S04]  /*33c0*/  STL [R1], R0 ;  /* 0x0000000001007387 */ /* 0x0009e80000100800 */
[----:B------:R1:W-:Y:S01]  /*33d0*/  STL [R1+0x4], R219 ;  /* 0x000004db01007387 */ /* 0x0003e20000100800 */
[----:B----4-:R-:W-:-:S05]  /*33e0*/  IMAD.MOV.U32 R0, RZ, RZ, 0x10 ;  /* 0x00000010ff007424 */ /* 0x010fca00078e00ff */
[----:B------:R-:W-:Y:S02]  /*33f0*/  SEL R0, R0, 0xfffffff0, !P1 ;  /* 0xfffffff000007807 */ /* 0x000fe40004800000 */
[----:B------:R-:W-:-:S05]  /*3400*/  SEL R0, R122, 0xffffffe0, !P3 ;  /* 0xffffffe07a007807 */ /* 0x000fca0005800000 */
[----:B-123--:R4:W-:Y:S02]  /*3410*/  STL [R1+0x64], R0 ;  /* 0x0000640001007387 */ /* 0x00e9e40000100800 */
.L_x_793:
[----:B------:R-:W0:Y:S01]  /*3420*/  LDGDEPBAR ;  /* 0x00000000000079af */ /* 0x000e220000000000 */
[----:B------:R-:W-:Y:S01]  /*3430*/  IADD3 R112, PT, PT, R118, R112, RZ ;  /* 0x0000007076707210 */ /* 0x000fe20007ffe0ff */
[----:B------:R-:W-:Y:S01]  /*3440*/  UIADD3 UR33, UPT, UPT, UR33, -0x80, URZ ;  /* 0xffffff8021217890 */ /* 0x000fe2000fffe0ff */
[----:B----4-:R-:W-:Y:S05]  /*3450*/  SHF.L.U32 R0, R124, 0x1, RZ ;  /* 0x000000017c007819 */ /* 0x010fea00000006ff */
        /* <DEDUP_REMOVED lines=8> */
[----:B------:R-:W4:Y:S01]  /*34e0*/  LDL R129, [R1+0xc] ;  /* 0x00000c0001817983 */ /* 0x000f220000100800 */
[----:B------:R-:W-:Y:S03]  /*34f0*/  UISETP.LT.AND UP0, UPT, UR14, UR37, UP0 ;  /* 0x000000250e00728c */ /* 0x000fe60008701270 */
[----:B------:R-:W4:Y:S03]  /*3500*/  LDL R128, [R1+0x40] ;  /* 0x0000400001807983 */ /* 0x000f260000100800 */
        /* <DEDUP_REMOVED lines=19> */
[----:B------:R-:W-:Y:S01]  /*3640*/  STL [R1+0x70], R68 ;  /* 0x0000704401007387 */ /* 0x000fe20000100800 */
[----:B------:R-:W-:Y:S04]  /*3650*/  DEPBAR.LE SB0, 0x0 ;  /* 0x000080000000791a */ /* 0x000fe80000000000 */
[----:B------:R-:W-:Y:S06]  /*3660*/  BAR.SYNC.DEFER_BLOCKING 0x0 ;  /* 0x0000000000007b1d */ /* 0x000fec0000010000 */
[----:B------:R-:W-:Y:S08]  /*3670*/  LDSM.16.M88.4 R64, [R118] ;  /* 0x000000007640783b */ /* 0x000ff00000000200 */
[----:B------:R-:W1:Y:S08]  /*3680*/  LDSM.16.M88.4 R16, [R113+0x6000] ;  /* 0x006000007110783b */ /* 0x000e700000000200 */
[----:B------:R-:W1:Y:S08]  /*3690*/  LDSM.16.M88.4 R60, [R118+0x1000] ;  /* 0x00100000763c783b */ /* 0x000e700000000200 */
[----:B------:R-:W1:Y:S08]  /*36a0*/  LDSM.16.M88.4 R32, [R113+0x6400] ;  /* 0x006400007120783b */ /* 0x000e700000000200 */
[----:B------:R-:W1:Y:S08]  /*36b0*/  LDSM.16.M88.4 R48, [R113+0x6800] ;  /* 0x006800007130783b */ /* 0x000e700000000200 */
[----:B------:R-:W1:Y:S02]  /*36c0*/  LDSM.16.M88.4 R100, [R113+0x6c00] ;  /* 0x006c00007164783b */ /* 0x000e640000000200 */
[-C--:B-1----:R-:W-:Y:S06]  /*36d0*/  HMMA.16816.F32 R4, R64, R16.reuse, RZ ;  /* 0x000000104004723c */ /* 0x082fec00000018ff */
[----:B------:R-:W-:Y:S02]  /*36e0*/  LDSM.16.M88.4 R104, [R112] ;  /* 0x000000007068783b */ /* 0x000fe40000000200 */
[C---:B------:R-:W-:Y:S06]  /*36f0*/  HMMA.16816.F32 R8, R60.reuse, R16, RZ ;  /* 0x000000103c08723c */ /* 0x040fec00000018ff */
[----:B------:R-:W1:Y:S02]  /*3700*/  LDSM.16.M88.4 R108, [R117+0x6000] ;  /* 0x00600000756c783b */ /* 0x000e640000000200 */
[-C--:B------:R-:W-:Y:S06]  /*3710*/  HMMA.16816.F32 R12, R60, R18.reuse, RZ ;  /* 0x000000123c0c723c */ /* 0x080fec00000018ff */
[----:B------:R-:W1:Y:S02]  /*3720*/  LDSM.16.M88.4 R112, [R112+0x1000] ;  /* 0x001000007070783b */ /* 0x000e640000000200 */
        /* <DEDUP_REMOVED lines=20> */
[----:B------:R-:W4:Y:S01]  /*3870*/  MUFU.TANH R127, R4 ;  /* 0x00000004007f7308 */ /* 0x000f220000002400 */
[C---:B------:R-:W-:Y:S04]  /*3880*/  HMMA.16816.F32 R16, R104.reuse, R110, R16 ;  /* 0x0000006e6810723c */ /* 0x040fe80000001810 */
[----:B------:R-:W-:Y:S01]  /*3890*/  FMUL.FTZ R9, R9, UR12 ;  /* 0x0000000c09097c20 */ /* 0x000fe20008410000 */
[----:B------:R-:W-:Y:S01]  /*38a0*/  FMUL.FTZ R11, R11, UR12 ;  /* 0x0000000c0b0b7c20 */ /* 0x000fe20008410000 */
[----:B------:R-:W-:Y:S03]  /*38b0*/  FMUL.FTZ R8, R8, UR12 ;  /* 0x0000000c08087c20 */ /* 0x000fe60008410000 */
[----:B------:R-:W-:Y:S01]  /*38c0*/  MUFU.TANH R121, R5 ;  /* 0x0000000500797308 */ /* 0x000fe20000002400 */
[----:B--2---:R-:W-:Y:S01]  /*38d0*/  FSETP.NEU.FTZ.AND P3, PT, R126, -INF , PT ;  /* 0xff8000007e00780b */ /* 0x004fe20003f7d000 */
[----:B------:R-:W-:Y:S01]  /*38e0*/  FMUL.FTZ R10, R10, UR12 ;  /* 0x0000000c0a0a7c20 */ /* 0x000fe20008410000 */
[----:B------:R-:W-:Y:S01]  /*38f0*/  FMUL.FTZ R15, R15, UR12 ;  /* 0x0000000c0f0f7c20 */ /* 0x000fe20008410000 */
[----:B------:R-:W-:Y:S01]  /*3900*/  FMUL.FTZ R14, R14, UR12 ;  /* 0x0000000c0e0e7c20 */ /* 0x000fe20008410000 */
[----:B------:R-:W-:Y:S01]  /*3910*/  FMUL.FTZ R13, R13, UR12 ;  /* 0x0000000c0d0d7c20 */ /* 0x000fe20008410000 */
[----:B------:R-:W-:Y:S04]  /*3920*/  FMUL.FTZ R12, R12, UR12 ;  /* 0x0000000c0c0c7c20 */ /* 0x000fe80008410000 */
[----:B------:R1:W2:Y:S01]  /*3930*/  MUFU.TANH R218, R9 ;  /* 0x0000000900da7308 */ /* 0x0002a20000002400 */
[----:B---3--:R-:W-:Y:S01]  /*3940*/  FSETP.NEU.FTZ.AND P2, PT, R125, -INF , PT ;  /* 0xff8000007d00780b */ /* 0x008fe20003f5d000 */
[----:B------:R-:W-:Y:S01]  /*3950*/  FMUL.FTZ R19, R19, UR12 ;  /* 0x0000000c13137c20 */ /* 0x000fe20008410000 */
[----:B------:R-:W-:Y:S01]  /*3960*/  FMUL.FTZ R16, R16, UR12 ;  /* 0x0000000c10107c20 */ /* 0x000fe20008410000 */
[----:B------:R-:W-:Y:S01]  /*3970*/  FMUL.FTZ R17, R17, UR12 ;  /* 0x0000000c11117c20 */ /* 0x000fe20008410000 */
[----:B------:R-:W-:Y:S05]  /*3980*/  FMUL.FTZ R18, R18, UR12 ;  /* 0x0000000c12127c20 */ /* 0x000fea0008410000 */
[----:B------:R-:W3:Y:S10]  /*3990*/  MUFU.TANH R69, R6 ;  /* 0x0000000600457308 */ /* 0x000ef40000002400 */
[----:B------:R4:W-:Y:S01]  /*39a0*/  MUFU.TANH R216, R13 ;  /* 0x0000000d00d87308 */ /* 0x0009e20000002400 */
[----:B-1----:R-:W3:Y:S09]  /*39b0*/  LDL R9, [R1+0x58] ;  /* 0x0000580001097983 */ /* 0x002ef20000100800 */
[----:B------:R1:W3:Y:S10]  /*39c0*/  MUFU.TANH R68, R7 ;  /* 0x0000000700447308 */ /* 0x0002f40000002400 */
[----:B------:R2:W-:Y:S01]  /*39d0*/  MUFU.TANH R231, R11 ;  /* 0x0000000b00e77308 */ /* 0x0005e20000002400 */
[----:B----4-:R-:W-:Y:S01]  /*39e0*/  @!P0 VIADDMNMX R13, R168, -R3, UR37, PT ;  /* 0x00000025a80d8e46 */ /* 0x010fe2000b800903 */
[----:B------:R-:W-:Y:S03]  /*39f0*/  FADD.FTZ R3, R129, R127 ;  /* 0x0000007f81037221 */ /* 0x000fe60000010000 */
[----:B------:R-:W-:Y:S05]  /*3a00*/  @!P0 ISETP.GE.AND P5, PT, R0, R13, PT ;  /* 0x0000000d0000820c */ /* 0x000fea0003fa6270 */
[----:B------:R4:W-:Y:S01]  /*3a10*/  MUFU.TANH R229, R15 ;  /* 0x0000000f00e57308 */ /* 0x0009e20000002400 */
[----:B-1----:R-:W1:Y:S01]  /*3a20*/  LDSM.16.M88.4 R4, [R117+0x6400] ;  /* 0x006400007504783b */ /* 0x002e620000000200 */
[----:B------:R-:W-:Y:S08]  /*3a30*/  @!P0 FSEL R3, R3, -INF , !P5 ;  /* 0xff80000003038808 */ /* 0x000ff00006800000 */
[----:B------:R-:W-:Y:S01]  /*3a40*/  MUFU.TANH R217, R12 ;  /* 0x0000000c00d97308 */ /* 0x000fe20000002400 */
[----:B--2---:R-:W-:Y:S05]  /*3a50*/  FMUL.FTZ R11, R126, 1.4426950216293334961 ;  /* 0x3fb8aa3b7e0b7820 */ /* 0x004fea0000410000 */
[----:B------:R-:W-:Y:S04]  /*3a60*/  FSEL R11, R11, RZ, P3 ;  /* 0x000000ff0b0b7208 */ /* 0x000fe80001800000 */
[----:B------:R2:W-:Y:S01]  /*3a70*/  MUFU.TANH R193, R19 ;  /* 0x0000001300c17308 */ /* 0x0005e20000002400 */
[----:B----4-:R-:W4:Y:S01]  /*3a80*/  LDL R15, [R1+0x54] ;  /* 0x00005400010f7983 */ /* 0x010f220000100800 */
[----:B------:R-:W-:Y:S08]  /*3a90*/  FFMA.FTZ R3, R3, UR5, -R11 ;  /* 0x0000000503037c23 */ /* 0x000ff0000801080b */
[----:B------:R1:W-:Y:S10]  /*3aa0*/  MUFU.TANH R230, R14 ;  /* 0x0000000e00e67308 */ /* 0x0003f40000002400 */
[----:B------:R1:W-:Y:S01]  /*3ab0*/  MUFU.TANH R232, R10 ;  /* 0x0000000a00e87308 */ /* 0x0003e20000002400 */
[----:B--2---:R-:W2:Y:S09]  /*3ac0*/  LDL R19, [R1+0x38] ;  /* 0x0000380001137983 */ /* 0x004eb20000100800 */
[----:B------:R3:W3:Y:S01]  /*3ad0*/  MUFU.TANH R222, R8 ;  /* 0x0000000800de7308 */ /* 0x0006e20000002400 */
[-C--:B-1----:R-:W-:Y:S03]  /*3ae0*/  HMMA.16816.F32 R20, R104, R4.reuse, R20 ;  /* 0x000000046814723c */ /* 0x082fe60000001814 */
[----:B------:R-:W-:Y:S06]  /*3af0*/  FADD.FTZ R14, R128, R218 ;  /* 0x000000da800e7221 */ /* 0x000fec0000010000 */
[----:B------:R-:W1:Y:S01]  /*3b00*/  MUFU.TANH R75, R16 ;  /* 0x00000010004b7308 */ /* 0x000e620000002400 */
[----:B------:R-:W-:Y:S01]  /*3b10*/  FMUL.FTZ R10, R125, 1.4426950216293334961 ;  /* 0x3fb8aa3b7d0a7820 */ /* 0x000fe20000410000 */
[----:B------:R-:W-:Y:S01]  /*3b20*/  MOV R125, 0x38 ;  /* 0x00000038007d7802 */ /* 0x000fe20000000f00 */
[C---:B------:R-:W-:Y:S04]  /*3b30*/  HMMA.16816.F32 R24, R112.reuse, R4, R24 ;  /* 0x000000047018723c */ /* 0x040fe80000001818 */
[----:B------:R-:W-:Y:S03]  /*3b40*/  @!P0 VIADDMNMX R12, R168, -R125, UR37, PT ;  /* 0x00000025a80c8e46 */ /* 0x000fe6000b80097d */
[----:B------:R-:W1:Y:S01]  /*3b50*/  MUFU.TANH R74, R17 ;  /* 0x00000011004a7308 */ /* 0x000e620000002400 */
[----:B---3--:R-:W-:Y:S01]  /*3b60*/  FADD.FTZ R4, R129, R69 ;  /* 0x0000004581047221 */ /* 0x008fe20000010000 */
[----:B------:R-:W-:Y:S01]  /*3b70*/  FADD.FTZ R5, R128, R121 ;  /* 0x0000007980057221 */ /* 0x000fe20000010000 */
[-C--:B------:R-:W-:Y:S01]  /*3b80*/  HMMA.16816.F32 R28, R112, R6.reuse, R28 ;  /* 0x00000006701c723c */ /* 0x080fe2000000181c */
[----:B------:R-:W-:Y:S02]  /*3b90*/  MOV R8, 0x8 ;  /* 0x0000000800087802 */ /* 0x000fe40000000f00 */
[----:B------:R-:W-:Y:S01]  /*3ba0*/  FMUL.FTZ R20, R20, UR12 ;  /* 0x0000000c14147c20 */ /* 0x000fe20008410000 */
[----:B------:R-:W-:Y:S03]  /*3bb0*/  FMUL.FTZ R22, R22, UR12 ;  /* 0x0000000c16167c20 */ /* 0x000fe60008410000 */
[----:B------:R3:W-:Y:S01]  /*3bc0*/  MUFU.EX2 R125, R3 ;  /* 0x00000003007d7308 */ /* 0x0007e20000000800 */
[----:B------:R-:W-:Y:S01]  /*3bd0*/  FMUL.FTZ R21, R21, UR12 ;  /* 0x0000000c15157c20 */ /* 0x000fe20008410000 */
[----:B------:R-:W-:Y:S01]  /*3be0*/  @!P0 ISETP.GE.AND P3, PT, R0, R12, PT ;  /* 0x0000000c0000820c */ /* 0x000fe20003f66270 */
[C---:B------:R-:W-:Y:S04]  /*3bf0*/  HMMA.16816.F32 R32, R104.reuse, R6, R32 ;  /* 0x000000066820723c */ /* 0x040fe80000001820 */
[----:B------:R-:W-:Y:S03]  /*3c00*/  @!P0 VIADDMNMX R8, R168, R8, UR37, PT ;  /* 0x00000025a8088e46 */ /* 0x000fe6000b800108 */
[----:B------:R1:W-:Y:S01]  /*3c10*/  MUFU.TANH R73, R20 ;  /* 0x0000001400497308 */ /* 0x0003e20000002400 */
[----:B------:R-:W-:Y:S01]  /*3c20*/  FSEL R10, R10, RZ, P2 ;  /* 0x000000ff0a0a7208 */ /* 0x000fe20001000000 */
[----:B------:R-:W-:Y:S01]  /*3c30*/  FMUL.FTZ R23, R23, UR12 ;  /* 0x0000000c17177c20 */ /* 0x000fe20008410000 */
[----:B------:R-:W-:Y:S01]  /*3c40*/  @!P0 ISETP.GE.AND P2, PT, R2, R13, PT ;  /* 0x0000000d0200820c */ /* 0x000fe20003f46270 */
[----:B------:R-:W-:Y:S01]  /*3c50*/  FMUL.FTZ R24, R24, UR12 ;  /* 0x0000000c18187c20 */ /* 0x000fe20008410000 */
[----:B------:R-:W-:Y:S01]  /*3c60*/  @!P0 FSEL R4, R4, -INF , !P3 ;  /* 0xff80000004048808 */ /* 0x000fe20005800000 */
[----:B------:R-:W-:Y:S01]  /*3c70*/  FMUL.FTZ R26, R26, UR12 ;  /* 0x0000000c1a1a7c20 */ /* 0x000fe20008410000 */
[----:B------:R-:W-:Y:S03]  /*3c80*/  @!P0 ISETP.GE.AND P3, PT, R2, R8, PT ;  /* 0x000000080200820c */ /* 0x000fe60003f66270 */
[----:B------:R1:W-:Y:S01]  /*3c90*/  MUFU.TANH R189, R22 ;  /* 0x0000001600bd7308 */ /* 0x0003e20000002400 */
[----:B---3--:R-:W-:Y:S01]  /*3ca0*/  FADD.FTZ R3, R128, R68 ;  /* 0x0000004480037221 */ /* 0x008fe20000010000 */
[--C-:B------:R-:W-:Y:S01]  /*3cb0*/  FFMA.FTZ R4, R4, UR5, -R10.reuse ;  /* 0x0000000504047c23 */ /* 0x100fe2000801080a */
[----:B------:R-:W-:Y:S01]  /*3cc0*/  @!P0 FSEL R5, R5, -INF , !P2 ;  /* 0xff80000005058808 */ /* 0x000fe20005000000 */
[----:B------:R-:W-:Y:S01]  /*3cd0*/  FMUL.FTZ R25, R25, UR12 ;  /* 0x0000000c19197c20 */ /* 0x000fe20008410000 */
[----:B------:R-:W-:Y:S01]  /*3ce0*/  @!P0 ISETP.GE.AND P2, PT, R2, R12, PT ;  /* 0x0000000c0200820c */ /* 0x000fe20003f46270 */
[----:B------:R-:W-:Y:S01]  /*3cf0*/  FMUL.FTZ R32, R32, UR12 ;  /* 0x0000000c20207c20 */ /* 0x000fe20008410000 */
[----:B------:R-:W-:Y:S03]  /*3d00*/  FMUL.FTZ R33, R33, UR12 ;  /* 0x0000000c21217c20 */ /* 0x000fe60008410000 */
[----:B------:R3:W-:Y:S01]  /*3d10*/  MUFU.TANH R72, R21 ;  /* 0x0000001500487308 */ /* 0x0007e20000002400 */
[----:B-1----:R-:W2:Y:S01]  /*3d20*/  LDL R20, [R1+0x3c] ;  /* 0x00003c0001147983 */ /* 0x002ea20000100800 */
[----:B------:R-:W-:Y:S01]  /*3d30*/  @!P0 FSEL R3, R3, -INF , !P2 ;  /* 0xff80000003038808 */ /* 0x000fe20005000000 */
[----:B------:R-:W-:Y:S01]  /*3d40*/  FMUL.FTZ R35, R35, UR12 ;  /* 0x0000000c23237c20 */ /* 0x000fe20008410000 */
[----:B------:R-:W-:Y:S01]  /*3d50*/  FMUL.FTZ R34, R34, UR12 ;  /* 0x0000000c22227c20 */ /* 0x000fe20008410000 */
[----:B------:R-:W-:Y:S01]  /*3d60*/  FFMA.FTZ R5, R5, UR5, -R11 ;  /* 0x0000000505057c23 */ /* 0x000fe2000801080b */
[----:B------:R-:W-:Y:S01]  /*3d70*/  FMUL.FTZ R27, R27, UR12 ;  /* 0x0000000c1b1b7c20 */ /* 0x000fe20008410000 */
[----:B------:R-:W-:Y:S03]  /*3d80*/  FFMA.FTZ R3, R3, UR5, -R10 ;  /* 0x0000000503037c23 */ /* 0x000fe6000801080a */
[----:B------:R1:W-:Y:S01]  /*3d90*/  MUFU.EX2 R70, R4 ;  /* 0x0000000400467308 */ /* 0x0003e20000000800 */
[----:B------:R-:W2:Y:S01]  /*3da0*/  LDL R22, [R1+0x34] ;  /* 0x0000340001167983 */ /* 0x000ea20000100800 */
[----:B------:R-:W-:Y:S01]  /*3db0*/  FMUL.FTZ R28, R28, UR12 ;  /* 0x0000000c1c1c7c20 */ /* 0x000fe20008410000 */
[----:B------:R-:W-:Y:S01]  /*3dc0*/  FMUL.FTZ R29, R29, UR12 ;  /* 0x0000000c1d1d7c20 */ /* 0x000fe20008410000 */
[----:B------:R-:W-:Y:S01]  /*3dd0*/  FMUL.FTZ R31, R31, UR12 ;  /* 0x0000000c1f1f7c20 */ /* 0x000fe20008410000 */
[----:B------:R-:W-:Y:S05]  /*3de0*/  FMUL.FTZ R30, R30, UR12 ;  /* 0x0000000c1e1e7c20 */ /* 0x000fea0008410000 */
[----:B------:R-:W-:Y:S01]  /*3df0*/  MUFU.EX2 R126, R3 ;  /* 0x00000003007e7308 */ /* 0x000fe20000000800 */
[----:B---3--:R-:W3:Y:S09]  /*3e00*/  LDL R21, [R1+0x30] ;  /* 0x0000300001157983 */ /* 0x008ef20000100800 */
[----:B------:R1:W-:Y:S02]  /*3e10*/  MUFU.EX2 R80, R5 ;  /* 0x0000000500507308 */ /* 0x0003e40000000800 */
[C---:B-1----:R-:W-:Y:S08]  /*3e20*/  FADD.FTZ R4, R129.reuse, R222 ;  /* 0x000000de81047221 */ /* 0x042ff00000010000 */
[----:B------:R-:W1:Y:S10]  /*3e30*/  MUFU.TANH R192, R18 ;  /* 0x0000001200c07308 */ /* 0x000e740000002400 */
[----:B------:R-:W3:Y:S01]  /*3e40*/  MUFU.TANH R188, R23 ;  /* 0x0000001700bc7308 */ /* 0x000ee20000002400 */
[----:B------:R-:W-:Y:S09]  /*3e50*/  FADD.FTZ R5, R129, R232 ;  /* 0x000000e881057221 */ /* 0x000ff20000010000 */
[----:B------:R-:W-:Y:S10]  /*3e60*/  MUFU.TANH R211, R24 ;  /* 0x0000001800d37308 */ /* 0x000ff40000002400 */
[----:B------:R-:W3:Y:S10]  /*3e70*/  MUFU.TANH R228, R26 ;  /* 0x0000001a00e47308 */ /* 0x000ef40000002400 */
[----:B------:R-:W3:Y:S10]  /*3e80*/  MUFU.TANH R210, R25 ;  /* 0x0000001900d27308 */ /* 0x000ef40000002400 */
[----:B------:R-:W3:Y:S10]  /*3e90*/  MUFU.TANH R225, R27 ;  /* 0x0000001b00e17308 */ /* 0x000ef40000002400 */
[----:B------:R-:W-:Y:S10]  /*3ea0*/  MUFU.TANH R207, R28 ;  /* 0x0000001c00cf7308 */ /* 0x000ff40000002400 */
[----:B------:R-:W3:Y:S10]  /*3eb0*/  MUFU.TANH R206, R29 ;  /* 0x0000001d00ce7308 */ /* 0x000ef40000002400 */
[----:B------:R-:W3:Y:S10]  /*3ec0*/  MUFU.TANH R223, R31 ;  /* 0x0000001f00df7308 */ /* 0x000ef40000002400 */
[----:B------:R-:W3:Y:S10]  /*3ed0*/  MUFU.TANH R224, R30 ;  /* 0x0000001e00e07308 */ /* 0x000ef40000002400 */
[----:B------:R-:W-:Y:S10]  /*3ee0*/  MUFU.TANH R250, R32 ;  /* 0x0000002000fa7308 */ /* 0x000ff40000002400 */
[----:B------:R-:W-:Y:S10]  /*3ef0*/  MUFU.TANH R249, R33 ;  /* 0x0000002100f97308 */ /* 0x000ff40000002400 */
[----:B------:R-:W3:Y:S10]  /*3f00*/  MUFU.TANH R178, R35 ;  /* 0x0000002300b27308 */ /* 0x000ef40000002400 */
[----:B------:R-:W3:Y:S01]  /*3f10*/  MUFU.TANH R179, R34 ;  /* 0x0000002200b37308 */ /* 0x000ee20000002400 */
[C---:B------:R-:W-:Y:S01]  /*3f20*/  FSETP.NEU.FTZ.AND P2, PT, R9.reuse, -INF , PT ;  /* 0xff8000000900780b */ /* 0x040fe20003f5d000 */
[----:B------:R-:W-:Y:S01]  /*3f30*/  FMUL.FTZ R3, R9, 1.4426950216293334961 ;  /* 0x3fb8aa3b09037820 */ /* 0x000fe20000410000 */
[----:B------:R-:W-:Y:S04]  /*3f40*/  @!P0 VIMNMX R9, PT, PT, R168, UR37, PT ;  /* 0x00000025a8098c48 */ /* 0x000fe8000bfe0100 */
[-C--:B------:R-:W-:Y:S02]  /*3f50*/  @!P0 ISETP.GE.AND P5, PT, R0, R9.reuse, PT ;  /* 0x000000090000820c */ /* 0x080fe40003fa6270 */
[----:B------:R-:W-:Y:S02]  /*3f60*/  FSEL R3, R3, RZ, P2 ;  /* 0x000000ff03037208 */ /* 0x000fe40001000000 */
[----:B------:R-:W-:Y:S02]  /*3f70*/  @!P0 FSEL R4, R4, -INF , !P5 ;  /* 0xff80000004048808 */ /* 0x000fe40006800000 */
[-C--:B------:R-:W-:Y:S02]  /*3f80*/  @!P0 ISETP.GE.AND P6, PT, R2, R9.reuse, PT ;  /* 0x000000090200820c */ /* 0x080fe40003fc6270 */
[-C--:B------:R-:W-:Y:S01]  /*3f90*/  @!P0 ISETP.GE.AND P5, PT, R0, R8.reuse, PT ;  /* 0x000000080000820c */ /* 0x080fe20003fa6270 */
[--C-:B------:R-:W-:Y:S01]  /*3fa0*/  FFMA.FTZ R4, R4, UR5, -R3.reuse ;  /* 0x0000000504047c23 */ /* 0x100fe20008010803 */
[----:B------:R-:W-:Y:S02]  /*3fb0*/  @!P0 FSEL R14, R14, -INF , !P6 ;  /* 0xff8000000e0e8808 */ /* 0x000fe40007000000 */
[----:B------:R-:W-:Y:S01]  /*3fc0*/  @!P0 FSEL R5, R5, -INF , !P5 ;  /* 0xff80000005058808 */ /* 0x000fe20006800000 */
[----:B------:R1:W-:Y:S02]  /*3fd0*/  MUFU.EX2 R203, R4 ;  /* 0x0000000400cb7308 */ /* 0x0003e40000000800 */
[----:B------:R-:W-:Y:S08]  /*3fe0*/  FFMA.FTZ R14, R14, UR5, -R3 ;  /* 0x000000050e0e7c23 */ /* 0x000ff00008010803 */
[----:B------:R4:W-:Y:S01]  /*3ff0*/  MUFU.EX2 R202, R14 ;  /* 0x0000000e00ca7308 */ /* 0x0009e20000000800 */
[----:B-1----:R-:W-:Y:S01]  /*4000*/  FADD.FTZ R4, R128, R231 ;  /* 0x000000e780047221 */ /* 0x002fe20000010000 */
[C---:B----4-:R-:W-:Y:S01]  /*4010*/  FMUL.FTZ R2, R15.reuse, 1.4426950216293334961 ;  /* 0x3fb8aa3b0f027820 */ /* 0x050fe20000410000 */
[----:B------:R-:W-:Y:S03]  /*4020*/  FSETP.NEU.FTZ.AND P2, PT, R15, -INF , PT ;  /* 0xff8000000f00780b */ /* 0x000fe60003f5d000 */
[----:B------:R-:W-:Y:S02]  /*4030*/  @!P0 FSEL R4, R4, -INF , !P3 ;  /* 0xff80000004048808 */ /* 0x000fe40005800000 */
[----:B------:R-:W-:Y:S02]  /*4040*/  FSEL R2, R2, RZ, P2 ;  /* 0x000000ff02027208 */ /* 0x000fe40001000000 */
[C---:B------:R-:W-:Y:S02]  /*4050*/  @!P0 IADD3 R14, PT, PT, R0.reuse, 0x8, RZ ;  /* 0x00000008000e8810 */ /* 0x040fe40007ffe0ff */
[----:B------:R-:W-:Y:S01]  /*4060*/  @!P0 IADD3 R15, PT, PT, R0, 0x9, RZ ;  /* 0x00000009000f8810 */ /* 0x000fe20007ffe0ff */
[--C-:B------:R-:W-:Y:S01]  /*4070*/  FFMA.FTZ R4, R4, UR5, -R2.reuse ;  /* 0x0000000504047c23 */ /* 0x100fe20008010802 */
[----:B------:R-:W-:Y:S01]  /*4080*/  FFMA.FTZ R5, R5, UR5, -R2 ;  /* 0x0000000505057c23 */ /* 0x000fe20008010802 */
[CC--:B------:R-:W-:Y:S02]  /*4090*/  @!P0 ISETP.GE.AND P2, PT, R14.reuse, R9.reuse, PT ;  /* 0x000000090e00820c */ /* 0x0c0fe40003f46270 */
[----:B------:R-:W-:Y:S01]  /*40a0*/  MUFU.EX2 R220, R4 ;  /* 0x0000000400dc7308 */ /* 0x000fe20000000800 */
[-C--:B------:R-:W-:Y:S01]  /*40b0*/  @!P0 ISETP.GE.AND P3, PT, R14, R8.reuse, PT ;  /* 0x000000080e00820c */ /* 0x080fe20003f66270 */
[C---:B--2---:R-:W-:Y:S08]  /*40c0*/  FADD.FTZ R16, R19.reuse, R229 ;  /* 0x000000e513107221 */ /* 0x044ff00000010000 */
[----:B------:R1:W-:Y:S02]  /*40d0*/  MUFU.EX2 R221, R5 ;  /* 0x0000000500dd7308 */ /* 0x0003e40000000800 */
[----:B-1----:R-:W-:Y:S01]  /*40e0*/  FADD.FTZ R5, R19, R216 ;  /* 0x000000d813057221 */ /* 0x002fe20000010000 */
[C---:B------:R-:W-:Y:S01]  /*40f0*/  FADD.FTZ R4, R20.reuse, R217 ;  /* 0x000000d914047221 */ /* 0x040fe20000010000 */
[----:B------:R-:W-:Y:S04]  /*4100*/  FADD.FTZ R17, R20, R230 ;  /* 0x000000e614117221 */ /* 0x000fe80000010000 */
[----:B------:R-:W-:Y:S02]  /*4110*/  @!P0 FSEL R4, R4, -INF , !P2 ;  /* 0xff80000004048808 */ /* 0x000fe40005000000 */
[----:B------:R-:W-:Y:S02]  /*4120*/  @!P0 ISETP.GE.AND P2, PT, R15, R9, PT ;  /* 0x000000090f00820c */ /* 0x000fe40003f46270 */
[----:B------:R-:W-:Y:S01]  /*4130*/  @!P0 FSEL R17, R17, -INF , !P3 ;  /* 0xff80000011118808 */ /* 0x000fe20005800000 */
[--C-:B------:R-:W-:Y:S01]  /*4140*/  FFMA.FTZ R4, R4, UR5, -R3.reuse ;  /* 0x0000000504047c23 */ /* 0x100fe20008010803 */
[----:B------:R-:W-:Y:S02]  /*4150*/  @!P0 FSEL R5, R5, -INF , !P2 ;  /* 0xff80000005058808 */ /* 0x000fe40005000000 */
[----:B------:R-:W-:Y:S01]  /*4160*/  @!P0 ISETP.GE.AND P2, PT, R15, R8, PT ;  /* 0x000000080f00820c */ /* 0x000fe20003f46270 */
[----:B------:R-:W-:Y:S01]  /*4170*/  MUFU.EX2 R197, R4 ;  /* 0x0000000400c57308 */ /* 0x000fe20000000800 */
[--C-:B------:R-:W-:Y:S01]  /*4180*/  FFMA.FTZ R17, R17, UR5, -R2.reuse ;  /* 0x0000000511117c23 */ /* 0x100fe20008010802 */
[----:B------:R-:W-:Y:S01]  /*4190*/  FFMA.FTZ R5, R5, UR5, -R3 ;  /* 0x0000000505057c23 */ /* 0x000fe20008010803 */
[----:B------:R-:W-:Y:S02]  /*41a0*/  @!P0 FSEL R16, R16, -INF , !P2 ;  /* 0xff80000010108808 */ /* 0x000fe40005000000 */
[CC--:B------:R-:W-:Y:S02]  /*41b0*/  @!P0 ISETP.GE.AND P2, PT, R14.reuse, R13.reuse, PT ;  /* 0x0000000d0e00820c */ /* 0x0c0fe40003f46270 */
[-C--:B------:R-:W-:Y:S03]  /*41c0*/  @!P0 ISETP.GE.AND P3, PT, R14, R12.reuse, PT ;  /* 0x0000000c0e00820c */ /* 0x080fe60003f66270 */
[----:B------:R1:W-:Y:S01]  /*41d0*/  MUFU.EX2 R196, R5 ;  /* 0x0000000500c47308 */ /* 0x0003e20000000800 */
[----:B------:R-:W-:Y:S01]  /*41e0*/  FFMA.FTZ R16, R16, UR5, -R2 ;  /* 0x0000000510107c23 */ /* 0x000fe20008010802 */
[----:B------:R-:W-:Y:S08]  /*41f0*/  FADD.FTZ R14, R19, R193 ;  /* 0x000000c1130e7221 */ /* 0x000ff00000010000 */
[----:B------:R2:W-:Y:S10]  /*4200*/  MUFU.EX2 R214, R16 ;  /* 0x0000001000d67308 */ /* 0x0005f40000000800 */
[----:B------:R4:W-:Y:S01]  /*4210*/  MUFU.EX2 R215, R17 ;  /* 0x0000001100d77308 */ /* 0x0009e20000000800 */
[----:B-1----:R-:W1:Y:S01]  /*4220*/  LDSM.16.M88.4 R4, [R117+0x6800] ;  /* 0x006800007504783b */ /* 0x002e620000000200 */
[----:B--2---:R-:W-:Y:S05]  /*4230*/  FADD.FTZ R16, R20, R75 ;  /* 0x0000004b14107221 */ /* 0x004fea0000010000 */
[----:B------:R-:W-:Y:S02]  /*4240*/  @!P0 FSEL R16, R16, -INF , !P2 ;  /* 0xff80000010108808 */ /* 0x000fe40005000000 */
[-C--:B------:R-:W-:Y:S01]  /*4250*/  @!P0 ISETP.GE.AND P2, PT, R15, R13.reuse, PT ;  /* 0x0000000d0f00820c */ /* 0x080fe20003f46270 */
[----:B----4-:R-:W-:Y:S02]  /*4260*/  FADD.FTZ R17, R19, R74 ;  /* 0x0000004a13117221 */ /* 0x010fe40000010000 */
[--C-:B------:R-:W-:Y:S01]  /*4270*/  FFMA.FTZ R18, R16, UR5, -R11.reuse ;  /* 0x0000000510127c23 */ /* 0x100fe2000801080b */
[----:B------:R-:W-:Y:S01]  /*4280*/  FADD.FTZ R16, R20, R192 ;  /* 0x000000c014107221 */ /* 0x000fe20000010000 */
[----:B------:R-:W2:Y:S01]  /*4290*/  LDL R19, [R1+0x28] ;  /* 0x0000280001137983 */ /* 0x000ea20000100800 */
[----:B------:R-:W-:Y:S01]  /*42a0*/  @!P0 FSEL R17, R17, -INF , !P2 ;  /* 0xff80000011118808 */ /* 0x000fe20005000000 */
[----:B------:R-:W-:Y:S01]  /*42b0*/  MUFU.EX2 R79, R18 ;  /* 0x00000012004f7308 */ /* 0x000fe20000000800 */
[-C--:B------:R-:W-:Y:S01]  /*42c0*/  @!P0 ISETP.GE.AND P2, PT, R15, R12.reuse, PT ;  /* 0x0000000c0f00820c */ /* 0x080fe20003f46270 */
[----:B------:R-:W4:Y:S01]  /*42d0*/  LDL R20, [R1+0x2c] ;  /* 0x00002c0001147983 */ /* 0x000f220000100800 */
[----:B------:R-:W-:Y:S01]  /*42e0*/  @!P0 FSEL R16, R16, -INF , !P3 ;  /* 0xff80000010108808 */ /* 0x000fe20005800000 */
[----:B------:R-:W-:Y:S01]  /*42f0*/  FFMA.FTZ R17, R17, UR5, -R11 ;  /* 0x0000000511117c23 */ /* 0x000fe2000801080b */
[----:B------:R-:W-:Y:S02]  /*4300*/  @!P0 FSEL R14, R14, -INF , !P2 ;  /* 0xff8000000e0e8808 */ /* 0x000fe40005000000 */
[----:B------:R-:W-:Y:S03]  /*4310*/  @!P0 IADD3 R15, PT, PT, R0, 0x11, RZ ;  /* 0x00000011000f8810 */ /* 0x000fe60007ffe0ff */
[----:B------:R3:W-:Y:S01]  /*4320*/  MUFU.EX2 R78, R17 ;  /* 0x00000011004e7308 */ /* 0x0007e20000000800 */
[--C-:B------:R-:W-:Y:S01]  /*4330*/  FFMA.FTZ R16, R16, UR5, -R10.reuse ;  /* 0x0000000510107c23 */ /* 0x100fe2000801080a */
[----:B------:R-:W-:Y:S08]  /*4340*/  FFMA.FTZ R14, R14, UR5, -R10 ;  /* 0x000000050e0e7c23 */ /* 0x000ff0000801080a */
[----:B------:R3:W-:Y:S01]  /*4350*/  MUFU.EX2 R165, R14 ;  /* 0x0000000e00a57308 */ /* 0x0007e20000000800 */
[-C--:B-1----:R-:W-:Y:S09]  /*4360*/  HMMA.16816.F32 R36, R104, R4.reuse, R36 ;  /* 0x000000046824723c */ /* 0x082ff20000001824 */
[----:B------:R1:W-:Y:S01]  /*4370*/  MUFU.EX2 R164, R16 ;  /* 0x0000001000a47308 */ /* 0x0003e20000000800 */
[C---:B---3--:R-:W-:Y:S01]  /*4380*/  FADD.FTZ R17, R21.reuse, R72 ;  /* 0x0000004815117221 */ /* 0x048fe20000010000 */
[C---:B------:R-:W-:Y:S04]  /*4390*/  HMMA.16816.F32 R40, R112.reuse, R4, R40 ;  /* 0x000000047028723c */ /* 0x040fe80000001828 */
[----:B------:R-:W-:Y:S01]  /*43a0*/  FADD.FTZ R4, R21, R188 ;  /* 0x000000bc15047221 */ /* 0x000fe20000010000 */
[----:B------:R-:W-:Y:S01]  /*43b0*/  FADD.FTZ R5, R22, R189 ;  /* 0x000000bd16057221 */ /* 0x000fe20000010000 */
[----:B------:R-:W-:Y:S02]  /*43c0*/  @!P0 IADD3 R14, PT, PT, R0, 0x10, RZ ;  /* 0x00000010000e8810 */ /* 0x000fe40007ffe0ff */
[-C--:B------:R-:W-:Y:S03]  /*43d0*/  HMMA.16816.F32 R44, R112, R6.reuse, R44 ;  /* 0x00000006702c723c */ /* 0x080fe6000000182c */
[-C--:B------:R-:W-:Y:S01]  /*43e0*/  @!P0 ISETP.GE.AND P2, PT, R14, R13.reuse, PT ;  /* 0x0000000d0e00820c */ /* 0x080fe20003f46270 */
[----:B------:R-:W-:Y:S01]  /*43f0*/  FMUL.FTZ R36, R36, UR12 ;  /* 0x0000000c24247c20 */ /* 0x000fe20008410000 */
[----:B------:R-:W-:Y:S01]  /*4400*/  @!P0 ISETP.GE.AND P3, PT, R14, R12, PT ;  /* 0x0000000c0e00820c */ /* 0x000fe20003f66270 */
[----:B------:R-:W-:Y:S01]  /*4410*/  FMUL.FTZ R37, R37, UR12 ;  /* 0x0000000c25257c20 */ /* 0x000fe20008410000 */
[----:B-1----:R-:W-:Y:S01]  /*4420*/  FADD.FTZ R16, R22, R73 ;  /* 0x0000004916107221 */ /* 0x002fe20000010000 */
[----:B------:R-:W1:Y:S01]  /*4430*/  MUFU.TANH R246, R36 ;  /* 0x0000002400f67308 */ /* 0x000e620000002400 */
[----:B------:R-:W-:Y:S01]  /*4440*/  @!P0 FSEL R5, R5, -INF , !P3 ;  /* 0xff80000005058808 */ /* 0x000fe20005800000 */
[C---:B------:R-:W-:Y:S04]  /*4450*/  HMMA.16816.F32 R48, R104.reuse, R6, R48 ;  /* 0x000000066830723c */ /* 0x040fe80000001830 */
[----:B------:R-:W-:Y:S01]  /*4460*/  @!P0 FSEL R16, R16, -INF , !P2 ;  /* 0xff80000010108808 */ /* 0x000fe20005000000 */
[--C-:B------:R-:W-:Y:S03]  /*4470*/  FFMA.FTZ R5, R5, UR5, -R10.reuse ;  /* 0x0000000505057c23 */ /* 0x100fe6000801080a */
[----:B------:R-:W-:Y:S01]  /*4480*/  MUFU.TANH R245, R37 ;  /* 0x0000002500f57308 */ /* 0x000fe20000002400 */
[----:B------:R-:W-:Y:S01]  /*4490*/  @!P0 ISETP.GE.AND P2, PT, R15, R13, PT ;  /* 0x0000000d0f00820c */ /* 0x000fe20003f46270 */
[----:B------:R-:W-:Y:S01]  /*44a0*/  FMUL.FTZ R39, R39, UR12 ;  /* 0x0000000c27277c20 */ /* 0x000fe20008410000 */
[--C-:B------:R-:W-:Y:S01]  /*44b0*/  FFMA.FTZ R16, R16, UR5, -R11.reuse ;  /* 0x0000000510107c23 */ /* 0x100fe2000801080b */
[----:B------:R-:W-:Y:S01]  /*44c0*/  @!P0 ISETP.GE.AND P3, PT, R14, R8, PT ;  /* 0x000000080e00820c */ /* 0x000fe20003f66270 */
[----:B------:R-:W-:Y:S01]  /*44d0*/  FMUL.FTZ R40, R40, UR12 ;  /* 0x0000000c28287c20 */ /* 0x000fe20008410000 */
[----:B------:R-:W-:Y:S01]  /*44e0*/  @!P0 FSEL R17, R17, -INF , !P2 ;  /* 0xff80000011118808 */ /* 0x000fe20005000000 */
[----:B------:R-:W-:Y:S03]  /*44f0*/  FMUL.FTZ R38, R38, UR12 ;  /* 0x0000000c26267c20 */ /* 0x000fe60008410000 */
[----:B------:R3:W-:Y:S01]  /*4500*/  MUFU.EX2 R160, R5 ;  /* 0x0000000500a07308 */ /* 0x0007e20000000800 */
[----:B------:R-:W-:Y:S01]  /*4510*/  @!P0 ISETP.GE.AND P2, PT, R15, R12, PT ;  /* 0x0000000c0f00820c */ /* 0x000fe20003f46270 */
[----:B------:R-:W-:Y:S01]  /*4520*/  FMUL.FTZ R41, R41, UR12 ;  /* 0x0000000c29297c20 */ /* 0x000fe20008410000 */
[----:B------:R-:W-:Y:S01]  /*4530*/  FFMA.FTZ R17, R17, UR5, -R11 ;  /* 0x0000000511117c23 */ /* 0x000fe2000801080b */
[----:B------:R-:W-:Y:S01]  /*4540*/  FMUL.FTZ R43, R43, UR12 ;  /* 0x0000000c2b2b7c20 */ /* 0x000fe20008410000 */
[----:B------:R-:W-:Y:S01]  /*4550*/  @!P0 FSEL R4, R4, -INF , !P2 ;  /* 0xff80000004048808 */ /* 0x000fe20005000000 */
[----:B------:R-:W-:Y:S01]  /*4560*/  FMUL.FTZ R48, R48, UR12 ;  /* 0x0000000c30307c20 */ /* 0x000fe20008410000 */
[-C--:B------:R-:W-:Y:S03]  /*4570*/  @!P0 ISETP.GE.AND P2, PT, R14, R9.reuse, PT ;  /* 0x000000090e00820c */ /* 0x080fe60003f46270 */
[----:B------:R1:W-:Y:S01]  /*4580*/  MUFU.EX2 R77, R16 ;  /* 0x00000010004d7308 */ /* 0x0003e20000000800 */
[----:B------:R-:W-:Y:S01]  /*4590*/  @!P0 IADD3 R14, PT, PT, R0, 0x18, RZ ;  /* 0x00000018000e8810 */ /* 0x000fe20007ffe0ff */
[----:B------:R-:W-:Y:S01]  /*45a0*/  FFMA.FTZ R4, R4, UR5, -R10 ;  /* 0x0000000504047c23 */ /* 0x000fe2000801080a */
[----:B------:R-:W-:Y:S01]  /*45b0*/  FMUL.FTZ R49, R49, UR12 ;  /* 0x0000000c31317c20 */ /* 0x000fe20008410000 */
[----:B------:R-:W-:Y:S01]  /*45c0*/  FMUL.FTZ R50, R50, UR12 ;  /* 0x0000000c32327c20 */ /* 0x000fe20008410000 */
[----:B------:R-:W-:Y:S01]  /*45d0*/  FMUL.FTZ R51, R51, UR12 ;  /* 0x0000000c33337c20 */ /* 0x000fe20008410000 */
[----:B------:R-:W-:Y:S01]  /*45e0*/  FMUL.FTZ R42, R42, UR12 ;  /* 0x0000000c2a2a7c20 */ /* 0x000fe20008410000 */
[----:B------:R-:W-:Y:S03]  /*45f0*/  FMUL.FTZ R44, R44, UR12 ;  /* 0x0000000c2c2c7c20 */ /* 0x000fe60008410000 */
[----:B------:R1:W-:Y:S01]  /*4600*/  MUFU.EX2 R159, R4 ;  /* 0x00000004009f7308 */ /* 0x0003e20000000800 */
[----:B---3--:R-:W-:Y:S01]  /*4610*/  FADD.FTZ R5, R22, R228 ;  /* 0x000000e416057221 */ /* 0x008fe20000010000 */
[----:B------:R-:W-:Y:S01]  /*4620*/  FMUL.FTZ R46, R46, UR12 ;  /* 0x0000000c2e2e7c20 */ /* 0x000fe20008410000 */
[----:B------:R-:W-:Y:S01]  /*4630*/  FMUL.FTZ R45, R45, UR12 ;  /* 0x0000000c2d2d7c20 */ /* 0x000fe20008410000 */
[----:B------:R-:W-:Y:S02]  /*4640*/  FMUL.FTZ R47, R47, UR12 ;  /* 0x0000000c2f2f7c20 */ /* 0x000fe40008410000 */
[----:B------:R-:W-:Y:S04]  /*4650*/  @!P0 FSEL R5, R5, -INF , !P3 ;  /* 0xff80000005058808 */ /* 0x000fe80005800000 */
[----:B------:R-:W-:Y:S01]  /*4660*/  MUFU.EX2 R76, R17 ;  /* 0x00000011004c7308 */ /* 0x000fe20000000800 */
[----:B-1----:R-:W-:Y:S01]  /*4670*/  FADD.FTZ R16, R21, R210 ;  /* 0x000000d215107221 */ /* 0x002fe20000010000 */
[-C--:B------:R-:W-:Y:S01]  /*4680*/  @!P0 ISETP.GE.AND P3, PT, R14, R8.reuse, PT ;  /* 0x000000080e00820c */ /* 0x080fe20003f66270 */
[--C-:B------:R-:W-:Y:S07]  /*4690*/  FFMA.FTZ R5, R5, UR5, -R2.reuse ;  /* 0x0000000505057c23 */ /* 0x100fee0008010802 */
[----:B------:R-:W-:Y:S01]  /*46a0*/  MUFU.EX2 R205, R5 ;  /* 0x0000000500cd7308 */ /* 0x000fe20000000800 */
[----:B------:R-:W-:Y:S02]  /*46b0*/  FADD.FTZ R4, R22, R211 ;  /* 0x000000d316047221 */ /* 0x000fe40000010000 */
[----:B------:R-:W3:Y:S03]  /*46c0*/  LDL R22, [R1+0x24] ;  /* 0x0000240001167983 */ /* 0x000ee60000100800 */
[----:B------:R-:W-:Y:S04]  /*46d0*/  @!P0 FSEL R4, R4, -INF , !P2 ;  /* 0xff80000004048808 */ /* 0x000fe80005000000 */
[----:B------:R-:W-:Y:S01]  /*46e0*/  MUFU.TANH R173, R39 ;  /* 0x0000002700ad7308 */ /* 0x000fe20000002400 */
[CC--:B------:R-:W-:Y:S01]  /*46f0*/  @!P0 ISETP.GE.AND P2, PT, R15.reuse, R9.reuse, PT ;  /* 0x000000090f00820c */ /* 0x0c0fe20003f46270 */
[--C-:B------:R-:W-:Y:S03]  /*4700*/  FFMA.FTZ R4, R4, UR5, -R3.reuse ;  /* 0x0000000504047c23 */ /* 0x100fe60008010803 */
[----:B------:R-:W-:Y:S02]  /*4710*/  @!P0 FSEL R16, R16, -INF , !P2 ;  /* 0xff80000010108808 */ /* 0x000fe40005000000 */
[-C--:B------:R-:W-:Y:S03]  /*4720*/  @!P0 ISETP.GE.AND P2, PT, R15, R8.reuse, PT ;  /* 0x000000080f00820c */ /* 0x080fe60003f46270 */
[----:B------:R1:W-:Y:S01]  /*4730*/  MUFU.EX2 R183, R4 ;  /* 0x0000000400b77308 */ /* 0x0003e20000000800 */
[----:B------:R-:W-:Y:S01]  /*4740*/  @!P0 IADD3 R15, PT, PT, R0, 0x19, RZ ;  /* 0x00000019000f8810 */ /* 0x000fe20007ffe0ff */
[----:B------:R-:W-:Y:S08]  /*4750*/  FFMA.FTZ R16, R16, UR5, -R3 ;  /* 0x0000000510107c23 */ /* 0x000ff00008010803 */
[----:B------:R2:W-:Y:S10]  /*4760*/  MUFU.EX2 R182, R16 ;  /* 0x0000001000b67308 */ /* 0x0005f40000000800 */
[----:B------:R-:W-:Y:S01]  /*4770*/  MUFU.TANH R195, R40 ;  /* 0x0000002800c37308 */ /* 0x000fe20000002400 */
[----:B-1----:R-:W-:Y:S02]  /*4780*/  FADD.FTZ R4, R21, R225 ;  /* 0x000000e115047221 */ /* 0x002fe40000010000 */
[----:B------:R-:W3:Y:S03]  /*4790*/  LDL R21, [R1+0x20] ;  /* 0x0000200001157983 */ /* 0x000ee60000100800 */
[----:B------:R-:W-:Y:S04]  /*47a0*/  @!P0 FSEL R4, R4, -INF , !P2 ;  /* 0xff80000004048808 */ /* 0x000fe80005000000 */
[----:B------:R-:W1:Y:S01]  /*47b0*/  MUFU.TANH R172, R38 ;  /* 0x0000002600ac7308 */ /* 0x000e620000002400 */
[-C--:B------:R-:W-:Y:S01]  /*47c0*/  @!P0 ISETP.GE.AND P2, PT, R14, R9.reuse, PT ;  /* 0x000000090e00820c */ /* 0x080fe20003f46270 */
[----:B------:R-:W-:Y:S08]  /*47d0*/  FFMA.FTZ R4, R4, UR5, -R2 ;  /* 0x0000000504047c23 */ /* 0x000ff00008010802 */
[----:B------:R4:W-:Y:S10]  /*47e0*/  MUFU.EX2 R204, R4 ;  /* 0x0000000400cc7308 */ /* 0x0009f40000000800 */
[----:B------:R-:W1:Y:S10]  /*47f0*/  MUFU.TANH R194, R41 ;  /* 0x0000002900c27308 */ /* 0x000e740000002400 */
[----:B------:R-:W-:Y:S10]  /*4800*/  MUFU.TANH R212, R43 ;  /* 0x0000002b00d47308 */ /* 0x000ff40000002400 */
[----:B------:R-:W1:Y:S10]  /*4810*/  MUFU.TANH R213, R42 ;  /* 0x0000002a00d57308 */ /* 0x000e740000002400 */
[----:B------:R-:W-:Y:S10]  /*4820*/  MUFU.TANH R187, R44 ;  /* 0x0000002c00bb7308 */ /* 0x000ff40000002400 */
[----:B------:R-:W-:Y:S10]  /*4830*/  MUFU.TANH R209, R46 ;  /* 0x0000002e00d17308 */ /* 0x000ff40000002400 */
[----:B------:R-:W1:Y:S10]  /*4840*/  MUFU.TANH R186, R45 ;  /* 0x0000002d00ba7308 */ /* 0x000e740000002400 */
[----:B------:R-:W-:Y:S10]  /*4850*/  MUFU.TANH R208, R47 ;  /* 0x0000002f00d07308 */ /* 0x000ff40000002400 */
[----:B------:R-:W-:Y:S10]  /*4860*/  MUFU.TANH R244, R48 ;  /* 0x0000003000f47308 */ /* 0x000ff40000002400 */
[----:B------:R-:W1:Y:S10]  /*4870*/  MUFU.TANH R243, R49 ;  /* 0x0000003100f37308 */ /* 0x000e740000002400 */
[----:B------:R-:W-:Y:S10]  /*4880*/  MUFU.TANH R158, R50 ;  /* 0x00000032009e7308 */ /* 0x000ff40000002400 */
[----:B------:R-:W-:Y:S01]  /*4890*/  MUFU.TANH R157, R51 ;  /* 0x00000033009d7308 */ /* 0x000fe20000002400 */
[C---:B--2---:R-:W-:Y:S01]  /*48a0*/  FADD.FTZ R5, R19.reuse, R206 ;  /* 0x000000ce13057221 */ /* 0x044fe20000010000 */
[----:B------:R-:W-:Y:S01]  /*48b0*/  FADD.FTZ R16, R19, R223 ;  /* 0x000000df13107221 */ /* 0x000fe20000010000 */
[C---:B----4-:R-:W-:Y:S01]  /*48c0*/  FADD.FTZ R4, R20.reuse, R207 ;  /* 0x000000cf14047221 */ /* 0x050fe20000010000 */
        /* <DEDUP_REMOVED lines=15> */
[C---:B------:R-:W-:Y:S08]  /*49c0*/  FADD.FTZ R14, R19.reuse, R178 ;  /* 0x000000b2130e7221 */ /* 0x040ff00000010000 */
[----:B------:R4:W-:Y:S10]  /*49d0*/  MUFU.EX2 R200, R16 ;  /* 0x0000001000c87308 */ /* 0x0009f40000000800 */
[----:B------:R1:W-:Y:S01]  /*49e0*/  MUFU.EX2 R176, R5 ;  /* 0x0000000500b07308 */ /* 0x0003e20000000800 */
[----:B--2---:R-:W-:Y:S02]  /*49f0*/  FADD.FTZ R17, R19, R249 ;  /* 0x000000f913117221 */ /* 0x004fe40000010000 */
[----:B------:R-:W2:Y:S01]  /*4a00*/  LDL R19, [R1+0x18] ;  /* 0x0000180001137983 */ /* 0x000ea20000100800 */
[----:B----4-:R-:W-:Y:S05]  /*4a10*/  FADD.FTZ R16, R20, R250 ;  /* 0x000000fa14107221 */ /* 0x010fea0000010000 */
[----:B------:R-:W-:Y:S02]  /*4a20*/  @!P0 FSEL R16, R16, -INF , !P2 ;  /* 0xff80000010108808 */ /* 0x000fe40005000000 */
[-C--:B------:R-:W-:Y:S01]  /*4a30*/  @!P0 ISETP.GE.AND P2, PT, R15, R13.reuse, PT ;  /* 0x0000000d0f00820c */ /* 0x080fe20003f46270 */
[----:B-1----:R-:W1:Y:S02]  /*4a40*/  LDSM.16.M88.4 R4, [R117+0x6c00] ;  /* 0x006c00007504783b */ /* 0x002e640000000200 */
[----:B------:R-:W-:Y:S01]  /*4a50*/  FFMA.FTZ R18, R16, UR5, -R11 ;  /* 0x0000000510127c23 */ /* 0x000fe2000801080b */
[----:B------:R-:W-:Y:S01]  /*4a60*/  @!P0 FSEL R17, R17, -INF , !P2 ;  /* 0xff80000011118808 */ /* 0x000fe20005000000 */
[----:B------:R-:W-:Y:S01]  /*4a70*/  FADD.FTZ R16, R20, R179 ;  /* 0x000000b314107221 */ /* 0x000fe20000010000 */
[-C--:B------:R-:W-:Y:S01]  /*4a80*/  @!P0 ISETP.GE.AND P2, PT, R15, R12.reuse, PT ;  /* 0x0000000c0f00820c */ /* 0x080fe20003f46270 */
[----:B------:R4:W-:Y:S01]  /*4a90*/  MUFU.EX2 R71, R18 ;  /* 0x0000001200477308 */ /* 0x0009e20000000800 */
[----:B------:R-:W-:Y:S01]  /*4aa0*/  @!P0 IADD3 R15, PT, PT, R0, 0x21, RZ ;  /* 0x00000021000f8810 */ /* 0x000fe20007ffe0ff */
[--C-:B------:R-:W-:Y:S01]  /*4ab0*/  FFMA.FTZ R17, R17, UR5, -R11.reuse ;  /* 0x0000000511117c23 */ /* 0x100fe2000801080b */
[----:B------:R-:W-:Y:S01]  /*4ac0*/  @!P0 FSEL R14, R14, -INF , !P2 ;  /* 0xff8000000e0e8808 */ /* 0x000fe20005000000 */
[----:B------:R-:W2:Y:S01]  /*4ad0*/  LDL R20, [R1+0x1c] ;  /* 0x00001c0001147983 */ /* 0x000ea20000100800 */
[----:B------:R-:W-:Y:S05]  /*4ae0*/  @!P0 FSEL R16, R16, -INF , !P3 ;  /* 0xff80000010108808 */ /* 0x000fea0005800000 */
        /* <DEDUP_REMOVED lines=9> */
[----:B------:R-:W-:Y:S01]  /*4b80*/  @!P0 ISETP.GE.AND P3, PT, R14, R12, PT ;  /* 0x0000000c0e00820c */ /* 0x000fe20003f66270 */
[----:B---3--:R-:W-:Y:S02]  /*4b90*/  FADD.FTZ R16, R22, R246 ;  /* 0x000000f616107221 */ /* 0x008fe40000010000 */
[C---:B------:R-:W-:Y:S04]  /*4ba0*/  HMMA.16816.F32 R56, R112.reuse, R4, R56 ;  /* 0x000000047038723c */ /* 0x040fe80000001838 */
[----:B------:R-:W-:Y:S01]  /*4bb0*/  @!P0 FSEL R16, R16, -INF , !P2 ;  /* 0xff80000010108808 */ /* 0x000fe20005000000 */
[----:B------:R-:W-:Y:S01]  /*4bc0*/  FADD.FTZ R5, R22, R172 ;  /* 0x000000ac16057221 */ /* 0x000fe20000010000 */
[----:B------:R-:W-:Y:S02]  /*4bd0*/  @!P0 ISETP.GE.AND P2, PT, R15, R13, PT ;  /* 0x0000000d0f00820c */ /* 0x000fe40003f46270 */
[-C--:B------:R-:W-:Y:S03]  /*4be0*/  HMMA.16816.F32 R60, R112, R6.reuse, R60 ;  /* 0x00000006703c723c */ /* 0x080fe6000000183c */
[----:B------:R-:W-:Y:S01]  /*4bf0*/  FFMA.FTZ R16, R16, UR5, -R11 ;  /* 0x0000000510107c23 */ /* 0x000fe2000801080b */
[----:B------:R-:W-:Y:S01]  /*4c00*/  MOV R114, R127 ;  /* 0x0000007f00727202 */ /* 0x000fe20000000f00 */
[----:B------:R-:W-:Y:S01]  /*4c10*/  FMUL.FTZ R52, R52, UR12 ;  /* 0x0000000c34347c20 */ /* 0x000fe20008410000 */
[----:B------:R-:W-:Y:S01]  /*4c20*/  SEL R112, R122, 0xffffffe0, !P1 ;  /* 0xffffffe07a707807 */ /* 0x000fe20004800000 */
[----:B------:R1:W-:Y:S01]  /*4c30*/  MUFU.EX2 R248, R16 ;  /* 0x0000001000f87308 */ /* 0x0003e20000000800 */
[----:B------:R-:W-:Y:S01]  /*4c40*/  @!P0 FSEL R5, R5, -INF , !P3 ;  /* 0xff80000005058808 */ /* 0x000fe20005800000 */
[----:B------:R-:W-:Y:S04]  /*4c50*/  HMMA.16816.F32 R64, R104, R6, R64 ;  /* 0x000000066840723c */ /* 0x000fe80000001840 */
[C---:B------:R-:W-:Y:S01]  /*4c60*/  FADD.FTZ R17, R21.reuse, R245 ;  /* 0x000000f515117221 */ /* 0x040fe20000010000 */
[----:B------:R-:W-:Y:S03]  /*4c70*/  FADD.FTZ R4, R21, R173 ;  /* 0x000000ad15047221 */ /* 0x000fe60000010000 */
[----:B------:R-:W-:Y:S01]  /*4c80*/  MUFU.TANH R239, R52 ;  /* 0x0000003400ef7308 */ /* 0x000fe20000002400 */
[----:B------:R-:W-:Y:S01]  /*4c90*/  FFMA.FTZ R5, R5, UR5, -R10 ;  /* 0x0000000505057c23 */ /* 0x000fe2000801080a */
[----:B------:R-:W-:Y:S01]  /*4ca0*/  @!P0 ISETP.GE.AND P3, PT, R14, R8, PT ;  /* 0x000000080e00820c */ /* 0x000fe20003f66270 */
[----:B------:R-:W-:Y:S01]  /*4cb0*/  FMUL.FTZ R53, R53, UR12 ;  /* 0x0000000c35357c20 */ /* 0x000fe20008410000 */
[----:B------:R-:W-:Y:S01]  /*4cc0*/  @!P0 FSEL R17, R17, -INF , !P2 ;  /* 0xff80000011118808 */ /* 0x000fe20005000000 */
[----:B------:R-:W-:Y:S01]  /*4cd0*/  FMUL.FTZ R60, R60, UR12 ;  /* 0x0000000c3c3c7c20 */ /* 0x000fe20008410000 */
[----:B------:R-:W-:Y:S01]  /*4ce0*/  @!P0 ISETP.GE.AND P2, PT, R15, R12, PT ;  /* 0x0000000c0f00820c */ /* 0x000fe20003f46270 */
[----:B------:R-:W-:Y:S03]  /*4cf0*/  FMUL.FTZ R61, R61, UR12 ;  /* 0x0000000c3d3d7c20 */ /* 0x000fe60008410000 */
[----:B------:R3:W-:Y:S01]  /*4d00*/  MUFU.EX2 R145, R5 ;  /* 0x0000000500917308 */ /* 0x0007e20000000800 */
[----:B------:R-:W-:Y:S01]  /*4d10*/  FFMA.FTZ R17, R17, UR5, -R11 ;  /* 0x0000000511117c23 */ /* 0x000fe2000801080b */
[----:B------:R-:W-:Y:S01]  /*4d20*/  FMUL.FTZ R62, R62, UR12 ;  /* 0x0000000c3e3e7c20 */ /* 0x000fe20008410000 */
[----:B------:R-:W-:Y:S01]  /*4d30*/  FMUL.FTZ R63, R63, UR12 ;  /* 0x0000000c3f3f7c20 */ /* 0x000fe20008410000 */
[----:B------:R-:W-:Y:S01]  /*4d40*/  FMUL.FTZ R54, R54, UR12 ;  /* 0x0000000c36367c20 */ /* 0x000fe20008410000 */
[----:B------:R-:W-:Y:S01]  /*4d50*/  FMUL.FTZ R64, R64, UR12 ;  /* 0x0000000c40407c20 */ /* 0x000fe20008410000 */
[----:B------:R-:W-:Y:S01]  /*4d60*/  FMUL.FTZ R65, R65, UR12 ;  /* 0x0000000c41417c20 */ /* 0x000fe20008410000 */
[----:B------:R-:W-:Y:S03]  /*4d70*/  FMUL.FTZ R66, R66, UR12 ;  /* 0x0000000c42427c20 */ /* 0x000fe60008410000 */
[----:B------:R3:W-:Y:S01]  /*4d80*/  MUFU.EX2 R247, R17 ;  /* 0x0000001100f77308 */ /* 0x0007e20000000800 */
[----:B------:R-:W-:Y:S01]  /*4d90*/  @!P0 FSEL R4, R4, -INF , !P2 ;  /* 0xff80000004048808 */ /* 0x000fe20005000000 */
[----:B-1----:R-:W-:Y:S01]  /*4da0*/  FADD.FTZ R16, R21, R194 ;  /* 0x000000c215107221 */ /* 0x002fe20000010000 */
[-C--:B------:R-:W-:Y:S01]  /*4db0*/  @!P0 ISETP.GE.AND P2, PT, R14, R9.reuse, PT ;  /* 0x000000090e00820c */ /* 0x080fe20003f46270 */
[----:B------:R-:W-:Y:S01]  /*4dc0*/  FMUL.FTZ R67, R67, UR12 ;  /* 0x0000000c43437c20 */ /* 0x000fe20008410000 */
[----:B------:R-:W-:Y:S01]  /*4dd0*/  FMUL.FTZ R56, R56, UR12 ;  /* 0x0000000c38387c20 */ /* 0x000fe20008410000 */
[----:B------:R-:W-:Y:S01]  /*4de0*/  FFMA.FTZ R4, R4, UR5, -R10 ;  /* 0x0000000504047c23 */ /* 0x000fe2000801080a */
[----:B------:R-:W-:Y:S03]  /*4df0*/  FMUL.FTZ R58, R58, UR12 ;  /* 0x0000000c3a3a7c20 */ /* 0x000fe60008410000 */
[----:B------:R-:W-:Y:S01]  /*4e00*/  MUFU.TANH R238, R53 ;  /* 0x0000003500ee7308 */ /* 0x000fe20000002400 */
[----:B------:R-:W-:Y:S01]  /*4e10*/  FMUL.FTZ R55, R55, UR12 ;  /* 0x0000000c37377c20 */ /* 0x000fe20008410000 */
[----:B------:R-:W-:Y:S01]  /*4e20*/  FMUL.FTZ R57, R57, UR12 ;  /* 0x0000000c39397c20 */ /* 0x000fe20008410000 */
[----:B------:R-:W-:Y:S01]  /*4e30*/  FMUL.FTZ R59, R59, UR12 ;  /* 0x0000000c3b3b7c20 */ /* 0x000fe20008410000 */
[C---:B---3--:R-:W-:Y:S06]  /*4e40*/  FADD.FTZ R5, R22.reuse, R213 ;  /* 0x000000d516057221 */ /* 0x048fec0000010000 */
[----:B------:R1:W-:Y:S01]  /*4e50*/  MUFU.EX2 R146, R4 ;  /* 0x0000000400927308 */ /* 0x0003e20000000800 */
[----:B------:R-:W3:Y:S01]  /*4e60*/  LDL R17, [R1+0x6c] ;  /* 0x00006c0001117983 */ /* 0x000ee20000100800 */
[----:B------:R-:W-:Y:S05]  /*4e70*/  @!P0 FSEL R5, R5, -INF , !P3 ;  /* 0xff80000005058808 */ /* 0x000fea0005800000 */
[----:B------:R-:W-:Y:S03]  /*4e80*/  FFMA.FTZ R5, R5, UR5, -R2 ;  /* 0x0000000505057c23 */ /* 0x000fe60008010802 */
[----:B------:R-:W-:Y:S10]  /*4e90*/  MUFU.TANH R154, R54 ;  /* 0x00000036009a7308 */ /* 0x000ff40000002400 */
[----:B------:R-:W-:Y:S01]  /*4ea0*/  MUFU.EX2 R185, R5 ;  /* 0x0000000500b97308 */ /* 0x000fe20000000800 */
        /* <DEDUP_REMOVED lines=9> */
[----:B------:R-:W-:Y:S03]  /*4f40*/  FFMA.FTZ R16, R16, UR5, -R3 ;  /* 0x0000000510107c23 */ /* 0x000fe60008010803 */
[----:B------:R-:W-:Y:S05]  /*4f50*/  @!P0 ISETP.GE.AND P3, PT, R15, R8, PT ;  /* 0x000000080f00820c */ /* 0x000fea0003f66270 */
[----:B------:R1:W-:Y:S10]  /*4f60*/  MUFU.EX2 R163, R16 ;  /* 0x0000001000a37308 */ /* 0x0003f40000000800 */
[----:B------:R-:W4:Y:S01]  /*4f70*/  MUFU.TANH R199, R58 ;  /* 0x0000003a00c77308 */ /* 0x000f220000002400 */
[----:B-1----:R-:W-:Y:S05]  /*4f80*/  FADD.FTZ R4, R21, R212 ;  /* 0x000000d415047221 */ /* 0x002fea0000010000 */
[----:B------:R-:W-:Y:S02]  /*4f90*/  @!P0 FSEL R4, R4, -INF , !P2 ;  /* 0xff80000004048808 */ /* 0x000fe40005000000 */
[-C--:B------:R-:W-:Y:S02]  /*4fa0*/  @!P0 ISETP.GE.AND P2, PT, R15, R9.reuse, PT ;  /* 0x000000090f00820c */ /* 0x080fe40003f46270 */
[----:B------:R-:W-:Y:S01]  /*4fb0*/  MUFU.TANH R153, R55 ;  /* 0x0000003700997308 */ /* 0x000fe20000002400 */
[----:B------:R-:W-:Y:S01]  /*4fc0*/  @!P0 IADD3 R16, PT, PT, R0, 0x29, RZ ;  /* 0x0000002900108810 */ /* 0x000fe20007ffe0ff */
[----:B------:R-:W-:Y:S08]  /*4fd0*/  FFMA.FTZ R4, R4, UR5, -R2 ;  /* 0x0000000504047c23 */ /* 0x000ff00008010802 */
[----:B------:R1:W-:Y:S10]  /*4fe0*/  MUFU.EX2 R184, R4 ;  /* 0x0000000400b87308 */ /* 0x0003f40000000800 */
[----:B------:R-:W-:Y:S10]  /*4ff0*/  MUFU.TANH R175, R57 ;  /* 0x0000003900af7308 */ /* 0x000ff40000002400 */
[----:B------:R-:W-:Y:S10]  /*5000*/  MUFU.TANH R169, R60 ;  /* 0x0000003c00a97308 */ /* 0x000ff40000002400 */
[----:B------:R-:W3:Y:S10]  /*5010*/  MUFU.TANH R167, R61 ;  /* 0x0000003d00a77308 */ /* 0x000ef40000002400 */
[----:B------:R-:W3:Y:S10]  /*5020*/  MUFU.TANH R198, R59 ;  /* 0x0000003b00c67308 */ /* 0x000ef40000002400 */
[----:B------:R-:W3:Y:S10]  /*5030*/  MUFU.TANH R234, R64 ;  /* 0x0000004000ea7308 */ /* 0x000ef40000002400 */
[----:B------:R-:W3:Y:S10]  /*5040*/  MUFU.TANH R233, R65 ;  /* 0x0000004100e97308 */ /* 0x000ef40000002400 */
[----:B------:R-:W3:Y:S10]  /*5050*/  MUFU.TANH R144, R66 ;  /* 0x0000004200907308 */ /* 0x000ef40000002400 */
[----:B------:R-:W-:Y:S10]  /*5060*/  MUFU.TANH R191, R62 ;  /* 0x0000003e00bf7308 */ /* 0x000ff40000002400 */
[----:B------:R-:W3:Y:S10]  /*5070*/  MUFU.TANH R143, R67 ;  /* 0x00000043008f7308 */ /* 0x000ef40000002400 */
[----:B------:R-:W-:Y:S01]  /*5080*/  MUFU.TANH R190, R63 ;  /* 0x0000003f00be7308 */ /* 0x000fe20000002400 */
[C---:B--2---:R-:W-:Y:S01]  /*5090*/  FADD.FTZ R14, R19.reuse, R186 ;  /* 0x000000ba130e7221 */ /* 0x044fe20000010000 */
[----:B------:R-:W-:Y:S01]  /*50a0*/  FADD.FTZ R6, R19, R243 ;  /* 0x000000f313067221 */ /* 0x000fe20000010000 */
[C---:B-1----:R-:W-:Y:S01]  /*50b0*/  FADD.FTZ R4, R20.reuse, R187 ;  /* 0x000000bb14047221 */ /* 0x042fe20000010000 */
[----:B------:R-:W-:Y:S04]  /*50c0*/  FADD.FTZ R5, R20, R209 ;  /* 0x000000d114057221 */ /* 0x000fe80000010000 */
[----:B------:R-:W-:Y:S02]  /*50d0*/  @!P0 FSEL R4, R4, -INF , !P2 ;  /* 0xff80000004048808 */ /* 0x000fe40005000000 */
[----:B------:R-:W-:Y:S02]  /*50e0*/  @!P0 FSEL R5, R5, -INF , !P3 ;  /* 0xff80000005058808 */ /* 0x000fe40005800000 */
[----:B------:R-:W-:Y:S01]  /*50f0*/  @!P0 ISETP.GE.AND P2, PT, R16, R9, PT ;  /* 0x000000091000820c */ /* 0x000fe20003f46270 */
[--C-:B------:R-:W-:Y:S01]  /*5100*/  FFMA.FTZ R4, R4, UR5, -R3.reuse ;  /* 0x0000000504047c23 */ /* 0x100fe20008010803 */
[----:B------:R-:W-:Y:S01]  /*5110*/  @!P0 ISETP.GE.AND P3, PT, R15, R12, PT ;  /* 0x0000000c0f00820c */ /* 0x000fe20003f66270 */
[----:B------:R-:W-:Y:S01]  /*5120*/  FFMA.FTZ R5, R5, UR5, -R2 ;  /* 0x0000000505057c23 */ /* 0x000fe20008010802 */
[----:B------:R-:W-:Y:S01]  /*5130*/  @!P0 FSEL R14, R14, -INF , !P2 ;  /* 0xff8000000e0e8808 */ /* 0x000fe20005000000 */
[----:B------:R1:W-:Y:S01]  /*5140*/  MUFU.EX2 R156, R4 ;  /* 0x00000004009c7308 */ /* 0x0003e20000000800 */
[----:B------:R-:W-:Y:S03]  /*5150*/  @!P0 ISETP.GE.AND P2, PT, R16, R8, PT ;  /* 0x000000081000820c */ /* 0x000fe60003f46270 */
[----:B------:R-:W-:Y:S06]  /*5160*/  FFMA.FTZ R14, R14, UR5, -R3 ;  /* 0x000000050e0e7c23 */ /* 0x000fec0008010803 */
[----:B------:R2:W-:Y:S10]  /*5170*/  MUFU.EX2 R181, R5 ;  /* 0x0000000500b57308 */ /* 0x0005f40000000800 */
[----:B------:R-:W-:Y:S01]  /*5180*/  MUFU.EX2 R155, R14 ;  /* 0x0000000e009b7308 */ /* 0x000fe20000000800 */
[----:B-1----:R-:W-:Y:S05]  /*5190*/  FADD.FTZ R4, R19, R208 ;  /* 0x000000d013047221 */ /* 0x002fea0000010000 */
[----:B------:R-:W-:Y:S02]  /*51a0*/  @!P0 FSEL R4, R4, -INF , !P2 ;  /* 0xff80000004048808 */ /* 0x000fe40005000000 */
[-C--:B------:R-:W-:Y:S01]  /*51b0*/  @!P0 ISETP.GE.AND P2, PT, R15, R13.reuse, PT ;  /* 0x0000000d0f00820c */ /* 0x080fe20003f46270 */
[----:B--2---:R-:W-:Y:S01]  /*51c0*/  FADD.FTZ R5, R20, R244 ;  /* 0x000000f414057221 */ /* 0x004fe20000010000 */
[----:B----4-:R-:W-:Y:S01]  /*51d0*/  FADD.FTZ R15, R18, R199 ;  /* 0x000000c7120f7221 */ /* 0x010fe20000010000 */
[----:B------:R-:W-:Y:S03]  /*51e0*/  FFMA.FTZ R4, R4, UR5, -R2 ;  /* 0x0000000504047c23 */ /* 0x000fe60008010802 */
[----:B------:R-:W-:Y:S01]  /*51f0*/  @!P0 FSEL R5, R5, -INF , !P2 ;  /* 0xff80000005058808 */ /* 0x000fe20005000000 */
[----:B------:R1:W-:Y:S01]  /*5200*/  MUFU.EX2 R180, R4 ;  /* 0x0000000400b47308 */ /* 0x0003e20000000800 */
[----:B------:R-:W-:Y:S03]  /*5210*/  @!P0 ISETP.GE.AND P2, PT, R16, R13, PT ;  /* 0x0000000d1000820c */ /* 0x000fe60003f46270 */
[--C-:B------:R-:W-:Y:S01]  /*5220*/  FFMA.FTZ R7, R5, UR5, -R11.reuse ;  /* 0x0000000505077c23 */ /* 0x100fe2000801080b */
[----:B------:R-:W-:Y:S02]  /*5230*/  @!P0 FSEL R6, R6, -INF , !P2 ;  /* 0xff80000006068808 */ /* 0x000fe40005000000 */
[----:B------:R-:W-:Y:S03]  /*5240*/  MOV R5, UR11 ;  /* 0x0000000b00057c02 */ /* 0x000fe60008000f00 */
[----:B------:R2:W-:Y:S01]  /*5250*/  MUFU.EX2 R242, R7 ;  /* 0x0000000700f27308 */ /* 0x0005e20000000800 */
[----:B------:R-:W-:Y:S09]  /*5260*/  FFMA.FTZ R6, R6, UR5, -R11 ;  /* 0x0000000506067c23 */ /* 0x000ff2000801080b */
[----:B------:R4:W3:Y:S01]  /*5270*/  MUFU.EX2 R241, R6 ;  /* 0x0000000600f17308 */ /* 0x0008e20000000800 */
[----:B-1----:R-:W-:Y:S04]  /*5280*/  MOV R4, UR10 ;  /* 0x0000000a00047c02 */ /* 0x002fe80008000f00 */
[----:B------:R-:W-:Y:S02]  /*5290*/  LEA R104, P2, R251, R4, 0x2 ;  /* 0x00000004fb687211 */ /* 0x000fe400078410ff */
[----:B------:R-:W-:Y:S01]  /*52a0*/  @!P0 IADD3 R4, PT, PT, R0, 0x30, RZ ;  /* 0x0000003000048810 */ /* 0x000fe20007ffe0ff */
[----:B--2---:R-:W-:Y:S01]  /*52b0*/  FADD.FTZ R7, R19, R157 ;  /* 0x0000009d13077221 */ /* 0x004fe20000010000 */
[----:B------:R-:W-:Y:S01]  /*52c0*/  LEA.HI.X R105, R251, R5, RZ, 0x2, P2 ;  /* 0x00000005fb697211 */ /* 0x000fe200010f14ff */
[----:B------:R-:W2:Y:S01]  /*52d0*/  LDL R19, [R1] ;  /* 0x0000000001137983 */ /* 0x000ea20000100800 */
[C---:B------:R-:W-:Y:S02]  /*52e0*/  @!P0 ISETP.GE.AND P2, PT, R4.reuse, R13, PT ;  /* 0x0000000d0400820c */ /* 0x040fe40003f46270 */
[CC--:B------:R-:W-:Y:S01]  /*52f0*/  @!P0 ISETP.GE.AND P5, PT, R4.reuse, R12.reuse, PT ;  /* 0x0000000c0400820c */ /* 0x0c0fe20003fa6270 */
[----:B------:R-:W2:Y:S01]  /*5300*/  LDG.E R128, desc[UR34][R104.64] ;  /* 0x0000002268807981 */ /* 0x000ea2000c1e1900 */
[----:B------:R-:W-:Y:S01]  /*5310*/  @!P0 ISETP.GE.AND P6, PT, R4, R9, PT ;  /* 0x000000090400820c */ /* 0x000fe20003fc6270 */
[----:B----4-:R-:W-:Y:S02]  /*5320*/  FADD.FTZ R6, R18, R239 ;  /* 0x000000ef12067221 */ /* 0x010fe40000010000 */
[----:B------:R-:W4:Y:S03]  /*5330*/  LDG.E R127, desc[UR34][R104.64+0x20] ;  /* 0x00002022687f7981 */ /* 0x000f26000c1e1900 */
[----:B------:R-:W-:Y:S01]  /*5340*/  @!P0 FSEL R6, R6, -INF , !P2 ;  /* 0xff80000006068808 */ /* 0x000fe20005000000 */
[----:B------:R-:W5:Y:S01]  /*5350*/  LDG.E R115, desc[UR34][R104.64+0x100] ;  /* 0x0001002268737981 */ /* 0x000f62000c1e1900 */
[----:B---3--:R-:W-:Y:S03]  /*5360*/  LEA R129, R17, UR4, 0x1 ;  /* 0x0000000411817c11 */ /* 0x008fe6000f8e08ff */
[----:B------:R-:W3:Y:S01]  /*5370*/  LDL R17, [R1+0x10] ;  /* 0x0000100001117983 */ /* 0x000ee20000100800 */
[C---:B------:R-:W-:Y:S02]  /*5380*/  IADD3 R14, PT, PT, R129.reuse, 0x12000, RZ ;  /* 0x00012000810e7810 */ /* 0x040fe40007ffe0ff */
[----:B------:R-:W-:Y:S02]  /*5390*/  IADD3 R131, PT, PT, R129, 0x12040, RZ ;  /* 0x0001204081837810 */ /* 0x000fe40007ffe0ff */
[----:B------:R-:W-:Y:S01]  /*53a0*/  @P4 IADD3 R131, PT, PT, R14, -0x40, RZ ;  /* 0xffffffc00e834810 */ /* 0x000fe20007ffe0ff */
[----:B------:R-:W-:Y:S02]  /*53b0*/  FADD.FTZ R14, R20, R158 ;  /* 0x0000009e140e7221 */ /* 0x000fe40000010000 */
[----:B------:R-:W4:Y:S03]  /*53c0*/  LDL R20, [R1+0x8] ;  /* 0x0000080001147983 */ /* 0x000f260000100800 */
[----:B------:R-:W-:Y:S02]  /*53d0*/  @!P0 FSEL R14, R14, -INF , !P3 ;  /* 0xff8000000e0e8808 */ /* 0x000fe40005800000 */
[----:B------:R-:W-:Y:S03]  /*53e0*/  @!P0 ISETP.GE.AND P3, PT, R16, R12, PT ;  /* 0x0000000c1000820c */ /* 0x000fe60003f66270 */
[--C-:B------:R-:W-:Y:S01]  /*53f0*/  FFMA.FTZ R14, R14, UR5, -R10.reuse ;  /* 0x000000050e0e7c23 */ /* 0x100fe2000801080a */
[----:B------:R-:W-:Y:S02]  /*5400*/  @!P0 FSEL R7, R7, -INF , !P3 ;  /* 0xff80000007078808 */ /* 0x000fe40005800000 */
[----:B------:R-:W-:Y:S01]  /*5410*/  @!P0 ISETP.GE.AND P3, PT, R4, R8, PT ;  /* 0x000000080400820c */ /* 0x000fe20003f66270 */
[----:B------:R1:W-:Y:S01]  /*5420*/  MUFU.EX2 R142, R14 ;  /* 0x0000000e008e7308 */ /* 0x0003e20000000800 */
[----:B------:R-:W-:Y:S01]  /*5430*/  @!P0 IADD3 R4, PT, PT, R0, 0x31, RZ ;  /* 0x0000003100048810 */ /* 0x000fe20007ffe0ff */
[----:B------:R-:W-:Y:S01]  /*5440*/  FFMA.FTZ R7, R7, UR5, -R10 ;  /* 0x0000000507077c23 */ /* 0x000fe2000801080a */
[----:B------:R-:W-:Y:S02]  /*5450*/  @!P0 FSEL R15, R15, -INF , !P3 ;  /* 0xff8000000f0f8808 */ /* 0x000fe40005800000 */
[----:B------:R-:W-:Y:S05]  /*5460*/  @!P0 ISETP.GE.AND P2, PT, R4, R13, PT ;  /* 0x0000000d0400820c */ /* 0x000fea0003f46270 */
[----:B------:R1:W4:Y:S01]  /*5470*/  MUFU.EX2 R141, R7 ;  /* 0x00000007008d7308 */ /* 0x0003220000000800 */
[----:B------:R-:W-:Y:S09]  /*5480*/  FFMA.FTZ R15, R15, UR5, -R2 ;  /* 0x000000050f0f7c23 */ /* 0x000ff20008010802 */
[----:B------:R-:W-:Y:S01]  /*5490*/  MUFU.EX2 R171, R15 ;  /* 0x0000000f00ab7308 */ /* 0x000fe20000000800 */
[----:B-1----:R-:W-:Y:S09]  /*54a0*/  FFMA.FTZ R14, R6, UR5, -R11 ;  /* 0x00000005060e7c23 */ /* 0x002ff2000801080b */
[----:B------:R-:W-:Y:S01]  /*54b0*/  MUFU.EX2 R240, R14 ;  /* 0x0000000e00f07308 */ /* 0x000fe20000000800 */
[----:B------:R-:W-:Y:S05]  /*54c0*/  FADD.FTZ R7, R18, R154 ;  /* 0x0000009a12077221 */ /* 0x000fea0000010000 */
[----:B------:R-:W-:Y:S02]  /*54d0*/  @!P0 FSEL R7, R7, -INF , !P5 ;  /* 0xff80000007078808 */ /* 0x000fe40006800000 */
[CC--:B------:R-:W-:Y:S03]  /*54e0*/  @!P0 ISETP.GE.AND P5, PT, R4.reuse, R9.reuse, PT ;  /* 0x000000090400820c */ /* 0x0c0fe60003fa6270 */
[----:B------:R-:W-:Y:S04]  /*54f0*/  FFMA.FTZ R7, R7, UR5, -R10 ;  /* 0x0000000507077c23 */ /* 0x000fe8000801080a */
[----:B------:R2:W-:Y:S02]  /*5500*/  MUFU.EX2 R140, R7 ;  /* 0x00000007008c7308 */ /* 0x0005e40000000800 */
[----:B--2---:R-:W-:Y:S01]  /*5510*/  FADD.FTZ R7, R19, R167 ;  /* 0x000000a713077221 */ /* 0x004fe20000010000 */
[C---:B---3--:R-:W-:Y:S01]  /*5520*/  FADD.FTZ R5, R17.reuse, R238 ;  /* 0x000000ee11057221 */ /* 0x048fe20000010000 */
[C---:B------:R-:W-:Y:S01]  /*5530*/  FADD.FTZ R6, R17.reuse, R153 ;  /* 0x0000009911067221 */ /* 0x040fe20000010000 */
[----:B------:R-:W-:Y:S03]  /*5540*/  FADD.FTZ R16, R17, R175 ;  /* 0x000000af11107221 */ /* 0x000fe60000010000 */
[----:B------:R-:W-:Y:S02]  /*5550*/  @!P0 FSEL R5, R5, -INF , !P2 ;  /* 0xff80000005058808 */ /* 0x000fe40005000000 */
[----:B------:R-:W-:Y:S02]  /*5560*/  @!P0 ISETP.GE.AND P2, PT, R4, R12, PT ;  /* 0x0000000c0400820c */ /* 0x000fe40003f46270 */
[----:B------:R-:W-:Y:S01]  /*5570*/  @!P0 FSEL R16, R16, -INF , !P5 ;  /* 0xff80000010108808 */ /* 0x000fe20006800000 */
[----:B------:R-:W-:Y:S01]  /*5580*/  FFMA.FTZ R14, R5, UR5, -R11 ;  /* 0x00000005050e7c23 */ /* 0x000fe2000801080b */
[----:B------:R-:W-:Y:S01]  /*5590*/  FADD.FTZ R5, R18, R174 ;  /* 0x000000ae12057221 */ /* 0x000fe20000010000 */
[----:B------:R-:W-:Y:S01]  /*55a0*/  @!P0 FSEL R6, R6, -INF , !P2 ;  /* 0xff80000006068808 */ /* 0x000fe20005000000 */
[----:B------:R-:W2:Y:S01]  /*55b0*/  LDL R18, [R1+0x64] ;  /* 0x0000640001127983 */ /* 0x000ea20000100800 */
[----:B------:R-:W-:Y:S01]  /*55c0*/  @!P0 ISETP.GE.AND P2, PT, R4, R8, PT ;  /* 0x000000080400820c */ /* 0x000fe20003f46270 */
[----:B------:R1:W3:Y:S01]  /*55d0*/  MUFU.EX2 R237, R14 ;  /* 0x0000000e00ed7308 */ /* 0x0002e20000000800 */
[----:B------:R-:W-:Y:S01]  /*55e0*/  @!P0 IADD3 R4, PT, PT, R0, 0x38, RZ ;  /* 0x0000003800048810 */ /* 0x000fe20007ffe0ff */
[----:B------:R-:W-:Y:S01]  /*55f0*/  FFMA.FTZ R6, R6, UR5, -R10 ;  /* 0x0000000506067c23 */ /* 0x000fe2000801080a */
[----:B------:R-:W-:Y:S01]  /*5600*/  @!P0 IADD3 R0, PT, PT, R0, 0x39, RZ ;  /* 0x0000003900008810 */ /* 0x000fe20007ffe0ff */
[----:B------:R-:W-:Y:S01]  /*5610*/  FFMA.FTZ R16, R16, UR5, -R3 ;  /* 0x0000000510107c23 */ /* 0x000fe20008010803 */
[----:B------:R-:W-:Y:S02]  /*5620*/  @!P0 FSEL R5, R5, -INF , !P6 ;  /* 0xff80000005058808 */ /* 0x000fe40007000000 */
[-C--:B------:R-:W-:Y:S03]  /*5630*/  @!P0 ISETP.GE.AND P6, PT, R4, R9.reuse, PT ;  /* 0x000000090400820c */ /* 0x080fe60003fc6270 */
[----:B------:R3:W-:Y:S01]  /*5640*/  MUFU.EX2 R139, R6 ;  /* 0x00000006008b7308 */ /* 0x0007e20000000800 */
[----:B------:R-:W-:Y:S01]  /*5650*/  @!P0 ISETP.GE.AND P5, PT, R0, R9, PT ;  /* 0x000000090000820c */ /* 0x000fe20003fa6270 */
[----:B----4-:R-:W-:Y:S01]  /*5660*/  FADD.FTZ R9, R20, R169 ;  /* 0x000000a914097221 */ /* 0x010fe20000010000 */
[--C-:B------:R-:W-:Y:S01]  /*5670*/  FFMA.FTZ R5, R5, UR5, -R3.reuse ;  /* 0x0000000505057c23 */ /* 0x100fe20008010803 */
[C---:B------:R-:W-:Y:S02]  /*5680*/  @!P0 ISETP.GE.AND P3, PT, R4.reuse, R13, PT ;  /* 0x0000000d0400820c */ /* 0x040fe40003f66270 */
[----:B------:R-:W-:Y:S02]  /*5690*/  @!P0 FSEL R7, R7, -INF , !P5 ;  /* 0xff80000007078808 */ /* 0x000fe40006800000 */
[----:B------:R-:W-:Y:S02]  /*56a0*/  @!P0 FSEL R9, R9, -INF , !P6 ;  /* 0xff80000009098808 */ /* 0x000fe40007000000 */
[----:B------:R4:W-:Y:S01]  /*56b0*/  MUFU.EX2 R152, R5 ;  /* 0x0000000500987308 */ /* 0x0009e20000000800 */
[-C--:B------:R-:W-:Y:S01]  /*56c0*/  @!P0 ISETP.GE.AND P6, PT, R4, R12.reuse, PT ;  /* 0x0000000c0400820c */ /* 0x080fe20003fc6270 */
[----:B-1----:R-:W-:Y:S01]  /*56d0*/  FADD.FTZ R14, R17, R198 ;  /* 0x000000c6110e7221 */ /* 0x002fe20000010000 */
[----:B------:R-:W-:Y:S01]  /*56e0*/  @!P0 ISETP.GE.AND P5, PT, R0, R12, PT ;  /* 0x0000000c0000820c */ /* 0x000fe20003fa6270 */
[--C-:B------:R-:W-:Y:S01]  /*56f0*/  FFMA.FTZ R9, R9, UR5, -R3.reuse ;  /* 0x0000000509097c23 */ /* 0x100fe20008010803 */
[----:B------:R-:W-:Y:S01]  /*5700*/  F2FP.F16.F32.PACK_AB R12, R80, R125 ;  /* 0x0000007d500c723e */ /* 0x000fe200000000ff */
[----:B------:R-:W-:Y:S01]  /*5710*/  FFMA.FTZ R3, R7, UR5, -R3 ;  /* 0x0000000507037c23 */ /* 0x000fe20008010803 */
[----:B------:R-:W-:Y:S03]  /*5720*/  F2FP.F16.F32.PACK_AB R7, R159, R160 ;  /* 0x000000a09f07723e */ /* 0x000fe600000000ff */
[----:B------:R-:W-:Y:S01]  /*5730*/  MUFU.EX2 R151, R16 ;  /* 0x0000001000977308 */ /* 0x000fe20000000800 */
[----:B------:R-:W-:Y:S01]  /*5740*/  MOV R17, 0x10 ;  /* 0x0000001000117802 */ /* 0x000fe20000000f00 */
[----:B------:R1:W-:Y:S01]  /*5750*/  STS [R129+0x12000], R12 ;  /* 0x0120000c81007388 */ /* 0x0003e20000000800 */
[----:B---3--:R-:W-:Y:S01]  /*5760*/  FADD.FTZ R6, R20, R234 ;  /* 0x000000ea14067221 */ /* 0x008fe20000010000 */
[----:B------:R-:W-:Y:S02]  /*5770*/  @!P0 FSEL R14, R14, -INF , !P2 ;  /* 0xff8000000e0e8808 */ /* 0x000fe40005000000 */
[----:B------:R-:W-:Y:S02]  /*5780*/  @!P0 ISETP.GE.AND P2, PT, R0, R13, PT ;  /* 0x0000000d0000820c */ /* 0x000fe40003f46270 */
[----:B------:R-:W-:Y:S01]  /*5790*/  SEL R17, R17, 0xfffffff0, !P1 ;  /* 0xfffffff011117807 */ /* 0x000fe20004800000 */
[----:B----4-:R-:W-:Y:S01]  /*57a0*/  FADD.FTZ R5, R19, R233 ;  /* 0x000000e913057221 */ /* 0x010fe20000010000 */
[----:B------:R-:W-:Y:S01]  /*57b0*/  @!P0 FSEL R6, R6, -INF , !P3 ;  /* 0xff80000006068808 */ /* 0x000fe20005800000 */
[----:B------:R3:W-:Y:S01]  /*57c0*/  MUFU.EX2 R147, R3 ;  /* 0x0000000300937308 */ /* 0x0007e20000000800 */
[-C--:B------:R-:W-:Y:S01]  /*57d0*/  @!P0 ISETP.GE.AND P3, PT, R4, R8.reuse, PT ;  /* 0x000000080400820c */ /* 0x080fe20003f66270 */
[----:B------:R-:W-:Y:S01]  /*57e0*/  FFMA.FTZ R14, R14, UR5, -R2 ;  /* 0x000000050e0e7c23 */ /* 0x000fe20008010802 */
[----:B------:R-:W-:Y:S02]  /*57f0*/  @!P0 FSEL R5, R5, -INF , !P2 ;  /* 0xff80000005058808 */ /* 0x000fe40005000000 */
[----:B------:R-:W-:Y:S02]  /*5800*/  @!P0 ISETP.GE.AND P2, PT, R0, R8, PT ;  /* 0x000000080000820c */ /* 0x000fe40003f46270 */
[----:B------:R-:W-:Y:S03]  /*5810*/  IADD3 R136, PT, PT, R17, R129, RZ ;  /* 0x0000008111887210 */ /* 0x000fe60007ffe0ff */
[----:B------:R-:W-:Y:S01]  /*5820*/  MUFU.EX2 R170, R14 ;  /* 0x0000000e00aa7308 */ /* 0x000fe20000000800 */
[----:B------:R-:W-:Y:S02]  /*5830*/  F2FP.F16.F32.PACK_AB R4, R78, R79 ;  /* 0x0000004f4e04723e */ /* 0x000fe400000000ff */
[----:B------:R-:W-:Y:S02]  /*5840*/  F2FP.F16.F32.PACK_AB R0, R165, R164 ;  /* 0x000000a4a500723e */ /* 0x000fe400000000ff */
[----:B------:R-:W-:Y:S02]  /*5850*/  F2FP.F16.F32.PACK_AB R8, R202, R203 ;  /* 0x000000cbca08723e */ /* 0x000fe400000000ff */
[----:B------:R-:W-:Y:S03]  /*5860*/  IADD3 R134, PT, PT, R17, R131, RZ ;  /* 0x0000008311867210 */ /* 0x000fe60007ffe0ff */
[----:B------:R-:W-:Y:S01]  /*5870*/  MUFU.EX2 R148, R9 ;  /* 0x0000000900947308 */ /* 0x000fe20000000800 */
[----:B-1----:R-:W-:Y:S02]  /*5880*/  F2FP.F16.F32.PACK_AB R12, R126, R70 ;  /* 0x000000467e0c723e */ /* 0x002fe400000000ff */
[----:B---3--:R-:W-:Y:S03]  /*5890*/  F2FP.F16.F32.PACK_AB R3, R182, R183 ;  /* 0x000000b7b603723e */ /* 0x008fe600000000ff */
[----:B------:R1:W-:Y:S04]  /*58a0*/  STS [R129+0x12400], R12 ;  /* 0x0124000c81007388 */ /* 0x0003e80000000800 */
[----:B------:R3:W-:Y:S04]  /*58b0*/  STS [R136+0x12000], R4 ;  /* 0x0120000488007388 */ /* 0x0007e80000000800 */
[----:B------:R4:W-:Y:S04]  /*58c0*/  STS [R136+0x12400], R0 ;  /* 0x0124000088007388 */ /* 0x0009e80000000800 */
[----:B------:R4:W-:Y:S01]  /*58d0*/  STS [R129+0x14000], R8 ;  /* 0x0140000881007388 */ /* 0x0009e20000000800 */
[----:B-1----:R-:W-:Y:S02]  /*58e0*/  F2FP.F16.F32.PACK_AB R12, R220, R221 ;  /* 0x000000dddc0c723e */ /* 0x002fe400000000ff */
[----:B---3--:R-:W-:Y:S03]  /*58f0*/  F2FP.F16.F32.PACK_AB R4, R214, R215 ;  /* 0x000000d7d604723e */ /* 0x008fe600000000ff */
[----:B------:R-:W-:Y:S01]  /*5900*/  STS [R129+0x14400], R12 ;  /* 0x0144000c81007388 */ /* 0x000fe20000000800 */
[----:B----4-:R-:W-:Y:S03]  /*5910*/  F2FP.F16.F32.PACK_AB R0, R76, R77 ;  /* 0x0000004d4c00723e */ /* 0x010fe600000000ff */
[----:B------:R1:W-:Y:S01]  /*5920*/  STS [R136+0x14400], R4 ;  /* 0x0144000488007388 */ /* 0x0003e20000000800 */
[----:B------:R-:W-:Y:S05]  /*5930*/  F2FP.F16.F32.PACK_AB R8, R196, R197 ;  /* 0x000000c5c408723e */ /* 0x000fea00000000ff */
[----:B------:R-:W-:Y:S01]  /*5940*/  STS [R136+0x14000], R8 ;  /* 0x0140000888007388 */ /* 0x000fe20000000800 */
[----:B-1----:R-:W-:Y:S02]  /*5950*/  F2FP.F16.F32.PACK_AB R4, R252, R71 ;  /* 0x00000047fc04723e */ /* 0x002fe400000000ff */
[----:B--2---:R-:W-:Y:S02]  /*5960*/  IADD3 R133, PT, PT, R129, R18, RZ ;  /* 0x0000001281857210 */ /* 0x004fe40007ffe0ff */
[----:B------:R-:W-:Y:S02]  /*5970*/  IADD3 R130, PT, PT, R18, R131, RZ ;  /* 0x0000008312827210 */ /* 0x000fe40007ffe0ff */
[C---:B------:R-:W-:Y:S01]  /*5980*/  IADD3 R135, PT, PT, R17.reuse, R133, RZ ;  /* 0x0000008511877210 */ /* 0x040fe20007ffe0ff */
[----:B------:R1:W-:Y:S01]  /*5990*/  STS [R133+0x12400], R7 ;  /* 0x0124000785007388 */ /* 0x0003e20000000800 */
[----:B------:R-:W-:Y:S03]  /*59a0*/  IADD3 R132, PT, PT, R17, R130, RZ ;  /* 0x0000008211847210 */ /* 0x000fe60007ffe0ff */
[----:B------:R2:W-:Y:S04]  /*59b0*/  STS [R133+0x12000], R0 ;  /* 0x0120000085007388 */ /* 0x0005e80000000800 */
[----:B------:R3:W-:Y:S04]  /*59c0*/  STS [R135+0x12000], R4 ;  /* 0x0120000487007388 */ /* 0x0007e80000000800 */
[----:B-1----:R-:W4:Y:S01]  /*59d0*/  LDL R7, [R1+0x68] ;  /* 0x0000680001077983 */ /* 0x002f220000100800 */
[----:B--2---:R-:W-:Y:S01]  /*59e0*/  F2FP.F16.F32.PACK_AB R0, R149, R150 ;  /* 0x000000969500723e */ /* 0x004fe200000000ff */
[--C-:B---3--:R-:W-:Y:S04]  /*59f0*/  FFMA.FTZ R4, R6, UR5, -R11.reuse ;  /* 0x0000000506047c23 */ /* 0x108fe8000801080b */
[----:B------:R1:W-:Y:S01]  /*5a00*/  STS [R135+0x12400], R0 ;  /* 0x0124000087007388 */ /* 0x0003e20000000800 */
[----:B------:R-:W-:Y:S01]  /*5a10*/  F2FP.F16.F32.PACK_AB R6, R204, R205 ;  /* 0x000000cdcc06723e */ /* 0x000fe200000000ff */
[----:B------:R-:W-:Y:S01]  /*5a20*/  FFMA.FTZ R11, R5, UR5, -R11 ;  /* 0x00000005050b7c23 */ /* 0x000fe2000801080b */
[----:B------:R2:W-:Y:S01]  /*5a30*/  MUFU.EX2 R236, R4 ;  /* 0x0000000400ec7308 */ /* 0x0005e20000000800 */
[----:B------:R3:W-:Y:S01]  /*5a40*/  STS [R133+0x14000], R3 ;  /* 0x0140000385007388 */ /* 0x0007e20000000800 */
[----:B------:R-:W-:Y:S03]  /*5a50*/  F2FP.F16.F32.PACK_AB R5, R146, R145 ;  /* 0x000000919205723e */ /* 0x000fe600000000ff */
[----:B------:R-:W-:Y:S05]  /*5a60*/  STS [R133+0x14400], R6 ;  /* 0x0144000685007388 */ /* 0x000fea0000000800 */
[----:B------:R-:W3:Y:S01]  /*5a70*/  MUFU.EX2 R235, R11 ;  /* 0x0000000b00eb7308 */ /* 0x000ee20000000800 */
[----:B--2---:R-:W-:Y:S05]  /*5a80*/  F2FP.F16.F32.PACK_AB R4, R176, R177 ;  /* 0x000000b1b004723e */ /* 0x004fea00000000ff */
[----:B------:R2:W-:Y:S01]  /*5a90*/  STS [R135+0x14000], R4 ;  /* 0x0140000487007388 */ /* 0x0005e20000000800 */
[----:B-1----:R-:W-:Y:S01]  /*5aa0*/  F2FP.F16.F32.PACK_AB R0, R200, R201 ;  /* 0x000000c9c800723e */ /* 0x002fe200000000ff */
[C---:B---3--:R-:W-:Y:S04]  /*5ab0*/  FADD.FTZ R3, R20.reuse, R144 ;  /* 0x0000009014037221 */ /* 0x048fe80000010000 */
[----:B------:R1:W-:Y:S01]  /*5ac0*/  STS [R135+0x14400], R0 ;  /* 0x0144000087007388 */ /* 0x0003e20000000800 */
[----:B------:R-:W-:Y:S03]  /*5ad0*/  @!P0 FSEL R3, R3, -INF , !P6 ;  /* 0xff80000003038808 */ /* 0x000fe60007000000 */
[----:B------:R3:W-:Y:S02]  /*5ae0*/  STS [R131+0x400], R5 ;  /* 0x0004000583007388 */ /* 0x0007e40000000800 */
[--C-:B------:R-:W-:Y:S04]  /*5af0*/  FFMA.FTZ R3, R3, UR5, -R10.reuse ;  /* 0x0000000503037c23 */ /* 0x100fe8000801080a */
[----:B------:R3:W-:Y:S01]  /*5b00*/  MUFU.EX2 R138, R3 ;  /* 0x00000003008a7308 */ /* 0x0007e20000000800 */
[----:B--2---:R-:W-:Y:S05]  /*5b10*/  F2FP.F16.F32.PACK_AB R4, R247, R248 ;  /* 0x000000f8f704723e */ /* 0x004fea00000000ff */
[----:B------:R2:W-:Y:S01]  /*5b20*/  STS [R131], R4 ;  /* 0x0000000483007388 */ /* 0x0005e20000000800 */
[----:B-1----:R-:W-:Y:S01]  /*5b30*/  FADD.FTZ R0, R19, R143 ;  /* 0x0000008f13007221 */ /* 0x002fe20000010000 */
[----:B---3--:R-:W-:Y:S01]  /*5b40*/  FADD.FTZ R3, R20, R191 ;  /* 0x000000bf14037221 */ /* 0x008fe20000010000 */
[----:B------:R-:W-:Y:S03]  /*5b50*/  F2FP.F16.F32.PACK_AB R5, R241, R242 ;  /* 0x000000f2f105723e */ /* 0x000fe600000000ff */
[----:B------:R-:W-:Y:S02]  /*5b60*/  @!P0 FSEL R0, R0, -INF , !P5 ;  /* 0xff80000000008808 */ /* 0x000fe40006800000 */
[----:B------:R-:W-:Y:S01]  /*5b70*/  @!P0 FSEL R3, R3, -INF , !P3 ;  /* 0xff80000003038808 */ /* 0x000fe20005800000 */
[----:B------:R1:W-:Y:S02]  /*5b80*/  STS [R134], R5 ;  /* 0x0000000586007388 */ /* 0x0003e40000000800 */
[----:B------:R-:W-:Y:S01]  /*5b90*/  FFMA.FTZ R10, R0, UR5, -R10 ;  /* 0x00000005000a7c23 */ /* 0x000fe2000801080a */
[----:B------:R-:W-:Y:S01]  /*5ba0*/  FADD.FTZ R0, R19, R190 ;  /* 0x000000be13007221 */ /* 0x000fe20000010000 */
[--C-:B------:R-:W-:Y:S01]  /*5bb0*/  FFMA.FTZ R6, R3, UR5, -R2.reuse ;  /* 0x0000000503067c23 */ /* 0x100fe20008010802 */
[----:B------:R-:W-:Y:S01]  /*5bc0*/  F2FP.F16.F32.PACK_AB R3, R141, R142 ;  /* 0x0000008e8d03723e */ /* 0x000fe200000000ff */
[----:B------:R-:W3:Y:S02]  /*5bd0*/  MUFU.EX2 R137, R10 ;  /* 0x0000000a00897308 */ /* 0x000ee40000000800 */
[----:B------:R-:W-:Y:S02]  /*5be0*/  @!P0 FSEL R0, R0, -INF , !P2 ;  /* 0xff80000000008808 */ /* 0x000fe40005000000 */
[----:B------:R3:W-:Y:S03]  /*5bf0*/  STS [R134+0x400], R3 ;  /* 0x0004000386007388 */ /* 0x0007e60000000800 */
[----:B------:R-:W-:Y:S01]  /*5c00*/  FFMA.FTZ R2, R0, UR5, -R2 ;  /* 0x0000000500027c23 */ /* 0x000fe20008010802 */
[----:B--2---:R-:W-:Y:S02]  /*5c10*/  F2FP.F16.F32.PACK_AB R4, R163, R166 ;  /* 0x000000a6a304723e */ /* 0x004fe400000000ff */
[----:B------:R-:W-:Y:S01]  /*5c20*/  MUFU.EX2 R162, R6 ;  /* 0x0000000600a27308 */ /* 0x000fe20000000800 */
[----:B------:R-:W-:Y:S02]  /*5c30*/  F2FP.F16.F32.PACK_AB R0, R180, R181 ;  /* 0x000000b5b400723e */ /* 0x000fe400000000ff */
[----:B------:R2:W-:Y:S07]  /*5c40*/  STS [R131+0x2000], R4 ;  /* 0x0020000483007388 */ /* 0x0005ee0000000800 */
[----:B------:R2:W2:Y:S01]  /*5c50*/  MUFU.EX2 R161, R2 ;  /* 0x0000000200a17308 */ /* 0x0004a20000000800 */
[----:B-1----:R-:W-:Y:S02]  /*5c60*/  F2FP.F16.F32.PACK_AB R5, R237, R240 ;  /* 0x000000f0ed05723e */ /* 0x002fe400000000ff */
[----:B---3--:R-:W-:Y:S02]  /*5c70*/  F2FP.F16.F32.PACK_AB R3, R155, R156 ;  /* 0x0000009c9b03723e */ /* 0x008fe400000000ff */
[----:B--2---:R-:W-:Y:S02]  /*5c80*/  F2FP.F16.F32.PACK_AB R2, R235, R236 ;  /* 0x000000eceb02723e */ /* 0x004fe400000000ff */
[----:B------:R-:W-:Y:S05]  /*5c90*/  F2FP.F16.F32.PACK_AB R4, R184, R185 ;  /* 0x000000b9b804723e */ /* 0x000fea00000000ff */
        /* <DEDUP_REMOVED lines=15> */
[----:B------:R-:W-:Y:S01]  /*5d90*/  STS [R132+0x2400], R2 ;  /* 0x0024000284007388 */ /* 0x000fe20000000800 */
[----:B------:R-:W-:Y:S05]  /*5da0*/  F2FP.F16.F32.PACK_AB R3, R147, R148 ;  /* 0x000000949303723e */ /* 0x000fea00000000ff */
[----:B------:R1:W-:Y:S04]  /*5db0*/  STS [R132+0x2000], R3 ;  /* 0x0020000384007388 */ /* 0x0003e80000000800 */
[----:B------:R-:W-:Y:S08]  /*5dc0*/  LDSM.16.M88.4 R64, [R0+0x4000] ;  /* 0x004000000040783b */ /* 0x000ff00000000200 */
[----:B------:R2:W-:Y:S08]  /*5dd0*/  LDSM.16.M88.4 R60, [R0+0x5000] ;  /* 0x00500000003c783b */ /* 0x0005f00000000200 */
[----:B-1----:R1:W5:Y:S01]  /*5de0*/  LDG.E R3, desc[UR34][R104.64+0x120] ;  /* 0x0001202268037981 */ /* 0x002362000c1e1900 */
[----:B--2---:R-:W-:Y:S05]  /*5df0*/  IADD3 R0, PT, PT, R0, R112, RZ ;  /* 0x0000007000007210 */ /* 0x004fea0007ffe0ff */
[----:B------:R-:W-:Y:S01]  /*5e00*/  LDSM.16.M88.4 R108, [R0+0x5000] ;  /* 0x00500000006c783b */ /* 0x000fe20000000200 */
[----:B----4-:R-:W-:Y:S04]  /*5e10*/  LEA R113, R7, UR4, 0x1 ;  /* 0x0000000407717c11 */ /* 0x010fe8000f8e08ff */
[----:B------:R-:W-:Y:S03]  /*5e20*/  IADD3 R117, PT, PT, R112, R113, RZ ;  /* 0x0000007170757210 */ /* 0x000fe60007ffe0ff */
[----:B------:R-:W2:Y:S08]  /*5e30*/  LDSM.16.M88.4 R16, [R113+0x8000] ;  /* 0x008000007110783b */ /* 0x000eb00000000200 */
[----:B------:R-:W3:Y:S08]  /*5e40*/  LDSM.16.M88.4 R32, [R113+0x8400] ;  /* 0x008400007120783b */ /* 0x000ef00000000200 */
[----:B------:R-:W4:Y:S08]  /*5e50*/  LDSM.16.M88.4 R48, [R113+0x8800] ;  /* 0x008800007130783b */ /* 0x000f300000000200 */
[----:B------:R-:W4:Y:S08]  /*5e60*/  LDSM.16.M88.4 R100, [R113+0x8c00] ;  /* 0x008c00007164783b */ /* 0x000f300000000200 */
[----:B-1----:R-:W-:Y:S01]  /*5e70*/  LDSM.16.M88.4 R104, [R117+0x8000] ;  /* 0x008000007568783b */ /* 0x002fe20000000200 */
        /* <DEDUP_REMOVED lines=16> */
[----:B------:R1:W2:Y:S02]  /*5f80*/  LDSM.16.M88.4 R100, [R0+0x4000] ;  /* 0x004000000064783b */ /* 0x0002a40000000200 */
[----:B-1----:R-:W-:Y:S02]  /*5f90*/  MOV R0, R114 ;  /* 0x0000007200007202 */ /* 0x002fe40000000f00 */
[----:B------:R-:W-:Y:S03]  /*5fa0*/  SHF.R.U32.HI R114, RZ, 0x1, R124 ;  /* 0x00000001ff727819 */ /* 0x000fe6000001167c */
[-C--:B--2---:R-:W-:Y:S08]  /*5fb0*/  HMMA.16816.F32 R4, R100, R104.reuse, R4 ;  /* 0x000000686404723c */ /* 0x084ff00000001804 */
[C---:B------:R-:W-:Y:S08]  /*5fc0*/  HMMA.16816.F32 R8, R108.reuse, R104, R8 ;  /* 0x000000686c08723c */ /* 0x040ff00000001808 */
[-C--:B------:R-:W-:Y:S03]  /*5fd0*/  HMMA.16816.F32 R12, R108, R106.reuse, R12 ;  /* 0x0000006a6c0c723c */ /* 0x080fe6000000180c */
[C---:B------:R-:W-:Y:S01]  /*5fe0*/  FADD.FTZ R6, -R127.reuse, R6 ;  /* 0x000000067f067221 */ /* 0x040fe20000010100 */
[C---:B------:R-:W-:Y:S01]  /*5ff0*/  FADD.FTZ R4, -R128.reuse, R4 ;  /* 0x0000000480047221 */ /* 0x040fe20000010100 */
[----:B------:R-:W-:Y:S03]  /*6000*/  FADD.FTZ R7, -R127, R7 ;  /* 0x000000077f077221 */ /* 0x000fe60000010100 */
[C---:B------:R-:W-:Y:S01]  /*6010*/  HMMA.16816.F32 R16, R100.reuse, R106, R16 ;  /* 0x0000006a6410723c */ /* 0x040fe20000001810 */
[----:B------:R-:W1:Y:S11]  /*6020*/  LDSM.16.M88.4 R104, [R117+0x8400] ;  /* 0x008400007568783b */ /* 0x000e760000000200 */
[----:B------:R-:W-:Y:S07]  /*6030*/  @!UPT UIADD3 URZ, UPT, UPT, URZ, URZ, URZ ;  /* 0x000000fffffff290 */ /* 0x000fee000fffe0ff */
        /* <DEDUP_REMOVED lines=17> */
[----:B------:R-:W-:Y:S01]  /*6150*/  LOP3.LUT R104, R114, 0x30, RZ, 0xc0, !PT ;  /* 0x0000003072687812 */ /* 0x000fe200078ec0ff */
[----:B------:R-:W-:Y:S01]  /*6160*/  FADD.FTZ R105, -R128, R5 ;  /* 0x0000000580697221 */ /* 0x000fe20000010100 */
[----:B------:R-:W-:Y:S01]  /*6170*/  FFMA.FTZ R5, -R121, R121, 1 ;  /* 0x3f80000079057423 */ /* 0x000fe20000010179 */
[----:B------:R-:W-:Y:S01]  /*6180*/  SHF.L.U32 R121, R124, 0x3, RZ ;  /* 0x000000037c797819 */ /* 0x000fe200000006ff */
[-C--:B------:R-:W-:Y:S03]  /*6190*/  HMMA.16816.F32 R60, R108, R106.reuse, R60 ;  /* 0x0000006a6c3c723c */ /* 0x080fe6000000183c */
[----:B------:R-:W-:Y:S01]  /*61a0*/  FMUL.FTZ R105, R80, R105 ;  /* 0x0000006950697220 */ /* 0x000fe20000410000 */
[----:B------:R-:W-:Y:S01]  /*61b0*/  FMUL.FTZ R5, R5, UR12 ;  /* 0x0000000c05057c20 */ /* 0x000fe20008410000 */
[----:B------:R1:W5:Y:S01]  /*61c0*/  LDL.LU R80, [R1+0xa0] ;  /* 0x0000a00001507983 */ /* 0x0003620000300800 */
[----:B------:R-:W-:Y:S01]  /*61d0*/  FMUL.FTZ R108, R125, R4 ;  /* 0x000000047d6c7220 */ /* 0x000fe20000410000 */
[----:B------:R-:W-:Y:S01]  /*61e0*/  SHF.L.U32 R125, R124, 0x6, RZ ;  /* 0x000000067c7d7819 */ /* 0x000fe200000006ff */
[----:B------:R-:W-:Y:S01]  /*61f0*/  HMMA.16816.F32 R64, R100, R106, R64 ;  /* 0x0000006a6440723c */ /* 0x000fe20000001840 */
[----:B------:R1:W5:Y:S03]  /*6200*/  LDL.LU R79, [R1+0x9c] ;  /* 0x00009c00014f7983 */ /* 0x0003660000300800 */
[----:B------:R-:W-:Y:S01]  /*6210*/  LOP3.LUT R2, R104, 0x8, R124, 0xf8, !PT ;  /* 0x0000000868027812 */ /* 0x000fe200078ef87c */
[----:B------:R-:W-:Y:S01]  /*6220*/  FMUL.FTZ R100, R5, R105 ;  /* 0x0000006905647220 */ /* 0x000fe20000410000 */
[----:B------:R-:W-:Y:S01]  /*6230*/  MOV R111, R0 ;  /* 0x00000000006f7202 */ /* 0x000fe20000000f00 */
[----:B------:R-:W-:Y:S01]  /*6240*/  FFMA.FTZ R5, -R74, R74, 1 ;  /* 0x3f8000004a057423 */ /* 0x000fe2000001014a */
[----:B------:R-:W-:Y:S01]  /*6250*/  LOP3.LUT R2, R2, 0x1c0, R125, 0xf8, !PT ;  /* 0x000001c002027812 */ /* 0x000fe200078ef87d */
[----:B------:R-:W-:Y:S01]  /*6260*/  FADD.FTZ R102, -R128, R21 ;  /* 0x0000001580667221 */ /* 0x000fe20000010100 */
[----:B------:R-:W-:Y:S01]  /*6270*/  LOP3.LUT R0, R125, 0x400, RZ, 0xc0, !PT ;  /* 0x000004007d007812 */ /* 0x000fe200078ec0ff */
[----:B------:R-:W-:Y:S01]  /*6280*/  FFMA.FTZ R4, -R111, R111, 1 ;  /* 0x3f8000006f047423 */ /* 0x000fe2000001016f */
[----:B------:R-:W-:Y:S01]  /*6290*/  LOP3.LUT R2, R2, 0x38, R121, 0x78, !PT ;  /* 0x0000003802027812 */ /* 0x000fe200078e7879 */
[----:B------:R-:W-:Y:S01]  /*62a0*/  FMUL.FTZ R102, R76, R102 ;  /* 0x000000664c667220 */ /* 0x000fe20000410000 */
[----:B------:R-:W-:Y:S01]  /*62b0*/  FMUL.FTZ R5, R5, UR12 ;  /* 0x0000000c05057c20 */ /* 0x000fe20008410000 */
[----:B------:R-:W-:Y:S01]  /*62c0*/  FMUL.FTZ R4, R4, UR12 ;  /* 0x0000000c04047c20 */ /* 0x000fe20008410000 */
[----:B------:R-:W-:Y:S01]  /*62d0*/  LEA R2, R2, R0, 0x1 ;  /* 0x0000000002027211 */ /* 0x000fe200078e08ff */
[----:B------:R-:W-:Y:S01]  /*62e0*/  FADD.FTZ R0, -R128, R20 ;  /* 0x0000001480007221 */ /* 0x000fe20000010100 */
        /* <DEDUP_REMOVED lines=8> */
[----:B------:R-:W-:Y:S01]  /*6370*/  FMUL.FTZ R5, R5, R20 ;  /* 0x0000001405057220 */ /* 0x000fe20000410000 */
[----:B------:R-:W-:Y:S01]  /*6380*/  FADD.FTZ R20, -R128, R32 ;  /* 0x0000002080147221 */ /* 0x000fe20000010100 */
[----:B------:R1:W5:Y:S01]  /*6390*/  LDL.LU R76, [R1+0x90] ;  /* 0x00009000014c7983 */ /* 0x0003620000300800 */
[----:B------:R-:W-:Y:S01]  /*63a0*/  FMUL.FTZ R17, R17, UR12 ;  /* 0x0000000c11117c20 */ /* 0x000fe20008410000 */
        /* <DEDUP_REMOVED lines=8> */
[----:B------:R-:W-:Y:S01]  /*6430*/  F2FP.F16.F32.PACK_AB R32, R5, R17 ;  /* 0x000000110520723e */ /* 0x000fe200000000ff */
[----:B------:R-:W-:Y:S01]  /*6440*/  FMUL.FTZ R5, R71, R20 ;  /* 0x0000001447057220 */ /* 0x000fe20000410000 */
[----:B------:R1:W5:Y:S01]  /*6450*/  LDL.LU R73, [R1+0x84] ;  /* 0x0000840001497983 */ /* 0x0003620000300800 */
[----:B------:R-:W-:Y:S01]  /*6460*/  FMUL.FTZ R17, R252, R33 ;  /* 0x00000021fc117220 */ /* 0x000fe20000410000 */
[----:B------:R-:W-:Y:S01]  /*6470*/  F2FP.F16.F32.PACK_AB R16, R100, R101 ;  /* 0x000000656410723e */ /* 0x000fe200000000ff */
[----:B------:R-:W-:Y:S01]  /*6480*/  FMUL.FTZ R21, R21, UR12 ;  /* 0x0000000c15157c20 */ /* 0x000fe20008410000 */
[----:B------:R1:W5:Y:S01]  /*6490*/  LDL.LU R72, [R1+0x80] ;  /* 0x0000800001487983 */ /* 0x0003620000300800 */
[----:B------:R-:W-:Y:S01]  /*64a0*/  FFMA.FTZ R20, -R249, R249, 1 ;  /* 0x3f800000f9147423 */ /* 0x000fe200000101f9 */
[----:B------:R-:W-:Y:S01]  /*64b0*/  F2FP.F16.F32.PACK_AB R100, R0, R4 ;  /* 0x000000040064723e */ /* 0x000fe200000000ff */
[----:B------:R-:W-:Y:S01]  /*64c0*/  FMUL.FTZ R21, R21, R5 ;  /* 0x0000000515157220 */ /* 0x000fe20000410000 */
[----:B------:R1:W5:Y:S01]  /*64d0*/  LDL.LU R71, [R1+0x7c] ;  /* 0x00007c0001477983 */ /* 0x0003620000300800 */
[----:B------:R-:W-:Y:S01]  /*64e0*/  FMUL.FTZ R20, R20, UR12 ;  /* 0x0000000c14147c20 */ /* 0x000fe20008410000 */
[----:B------:R-:W-:Y:S01]  /*64f0*/  FFMA.FTZ R0, -R245, R245, 1 ;  /* 0x3f800000f5007423 */ /* 0x000fe200000101f5 */
[C---:B------:R-:W-:Y:S01]  /*6500*/  FADD.FTZ R33, -R128.reuse, R36 ;  /* 0x0000002480217221 */ /* 0x040fe20000010100 */
[----:B------:R-:W-:Y:S01]  /*6510*/  FADD.FTZ R36, -R128, R37 ;  /* 0x0000002580247221 */ /* 0x000fe20000010100 */
[----:B------:R-:W-:Y:S01]  /*6520*/  FMUL.FTZ R20, R20, R17 ;  /* 0x0000001114147220 */ /* 0x000fe20000410000 */
[----:B------:R-:W-:Y:S01]  /*6530*/  FMUL.FTZ R0, R0, UR12 ;  /* 0x0000000c00007c20 */ /* 0x000fe20008410000 */
[----:B------:R-:W-:Y:S01]  /*6540*/  FMUL.FTZ R33, R248, R33 ;  /* 0x00000021f8217220 */ /* 0x000fe20000410000 */
[----:B------:R-:W-:Y:S01]  /*6550*/  FMUL.FTZ R36, R247, R36 ;  /* 0x00000024f7247220 */ /* 0x000fe20000410000 */
[----:B------:R-:W-:Y:S01]  /*6560*/  FFMA.FTZ R4, -R246, R246, 1 ;  /* 0x3f800000f6047423 */ /* 0x000fe200000101f6 */
[C---:B------:R-:W-:Y:S01]  /*6570*/  FADD.FTZ R37, -R128.reuse, R48 ;  /* 0x0000003080257221 */ /* 0x040fe20000010100 */
[----:B------:R-:W-:Y:S01]  /*6580*/  FADD.FTZ R48, -R128, R49 ;  /* 0x0000003180307221 */ /* 0x000fe20000010100 */
[----:B------:R-:W-:Y:S01]  /*6590*/  FMUL.FTZ R0, R0, R36 ;  /* 0x0000002400007220 */ /* 0x000fe20000410000 */
[C---:B------:R-:W-:Y:S01]  /*65a0*/  FADD.FTZ R49, -R128.reuse, R52 ;  /* 0x0000003480317221 */ /* 0x040fe20000010100 */
[----:B------:R-:W-:Y:S01]  /*65b0*/  FADD.FTZ R52, -R128, R53 ;  /* 0x0000003580347221 */ /* 0x000fe20000010100 */
[----:B------:R-:W-:Y:S01]  /*65c0*/  F2FP.F16.F32.PACK_AB R53, R20, R21 ;  /* 0x000000151435723e */ /* 0x000fe200000000ff */
[----:B------:R-:W-:Y:S01]  /*65d0*/  FMUL.FTZ R20, R70, R6 ;  /* 0x0000000646147220 */ /* 0x000fe20000410000 */
[----:B------:R-:W-:Y:S01]  /*65e0*/  FFMA.FTZ R6, -R68, R68, 1 ;  /* 0x3f80000044067423 */ /* 0x000fe20000010144 */
[----:B------:R1:W5:Y:S01]  /*65f0*/  LDL.LU R70, [R1+0x78] ;  /* 0x0000780001467983 */ /* 0x0003620000300800 */
[----:B------:R-:W-:Y:S01]  /*6600*/  FMUL.FTZ R52, R237, R52 ;  /* 0x00000034ed347220 */ /* 0x000fe20000410000 */
[----:B------:R-:W-:Y:S01]  /*6610*/  FFMA.FTZ R36, -R238, R238, 1 ;  /* 0x3f800000ee247423 */ /* 0x000fe200000101ee */
[----:B------:R-:W-:Y:S01]  /*6620*/  FMUL.FTZ R48, R241, R48 ;  /* 0x00000030f1307220 */ /* 0x000fe20000410000 */
[----:B------:R-:W-:Y:S01]  /*6630*/  FMUL.FTZ R49, R240, R49 ;  /* 0x00000031f0317220 */ /* 0x000fe20000410000 */
[----:B------:R-:W-:Y:S01]  /*6640*/  FMUL.FTZ R4, R4, UR12 ;  /* 0x0000000c04047c20 */ /* 0x000fe20008410000 */
[----:B------:R-:W-:Y:S01]  /*6650*/  FMUL.FTZ R36, R36, UR12 ;  /* 0x0000000c24247c20 */ /* 0x000fe20008410000 */
        /* <DEDUP_REMOVED lines=8> */
[----:B------:R-:W-:Y:S01]  /*66e0*/  FMUL.FTZ R5, R5, R48 ;  /* 0x0000003005057220 */ /* 0x000fe20000410000 */
[----:B------:R-:W-:Y:S01]  /*66f0*/  F2FP.F16.F32.PACK_AB R48, R0, R4 ;  /* 0x000000040030723e */ /* 0x000fe200000000ff */
[----:B------:R-:W-:Y:S01]  /*6700*/  FMUL.FTZ R0, R36, R52 ;  /* 0x0000003424007220 */ /* 0x000fe20000410000 */
[----:B------:R-:W-:Y:S01]  /*6710*/  FMUL.FTZ R4, R33, R49 ;  /* 0x0000003121047220 */ /* 0x000fe20000410000 */
[----:B------:R-:W-:Y:S01]  /*6720*/  FMUL.FTZ R17, R17, R37 ;  /* 0x0000002511117220 */ /* 0x000fe20000410000 */
[C---:B------:R-:W-:Y:S01]  /*6730*/  FADD.FTZ R21, -R128.reuse, R65 ;  /* 0x0000004180157221 */ /* 0x040fe20000010100 */
[----:B------:R-:W-:Y:S01]  /*6740*/  FADD.FTZ R33, -R128, R64 ;  /* 0x0000004080217221 */ /* 0x000fe20000010100 */
[----:B------:R-:W-:Y:S01]  /*6750*/  LOP3.LUT R103, R121, 0x18, RZ, 0xc0, !PT ;  /* 0x0000001879677812 */ /* 0x000fe200078ec0ff */
[----:B------:R-:W-:Y:S01]  /*6760*/  FMUL.FTZ R6, R6, UR12 ;  /* 0x0000000c06067c20 */ /* 0x000fe20008410000 */
[----:B------:R-:W-:Y:S01]  /*6770*/  F2FP.F16.F32.PACK_AB R36, R0, R4 ;  /* 0x000000040024723e */ /* 0x000fe200000000ff */
[----:B------:R-:W-:Y:S01]  /*6780*/  FFMA.FTZ R0, -R69, R69, 1 ;  /* 0x3f80000045007423 */ /* 0x000fe20000010145 */
[----:B------:R-:W-:Y:S01]  /*6790*/  F2FP.F16.F32.PACK_AB R37, R5, R17 ;  /* 0x000000110525723e */ /* 0x000fe200000000ff */
[----:B------:R1:W5:Y:S01]  /*67a0*/  LDL.LU R69, [R1+0x74] ;  /* 0x0000740001457983 */ /* 0x0003620000300800 */
[----:B------:R-:W-:Y:S01]  /*67b0*/  FFMA.FTZ R17, -R233, R233, 1 ;  /* 0x3f800000e9117423 */ /* 0x000fe200000101e9 */
[----:B------:R-:W-:Y:S01]  /*67c0*/  FFMA.FTZ R5, -R234, R234, 1 ;  /* 0x3f800000ea057423 */ /* 0x000fe200000101ea */
[----:B------:R-:W-:Y:S01]  /*67d0*/  FMUL.FTZ R21, R235, R21 ;  /* 0x00000015eb157220 */ /* 0x000fe20000410000 */
[----:B------:R1:W5:Y:S01]  /*67e0*/  LDL.LU R68, [R1+0x70] ;  /* 0x0000700001447983 */ /* 0x0003620000300800 */
[----:B------:R-:W-:Y:S01]  /*67f0*/  FMUL.FTZ R17, R17, UR12 ;  /* 0x0000000c11117c20 */ /* 0x000fe20008410000 */
[----:B------:R-:W-:Y:S01]  /*6800*/  FMUL.FTZ R33, R236, R33 ;  /* 0x00000021ec217220 */ /* 0x000fe20000410000 */
[----:B------:R-:W-:Y:S02]  /*6810*/  FMUL.FTZ R5, R5, UR12 ;  /* 0x0000000c05057c20 */ /* 0x000fe40008410000 */
[----:B------:R-:W-:Y:S01]  /*6820*/  FMUL.FTZ R21, R17, R21 ;  /* 0x0000001511157220 */ /* 0x000fe20000410000 */
[----:B------:R-:W-:Y:S01]  /*6830*/  FMUL.FTZ R17, R126, R7 ;  /* 0x000000077e117220 */ /* 0x000fe20000410000 */
[----:B------:R-:W-:Y:S01]  /*6840*/  FMUL.FTZ R33, R5, R33 ;  /* 0x0000002105217220 */ /* 0x000fe20000410000 */
[----:B------:R-:W-:Y:S01]  /*6850*/  SHF.L.U32 R126, R124, 0x5, RZ ;  /* 0x000000057c7e7819 */ /* 0x000fe200000006ff */
[----:B------:R-:W-:Y:S01]  /*6860*/  FMUL.FTZ R7, R0, UR12 ;  /* 0x0000000c00077c20 */ /* 0x000fe20008410000 */
[----:B------:R-:W-:Y:S06]  /*6870*/  BRA.U !UP0, `(.L_x_791) ;  /* 0x00000001089c7547 */ /* 0x000fec000b800000 */
[----:B------:R-:W2:Y:S01]  /*6880*/  LDL.LU R105, [R1+0x48] ;  /* 0x0000480001697983 */ /* 0x000ea20000300800 */
[----:B------:R-:W3:Y:S01]  /*6890*/  LDC R49, c[0x0][0x3b0] ;  /* 0x0000ec00ff317b82 */ /* 0x000ee20000000800 */
[----:B------:R-:W-:Y:S01]  /*68a0*/  ISETP.GE.AND P2, PT, R103, UR8, PT ;  /* 0x0000000867007c0c */ /* 0x000fe2000bf46270 */
[----:B------:R-:W-:Y:S01]  /*68b0*/  ULOP3.LUT UR14, UR36, 0x1, URZ, 0xc0, !UPT ;  /* 0x00000001240e7892 */ /* 0x000fe2000f8ec0ff */
[----:B------:R-:W4:Y:S01]  /*68c0*/  LDL.LU R102, [R1+0x44] ;  /* 0x0000440001667983 */ /* 0x000f220000300800 */
[----:B------:R-:W-:Y:S02]  /*68d0*/  IADD3 R4, P0, PT, RZ, -UR31, RZ ;  /* 0x8000001fff047c10 */ /* 0x000fe4000ff1e0ff */
[----:B------:R-:W-:Y:S01]  /*68e0*/  UISETP.NE.U32.AND UP1, UPT, UR14, 0x1, UPT ;  /* 0x000000010e00788c */ /* 0x000fe2000bf25070 */
[----:B------:R-:W3:Y:S03]  /*68f0*/  LDL.LU R101, [R1+0x4] ;  /* 0x0000040001657983 */ /* 0x000ee60000300800 */
[----:B------:R-:W-:Y:S06]  /*6900*/  USEL UR14, UR30, 0x2000, !UP1 ;  /* 0x000020001e0e7887 */ /* 0x000fec000c800000 */
[----:B------:R-:W-:Y:S02]  /*6910*/  VIADD R219, R219, UR14 ;  /* 0x0000000edbdb7c36 */ /* 0x000fe40008000000 */
[----:B------:R-:W-:Y:S02]  /*6920*/  VIADD R118, R118, UR14 ;  /* 0x0000000e76767c36 */ /* 0x000fe40008000000 */
[----:B---3--:R-:W-:Y:S02]  /*6930*/  VIADD R101, R101, UR14 ;  /* 0x0000000e65657c36 */ /* 0x008fe40008000000 */
[----:B------:R-:W-:Y:S04]  /*6940*/  IMAD.SHL.U32 R0, R49, 0x80, RZ ;  /* 0x0000008031007824 */ /* 0x000fe800078e00ff */
[----:B------:R-:W-:Y:S01]  /*6950*/  IMAD.X R0, RZ, RZ, ~R0, P0 ;  /* 0x000000ffff007224 */ /* 0x000fe200000e0e00 */
[----:B------:R-:W-:Y:S04]  /*6960*/  ISETP.GE.AND P0, PT, R103, UR8, PT ;  /* 0x0000000867007c0c */ /* 0x000fe8000bf06270 */
[----:B------:R-:W-:Y:S04]  /*6970*/  SHF.R.S64 R4, R4, 0x1f, R0 ;  /* 0x0000001f04047819 */ /* 0x000fe80000001000 */
[----:B--2---:R-:W-:Y:S04]  /*6980*/  IADD3 R105, P3, PT, R4, R105, RZ ;  /* 0x0000006904697210 */ /* 0x004fe80007f7e0ff */
        /* <DEDUP_REMOVED lines=22> */
.L_x_791:
[----:B------:R2:W-:Y:S01]  /*6af0*/  STS [R129+0xa000], R16 ;  /* 0x00a0001081007388 */ /* 0x0005e20000000800 */
[----:B---3--:R-:W-:Y:S01]  /*6b00*/  FFMA.FTZ R4, -R192, R192, 1 ;  /* 0x3f800000c0047423 */ /* 0x008fe200000101c0 */
[----:B------:R-:W-:Y:S01]  /*6b10*/  FADD.FTZ R22, -R127, R22 ;  /* 0x000000167f167221 */ /* 0x000fe20000010100 */
[----:B------:R-:W-:Y:S01]  /*6b20*/  FFMA.FTZ R5, -R189, R189, 1 ;  /* 0x3f800000bd057423 */ /* 0x000fe200000101bd */
[----:B------:R-:W-:Y:S01]  /*6b30*/  FADD.FTZ R0, -R127, R23 ;  /* 0x000000177f007221 */ /* 0x000fe20000010100 */
[----:B------:R-:W-:Y:S01]  /*6b40*/  FMUL.FTZ R20, R7, R20 ;  /* 0x0000001407147220 */ /* 0x000fe20000410000 */
[----:B------:R-:W-:Y:S01]  /*6b50*/  FMUL.FTZ R22, R160, R22 ;  /* 0x00000016a0167220 */ /* 0x000fe20000410000 */
[----:B------:R-:W-:Y:S01]  /*6b60*/  FMUL.FTZ R5, R5, UR12 ;  /* 0x0000000c05057c20 */ /* 0x000fe20008410000 */
[----:B------:R-:W-:Y:S01]  /*6b70*/  FMUL.FTZ R0, R159, R0 ;  /* 0x000000009f007220 */ /* 0x000fe20000410000 */
[----:B------:R-:W-:Y:S01]  /*6b80*/  FMUL.FTZ R7, R6, R17 ;  /* 0x0000001106077220 */ /* 0x000fe20000410000 */
[----:B------:R-:W-:Y:S01]  /*6b90*/  FADD.FTZ R18, -R127, R18 ;  /* 0x000000127f127221 */ /* 0x000fe20000010100 */
        /* <DEDUP_REMOVED lines=9> */
[----:B------:R-:W-:Y:S01]  /*6c30*/  FADD.FTZ R35, -R127, R35 ;  /* 0x000000237f237221 */ /* 0x000fe20000010100 */
[----:B------:R-:W-:Y:S01]  /*6c40*/  FMUL.FTZ R19, R6, R19 ;  /* 0x0000001306137220 */ /* 0x000fe20000410000 */
[----:B------:R-:W-:Y:S01]  /*6c50*/  FFMA.FTZ R6, -R172, R172, 1 ;  /* 0x3f800000ac067423 */ /* 0x000fe200000101ac */
[----:B------:R-:W-:Y:S01]  /*6c60*/  FMUL.FTZ R39, R146, R39 ;  /* 0x0000002792277220 */ /* 0x000fe20000410000 */
[----:B------:R-:W-:Y:S01]  /*6c70*/  F2FP.F16.F32.PACK_AB R33, R21, R33 ;  /* 0x000000211521723e */ /* 0x000fe200000000ff */
[----:B--2---:R-:W-:Y:S01]  /*6c80*/  FMUL.FTZ R16, R4, UR12 ;  /* 0x0000000c04107c20 */ /* 0x004fe20008410000 */
[----:B------:R-:W-:Y:S01]  /*6c90*/  FFMA.FTZ R4, -R188, R188, 1 ;  /* 0x3f800000bc047423 */ /* 0x000fe200000101bc */
[----:B------:R-:W-:Y:S01]  /*6ca0*/  FMUL.FTZ R6, R6, UR12 ;  /* 0x0000000c06067c20 */ /* 0x000fe20008410000 */
[----:B------:R-:W-:Y:S01]  /*6cb0*/  FMUL.FTZ R35, R149, R35 ;  /* 0x0000002395237220 */ /* 0x000fe20000410000 */
[----:B------:R-:W-:Y:S01]  /*6cc0*/  FMUL.FTZ R18, R16, R18 ;  /* 0x0000001210127220 */ /* 0x000fe20000410000 */
[----:B------:R-:W-:Y:S01]  /*6cd0*/  FMUL.FTZ R4, R4, UR12 ;  /* 0x0000000c04047c20 */ /* 0x000fe20008410000 */
[----:B------:R-:W-:Y:S01]  /*6ce0*/  FMUL.FTZ R38, R6, R38 ;  /* 0x0000002606267220 */ /* 0x000fe20000410000 */
[----:B------:R-:W-:Y:S01]  /*6cf0*/  FFMA.FTZ R6, -R158, R158, 1 ;  /* 0x3f8000009e067423 */ /* 0x000fe2000001019e */
[----:B------:R-:W-:Y:S01]  /*6d00*/  FADD.FTZ R50, -R127, R50 ;  /* 0x000000327f327221 */ /* 0x000fe20000010100 */
[----:B------:R-:W-:Y:S01]  /*6d10*/  FMUL.FTZ R5, R4, R0 ;  /* 0x0000000004057220 */ /* 0x000fe20000410000 */
[----:B------:R-:W-:Y:S01]  /*6d20*/  F2FP.F16.F32.PACK_AB R4, R7, R20 ;  /* 0x000000140704723e */ /* 0x000fe200000000ff */
[----:B------:R-:W-:Y:S01]  /*6d30*/  FFMA.FTZ R7, -R179, R179, 1 ;  /* 0x3f800000b3077423 */ /* 0x000fe200000101b3 */
[----:B------:R-:W-:Y:S01]  /*6d40*/  FADD.FTZ R51, -R127, R51 ;  /* 0x000000337f337221 */ /* 0x000fe20000010100 */
[----:B------:R-:W-:Y:S01]  /*6d50*/  FMUL.FTZ R50, R142, R50 ;  /* 0x000000328e327220 */ /* 0x000fe20000410000 */
[----:B------:R-:W-:Y:S01]  /*6d60*/  F2FP.F16.F32.PACK_AB R22, R5, R22 ;  /* 0x000000160516723e */ /* 0x000fe200000000ff */
[----:B------:R-:W-:Y:S01]  /*6d70*/  FFMA.FTZ R5, -R178, R178, 1 ;  /* 0x3f800000b2057423 */ /* 0x000fe200000101b2 */
[----:B------:R-:W-:Y:S01]  /*6d80*/  FMUL.FTZ R16, R7, UR12 ;  /* 0x0000000c07107c20 */ /* 0x000fe20008410000 */
[----:B------:R2:W-:Y:S01]  /*6d90*/  STS [R129+0xa400], R4 ;  /* 0x00a4000481007388 */ /* 0x0005e20000000800 */
[----:B------:R-:W-:Y:S01]  /*6da0*/  FMUL.FTZ R51, R141, R51 ;  /* 0x000000338d337220 */ /* 0x000fe20000410000 */
[----:B------:R-:W-:Y:S01]  /*6db0*/  FMUL.FTZ R7, R5, UR12 ;  /* 0x0000000c05077c20 */ /* 0x000fe20008410000 */
[----:B------:R-:W-:Y:S01]  /*6dc0*/  FFMA.FTZ R5, -R173, R173, 1 ;  /* 0x3f800000ad057423 */ /* 0x000fe200000101ad */
[----:B------:R-:W-:Y:S01]  /*6dd0*/  FADD.FTZ R66, -R127, R66 ;  /* 0x000000427f427221 */ /* 0x000fe20000010100 */
[----:B------:R-:W-:Y:S01]  /*6de0*/  F2FP.F16.F32.PACK_AB R0, R19, R18 ;  /* 0x000000121300723e */ /* 0x000fe200000000ff */
[----:B------:R-:W-:Y:S01]  /*6df0*/  FMUL.FTZ R35, R7, R35 ;  /* 0x0000002307237220 */ /* 0x000fe20000410000 */
[----:B------:R-:W-:Y:S01]  /*6e00*/  FMUL.FTZ R5, R5, UR12 ;  /* 0x0000000c05057c20 */ /* 0x000fe20008410000 */
[----:B------:R-:W-:Y:S01]  /*6e10*/  FMUL.FTZ R7, R6, UR12 ;  /* 0x0000000c06077c20 */ /* 0x000fe20008410000 */
[----:B------:R-:W-:Y:S01]  /*6e20*/  FMUL.FTZ R66, R138, R66 ;  /* 0x000000428a427220 */ /* 0x000fe20000410000 */
[----:B------:R3:W-:Y:S01]  /*6e30*/  STS [R136+0xa400], R0 ;  /* 0x00a4000088007388 */ /* 0x0007e20000000800 */
[----:B------:R-:W-:Y:S01]  /*6e40*/  FMUL.FTZ R21, R5, R39 ;  /* 0x0000002705157220 */ /* 0x000fe20000410000 */
[----:B------:R-:W-:Y:S01]  /*6e50*/  FFMA.FTZ R5, -R157, R157, 1 ;  /* 0x3f8000009d057423 */ /* 0x000fe2000001019d */
[----:B------:R-:W-:Y:S01]  /*6e60*/  FMUL.FTZ R50, R7, R50 ;  /* 0x0000003207327220 */ /* 0x000fe20000410000 */
[----:B------:R-:W-:Y:S01]  /*6e70*/  FFMA.FTZ R7, -R144, R144, 1 ;  /* 0x3f80000090077423 */ /* 0x000fe20000010190 */
[----:B-----5:R-:W-:Y:S01]  /*6e80*/  FADD.FTZ R12, -R115, R12 ;  /* 0x0000000c730c7221 */ /* 0x020fe20000010100 */
[----:B------:R-:W-:Y:S01]  /*6e90*/  FMUL.FTZ R6, R5, UR12 ;  /* 0x0000000c05067c20 */ /* 0x000fe20008410000 */
[----:B------:R-:W-:Y:S01]  /*6ea0*/  FADD.FTZ R5, -R127, R67 ;  /* 0x000000437f057221 */ /* 0x000fe20000010100 */
[----:B------:R-:W-:Y:S01]  /*6eb0*/  FMUL.FTZ R7, R7, UR12 ;  /* 0x0000000c07077c20 */ /* 0x000fe20008410000 */
[----:B------:R-:W-:Y:S01]  /*6ec0*/  FMUL.FTZ R12, R197, R12 ;  /* 0x0000000cc50c7220 */ /* 0x000fe20000410000 */
[----:B------:R-:W-:Y:S01]  /*6ed0*/  FMUL.FTZ R51, R6, R51 ;  /* 0x0000003306337220 */ /* 0x000fe20000410000 */
[----:B------:R-:W-:Y:S01]  /*6ee0*/  FFMA.FTZ R6, -R143, R143, 1 ;  /* 0x3f8000008f067423 */ /* 0x000fe2000001018f */
[----:B------:R-:W-:Y:S01]  /*6ef0*/  FMUL.FTZ R5, R137, R5 ;  /* 0x0000000589057220 */ /* 0x000fe20000410000 */
[----:B------:R-:W-:Y:S01]  /*6f00*/  FMUL.FTZ R66, R7, R66 ;  /* 0x0000004207427220 */ /* 0x000fe20000410000 */
[C---:B------:R-:W-:Y:S01]  /*6f10*/  FADD.FTZ R8, -R115.reuse, R8 ;  /* 0x0000000873087221 */ /* 0x040fe20000010100 */
[----:B------:R-:W-:Y:S01]  /*6f20*/  FMUL.FTZ R6, R6, UR12 ;  /* 0x0000000c06067c20 */ /* 0x000fe20008410000 */
[C---:B--2---:R-:W-:Y:S01]  /*6f30*/  FADD.FTZ R4, -R115.reuse, R13 ;  /* 0x0000000d73047221 */ /* 0x044fe20000010100 */
[----:B------:R-:W-:Y:S01]  /*6f40*/  FADD.FTZ R28, -R115, R28 ;  /* 0x0000001c731c7221 */ /* 0x000fe20000010100 */
[----:B------:R-:W-:Y:S01]  /*6f50*/  FMUL.FTZ R13, R203, R8 ;  /* 0x00000008cb0d7220 */ /* 0x000fe20000410000 */
[----:B------:R-:W-:Y:S01]  /*6f60*/  FMUL.FTZ R5, R6, R5 ;  /* 0x0000000506057220 */ /* 0x000fe20000410000 */
[----:B------:R-:W-:Y:S01]  /*6f70*/  FFMA.FTZ R6, -R217, R217, 1 ;  /* 0x3f800000d9067423 */ /* 0x000fe200000101d9 */
[----:B------:R-:W-:Y:S01]  /*6f80*/  FMUL.FTZ R4, R196, R4 ;  /* 0x00000004c4047220 */ /* 0x000fe20000410000 */
[----:B------:R-:W-:Y:S01]  /*6f90*/  FADD.FTZ R9, -R115, R9 ;  /* 0x0000000973097221 */ /* 0x000fe20000010100 */
[----:B------:R-:W-:Y:S01]  /*6fa0*/  FFMA.FTZ R8, -R222, R222, 1 ;  /* 0x3f800000de087423 */ /* 0x000fe200000101de */
[----:B------:R-:W-:Y:S01]  /*6fb0*/  F2FP.F16.F32.PACK_AB R66, R5, R66 ;  /* 0x000000420542723e */ /* 0x000fe200000000ff */
[----:B------:R-:W-:Y:S01]  /*6fc0*/  FFMA.FTZ R5, -R216, R216, 1 ;  /* 0x3f800000d8057423 */ /* 0x000fe200000101d8 */
[----:B------:R-:W-:Y:S01]  /*6fd0*/  FMUL.FTZ R6, R6, UR12 ;  /* 0x0000000c06067c20 */ /* 0x000fe20008410000 */
[----:B------:R-:W-:Y:S01]  /*6fe0*/  FFMA.FTZ R7, -R218, R218, 1 ;  /* 0x3f800000da077423 */ /* 0x000fe200000101da */
[----:B------:R-:W-:Y:S01]  /*6ff0*/  FMUL.FTZ R28, R177, R28 ;  /* 0x0000001cb11c7220 */ /* 0x000fe20000410000 */
[----:B------:R-:W-:Y:S01]  /*7000*/  FMUL.FTZ R5, R5, UR12 ;  /* 0x0000000c05057c20 */ /* 0x000fe20008410000 */
[----:B------:R-:W-:Y:S01]  /*7010*/  FMUL.FTZ R12, R6, R12 ;  /* 0x0000000c060c7220 */ /* 0x000fe20000410000 */
[----:B------:R-:W-:Y:S01]  /*7020*/  FFMA.FTZ R6, -R207, R207, 1 ;  /* 0x3f800000cf067423 */ /* 0x000fe200000101cf */
[----:B------:R-:W-:Y:S01]  /*7030*/  FMUL.FTZ R9, R202, R9 ;  /* 0x00000009ca097220 */ /* 0x000fe20000410000 */
[----:B------:R-:W-:Y:S01]  /*7040*/  FMUL.FTZ R19, R5, R4 ;  /* 0x0000000405137220 */ /* 0x000fe20000410000 */
[----:B------:R-:W-:Y:S01]  /*7050*/  FADD.FTZ R4, -R115, R29 ;  /* 0x0000001d73047221 */ /* 0x000fe20000010100 */
[----:B------:R-:W-:Y:S01]  /*7060*/  FFMA.FTZ R5, -R206, R206, 1 ;  /* 0x3f800000ce057423 */ /* 0x000fe200000101ce */
[----:B------:R-:W-:Y:S01]  /*7070*/  FMUL.FTZ R6, R6, UR12 ;  /* 0x0000000c06067c20 */ /* 0x000fe20008410000 */
        /* <DEDUP_REMOVED lines=10> */
[----:B------:R-:W-:Y:S01]  /*7120*/  STS [R136+0xa000], R32 ;  /* 0x00a0002088007388 */ /* 0x000fe20000000800 */
[----:B---3--:R-:W-:Y:S01]  /*7130*/  F2FP.F16.F32.PACK_AB R0, R9, R13 ;  /* 0x0000000d0900723e */ /* 0x008fe200000000ff */
[----:B------:R-:W-:Y:S01]  /*7140*/  FMUL.FTZ R24, R183, R24 ;  /* 0x00000018b7187220 */ /* 0x000fe20000410000 */
[----:B------:R-:W-:Y:S01]  /*7150*/  F2FP.F16.F32.PACK_AB R20, R4, R20 ;  /* 0x000000140414723e */ /* 0x000fe200000000ff */
[----:B------:R-:W-:Y:S01]  /*7160*/  FMUL.FTZ R8, R8, UR12 ;  /* 0x0000000c08087c20 */ /* 0x000fe20008410000 */
[----:B------:R-:W-:Y:S01]  /*7170*/  FADD.FTZ R4, -R115, R45 ;  /* 0x0000002d73047221 */ /* 0x000fe20000010100 */
[----:B------:R-:W-:Y:S01]  /*7180*/  FFMA.FTZ R5, -R186, R186, 1 ;  /* 0x3f800000ba057423 */ /* 0x000fe200000101ba */
[----:B------:R2:W-:Y:S01]  /*7190*/  STS [R129+0xc000], R0 ;  /* 0x00c0000081007388 */ /* 0x0005e20000000800 */
[----:B------:R-:W-:Y:S01]  /*71a0*/  FMUL.FTZ R24, R8, R24 ;  /* 0x0000001808187220 */ /* 0x000fe20000410000 */
[----:B------:R-:W-:Y:S01]  /*71b0*/  FMUL.FTZ R4, R155, R4 ;  /* 0x000000049b047220 */ /* 0x000fe20000410000 */
[----:B------:R-:W-:Y:S01]  /*71c0*/  FMUL.FTZ R5, R5, UR12 ;  /* 0x0000000c05057c20 */ /* 0x000fe20008410000 */
[----:B------:R-:W-:Y:S01]  /*71d0*/  FADD.FTZ R34, -R127, R34 ;  /* 0x000000227f227221 */ /* 0x000fe20000010100 */
[----:B------:R-:W-:Y:S01]  /*71e0*/  FADD.FTZ R40, -R115, R40 ;  /* 0x0000002873287221 */ /* 0x000fe20000010100 */
[----:B------:R-:W-:Y:S01]  /*71f0*/  FFMA.FTZ R8, -R195, R195, 1 ;  /* 0x3f800000c3087423 */ /* 0x000fe200000101c3 */
[----:B------:R-:W-:Y:S01]  /*7200*/  FADD.FTZ R44, -R115, R44 ;  /* 0x0000002c732c7221 */ /* 0x000fe20000010100 */
[----:B------:R-:W-:Y:S01]  /*7210*/  FFMA.FTZ R6, -R187, R187, 1 ;  /* 0x3f800000bb067423 */ /* 0x000fe200000101bb */
[----:B------:R-:W-:Y:S01]  /*7220*/  F2FP.F16.F32.PACK_AB R19, R19, R12 ;  /* 0x0000000c1313723e */ /* 0x000fe200000000ff */
[----:B------:R-:W-:Y:S01]  /*7230*/  FMUL.FTZ R12, R5, R4 ;  /* 0x00000004050c7220 */ /* 0x000fe20000410000 */
[----:B------:R-:W-:Y:S01]  /*7240*/  FMUL.FTZ R34, R150, R34 ;  /* 0x0000002296227220 */ /* 0x000fe20000410000 */
[----:B------:R-:W-:Y:S01]  /*7250*/  FMUL.FTZ R40, R166, R40 ;  /* 0x00000028a6287220 */ /* 0x000fe20000410000 */
[----:B------:R-:W-:Y:S01]  /*7260*/  FMUL.FTZ R8, R8, UR12 ;  /* 0x0000000c08087c20 */ /* 0x000fe20008410000 */
[----:B------:R-:W-:Y:S01]  /*7270*/  FMUL.FTZ R44, R156, R44 ;  /* 0x0000002c9c2c7220 */ /* 0x000fe20000410000 */
[----:B------:R-:W-:Y:S01]  /*7280*/  FMUL.FTZ R6, R6, UR12 ;  /* 0x0000000c06067c20 */ /* 0x000fe20008410000 */
[----:B------:R-:W-:Y:S01]  /*7290*/  FFMA.FTZ R5, -R174, R174, 1 ;  /* 0x3f800000ae057423 */ /* 0x000fe200000101ae */
[----:B------:R-:W-:Y:S01]  /*72a0*/  FMUL.FTZ R34, R16, R34 ;  /* 0x0000002210227220 */ /* 0x000fe20000410000 */
[----:B------:R-:W-:Y:S01]  /*72b0*/  FMUL.FTZ R40, R8, R40 ;  /* 0x0000002808287220 */ /* 0x000fe20000410000 */
[----:B------:R-:W-:Y:S01]  /*72c0*/  FMUL.FTZ R44, R6, R44 ;  /* 0x0000002c062c7220 */ /* 0x000fe20000410000 */
[----:B------:R-:W-:Y:S01]  /*72d0*/  FMUL.FTZ R8, R5, UR12 ;  /* 0x0000000c05087c20 */ /* 0x000fe20008410000 */
[----:B------:R-:W-:Y:S01]  /*72e0*/  FADD.FTZ R55, -R127, R55 ;  /* 0x000000377f377221 */ /* 0x000fe20000010100 */
[----:B------:R-:W-:Y:S01]  /*72f0*/  FFMA.FTZ R16, -R153, R153, 1 ;  /* 0x3f80000099107423 */ /* 0x000fe20000010199 */
[C---:B------:R-:W-:Y:S01]  /*7300*/  FADD.FTZ R60, -R115.reuse, R60 ;  /* 0x0000003c733c7221 */ /* 0x040fe20000010100 */
[----:B------:R-:W-:Y:S01]  /*7310*/  FADD.FTZ R4, -R115, R61 ;  /* 0x0000003d73047221 */ /* 0x000fe20000010100 */
[----:B------:R-:W-:Y:S01]  /*7320*/  FFMA.FTZ R6, -R169, R169, 1 ;  /* 0x3f800000a9067423 */ /* 0x000fe200000101a9 */
[----:B------:R-:W-:Y:S01]  /*7330*/  FFMA.FTZ R5, -R167, R167, 1 ;  /* 0x3f800000a7057423 */ /* 0x000fe200000101a7 */
[----:B------:R-:W-:Y:S01]  /*7340*/  FMUL.FTZ R55, R139, R55 ;  /* 0x000000378b377220 */ /* 0x000fe20000410000 */
[----:B------:R-:W-:Y:S01]  /*7350*/  FMUL.FTZ R16, R16, UR12 ;  /* 0x0000000c10107c20 */ /* 0x000fe20008410000 */
[----:B------:R-:W-:Y:S01]  /*7360*/  FMUL.FTZ R60, R148, R60 ;  /* 0x0000003c943c7220 */ /* 0x000fe20000410000 */
[----:B------:R-:W-:Y:S01]  /*7370*/  FMUL.FTZ R4, R147, R4 ;  /* 0x0000000493047220 */ /* 0x000fe20000410000 */
[----:B------:R-:W-:Y:S01]  /*7380*/  FMUL.FTZ R6, R6, UR12 ;  /* 0x0000000c06067c20 */ /* 0x000fe20008410000 */
[----:B------:R-:W-:Y:S01]  /*7390*/  FMUL.FTZ R5, R5, UR12 ;  /* 0x0000000c05057c20 */ /* 0x000fe20008410000 */
[----:B------:R-:W-:Y:S01]  /*73a0*/  FMUL.FTZ R55, R16, R55 ;  /* 0x0000003710377220 */ /* 0x000fe20000410000 */
[----:B------:R-:W-:Y:S01]  /*73b0*/  FADD.FTZ R25, -R115, R25 ;  /* 0x0000001973197221 */ /* 0x000fe20000010100 */
[----:B------:R-:W-:Y:S01]  /*73c0*/  FMUL.FTZ R16, R6, R60 ;  /* 0x0000003c06107220 */ /* 0x000fe20000410000 */
[----:B------:R-:W-:Y:S01]  /*73d0*/  FMUL.FTZ R4, R5, R4 ;  /* 0x0000000405047220 */ /* 0x000fe20000410000 */
[----:B------:R-:W-:Y:S01]  /*73e0*/  FFMA.FTZ R7, -R210, R210, 1 ;  /* 0x3f800000d2077423 */ /* 0x000fe200000101d2 */
[----:B--2---:R-:W-:Y:S01]  /*73f0*/  FFMA.FTZ R0, -R231, R231, 1 ;  /* 0x3f800000e7007423 */ /* 0x004fe200000101e7 */
[----:B------:R-:W-:Y:S01]  /*7400*/  FMUL.FTZ R25, R182, R25 ;  /* 0x00000019b6197220 */ /* 0x000fe20000410000 */
[----:B------:R-:W-:Y:S01]  /*7410*/  FADD.FTZ R14, -R3, R14 ;  /* 0x0000000e030e7221 */ /* 0x000fe20000010100 */
[----:B------:R-:W-:Y:S01]  /*7420*/  F2FP.F16.F32.PACK_AB R16, R4, R16 ;  /* 0x000000100410723e */ /* 0x000fe200000000ff */
[----:B------:R-:W-:Y:S01]  /*7430*/  FFMA.FTZ R4, -R232, R232, 1 ;  /* 0x3f800000e8047423 */ /* 0x000fe200000101e8 */
[----:B------:R-:W-:Y:S01]  /*7440*/  FMUL.FTZ R7, R7, UR12 ;  /* 0x0000000c07077c20 */ /* 0x000fe20008410000 */
[----:B------:R-:W-:Y:S01]  /*7450*/  FMUL.FTZ R5, R0, UR12 ;  /* 0x0000000c00057c20 */ /* 0x000fe20008410000 */
[----:B------:R-:W-:Y:S01]  /*7460*/  FADD.FTZ R15, -R3, R15 ;  /* 0x0000000f030f7221 */ /* 0x000fe20000010100 */
[----:B------:R-:W-:Y:S01]  /*7470*/  FMUL.FTZ R6, R4, UR12 ;  /* 0x0000000c04067c20 */ /* 0x000fe20008410000 */
[----:B------:R-:W-:Y:S01]  /*7480*/  FFMA.FTZ R4, -R230, R230, 1 ;  /* 0x3f800000e6047423 */ /* 0x000fe200000101e6 */
[----:B------:R-:W-:Y:S01]  /*7490*/  FFMA.FTZ R0, -R229, R229, 1 ;  /* 0x3f800000e5007423 */ /* 0x000fe200000101e5 */
[----:B------:R-:W-:Y:S01]  /*74a0*/  FADD.FTZ R56, -R115, R56 ;  /* 0x0000003873387221 */ /* 0x000fe20000010100 */
[----:B------:R-:W-:Y:S01]  /*74b0*/  FMUL.FTZ R18, R7, R25 ;  /* 0x0000001907127220 */ /* 0x000fe20000410000 */
[----:B------:R-:W-:Y:S01]  /*74c0*/  FADD.FTZ R11, -R3, R11 ;  /* 0x0000000b030b7221 */ /* 0x000fe20000010100 */
        /* <DEDUP_REMOVED lines=19> */
[----:B------:R-:W-:Y:S01]  /*7600*/  FMUL.FTZ R26, R205, R26 ;  /* 0x0000001acd1a7220 */ /* 0x000fe20000410000 */
[----:B------:R-:W-:Y:S01]  /*7610*/  FMUL.FTZ R5, R4, UR12 ;  /* 0x0000000c04057c20 */ /* 0x000fe20008410000 */
[----:B------:R-:W-:Y:S01]  /*7620*/  FMUL.FTZ R10, R221, R10 ;  /* 0x0000000add0a7220 */ /* 0x000fe20000410000 */
[----:B------:R-:W-:Y:S01]  /*7630*/  FADD.FTZ R54, -R127, R54 ;  /* 0x000000367f367221 */ /* 0x000fe20000010100 */
[----:B------:R-:W-:Y:S01]  /*7640*/  FFMA.FTZ R17, -R154, R154, 1 ;  /* 0x3f8000009a117423 */ /* 0x000fe2000001019a */
[----:B------:R-:W-:Y:S01]  /*7650*/  FMUL.FTZ R9, R0, UR12 ;  /* 0x0000000c00097c20 */ /* 0x000fe20008410000 */
[----:B------:R-:W-:Y:S01]  /*7660*/  FFMA.FTZ R4, -R224, R224, 1 ;  /* 0x3f800000e0047423 */ /* 0x000fe200000101e0 */
[----:B------:R-:W-:Y:S01]  /*7670*/  FADD.FTZ R57, -R115, R57 ;  /* 0x0000003973397221 */ /* 0x000fe20000010100 */
[----:B------:R-:W-:Y:S01]  /*7680*/  FFMA.FTZ R7, -R175, R175, 1 ;  /* 0x3f800000af077423 */ /* 0x000fe200000101af */
[----:B------:R-:W-:Y:S01]  /*7690*/  FFMA.FTZ R0, -R223, R223, 1 ;  /* 0x3f800000df007423 */ /* 0x000fe200000101df */
[C---:B------:R-:W-:Y:S01]  /*76a0*/  FADD.FTZ R30, -R3.reuse, R30 ;  /* 0x0000001e031e7221 */ /* 0x040fe20000010100 */
[----:B------:R-:W-:Y:S01]  /*76b0*/  FADD.FTZ R31, -R3, R31 ;  /* 0x0000001f031f7221 */ /* 0x000fe20000010100 */
[----:B------:R-:W-:Y:S01]  /*76c0*/  FMUL.FTZ R26, R5, R26 ;  /* 0x0000001a051a7220 */ /* 0x000fe20000410000 */
        /* <DEDUP_REMOVED lines=8> */
[----:B------:R-:W-:Y:S01]  /*7750*/  FMUL.FTZ R4, R0, UR12 ;  /* 0x0000000c00047c20 */ /* 0x000fe20008410000 */
[----:B------:R-:W-:Y:S01]  /*7760*/  FMUL.FTZ R54, R17, R54 ;  /* 0x0000003611367220 */ /* 0x000fe20000410000 */
[----:B------:R-:W-:Y:S01]  /*7770*/  F2FP.F16.F32.PACK_AB R8, R8, R6 ;  /* 0x000000060808723e */ /* 0x000fe200000000ff */
[----:B------:R-:W-:Y:S01]  /*7780*/  FMUL.FTZ R17, R7, R57 ;  /* 0x0000003907117220 */ /* 0x000fe20000410000 */
[----:B------:R-:W-:Y:S01]  /*7790*/  FMUL.FTZ R30, R5, R30 ;  /* 0x0000001e051e7220 */ /* 0x000fe20000410000 */
[----:B------:R-:W-:Y:S01]  /*77a0*/  FMUL.FTZ R31, R4, R31 ;  /* 0x0000001f041f7220 */ /* 0x000fe20000410000 */
[----:B------:R-:W-:Y:S01]  /*77b0*/  FFMA.FTZ R10, -R213, R213, 1 ;  /* 0x3f800000d50a7423 */ /* 0x000fe200000101d5 */
[C---:B------:R-:W-:Y:S01]  /*77c0*/  FADD.FTZ R42, -R3.reuse, R42 ;  /* 0x0000002a032a7221 */ /* 0x040fe20000010100 */
[C---:B------:R-:W-:Y:S01]  /*77d0*/  FADD.FTZ R43, -R3.reuse, R43 ;  /* 0x0000002b032b7221 */ /* 0x040fe20000010100 */
[----:B------:R-:W-:Y:S01]  /*77e0*/  FFMA.FTZ R7, -R212, R212, 1 ;  /* 0x3f800000d4077423 */ /* 0x000fe200000101d4 */
[C---:B------:R-:W-:Y:S01]  /*77f0*/  FADD.FTZ R4, -R3.reuse, R47 ;  /* 0x0000002f03047221 */ /* 0x040fe20000010100 */
[----:B------:R-:W-:Y:S01]  /*7800*/  FFMA.FTZ R5, -R208, R208, 1 ;  /* 0x3f800000d0057423 */ /* 0x000fe200000101d0 */
[----:B------:R-:W-:Y:S01]  /*7810*/  FADD.FTZ R27, -R3, R27 ;  /* 0x0000001b031b7221 */ /* 0x000fe20000010100 */
[----:B------:R-:W-:Y:S01]  /*7820*/  F2FP.F16.F32.PACK_AB R0, R15, R14 ;  /* 0x0000000e0f00723e */ /* 0x000fe200000000ff */
[----:B------:R-:W-:Y:S01]  /*7830*/  STS [R129+0xc400], R8 ;  /* 0x00c4000881007388 */ /* 0x000fe20000000800 */
[----:B------:R-:W-:Y:S01]  /*7840*/  FMUL.FTZ R10, R10, UR12 ;  /* 0x0000000c0a0a7c20 */ /* 0x000fe20008410000 */
[----:B------:R-:W-:Y:S01]  /*7850*/  FMUL.FTZ R42, R185, R42 ;  /* 0x0000002ab92a7220 */ /* 0x000fe20000410000 */
[----:B------:R-:W-:Y:S01]  /*7860*/  FMUL.FTZ R43, R184, R43 ;  /* 0x0000002bb82b7220 */ /* 0x000fe20000410000 */
[----:B------:R-:W-:Y:S01]  /*7870*/  FMUL.FTZ R7, R7, UR12 ;  /* 0x0000000c07077c20 */ /* 0x000fe20008410000 */
[----:B------:R-:W-:Y:S01]  /*7880*/  FMUL.FTZ R4, R180, R4 ;  /* 0x00000004b4047220 */ /* 0x000fe20000410000 */
[----:B------:R-:W-:Y:S01]  /*7890*/  FMUL.FTZ R5, R5, UR12 ;  /* 0x0000000c05057c20 */ /* 0x000fe20008410000 */
[----:B------:R-:W-:Y:S01]  /*78a0*/  FMUL.FTZ R27, R204, R27 ;  /* 0x0000001bcc1b7220 */ /* 0x000fe20000410000 */
[----:B------:R-:W-:Y:S01]  /*78b0*/  STS [R136+0xc000], R19 ;  /* 0x00c0001388007388 */ /* 0x000fe20000000800 */
[----:B------:R-:W-:Y:S01]  /*78c0*/  FMUL.FTZ R42, R10, R42 ;  /* 0x0000002a0a2a7220 */ /* 0x000fe20000410000 */
[----:B------:R-:W-:Y:S01]  /*78d0*/  FMUL.FTZ R43, R7, R43 ;  /* 0x0000002b072b7220 */ /* 0x000fe20000410000 */
[----:B------:R-:W-:Y:S01]  /*78e0*/  FMUL.FTZ R10, R5, R4 ;  /* 0x00000004050a7220 */ /* 0x000fe20000410000 */
[----:B------:R2:W-:Y:S01]  /*78f0*/  STS [R136+0xc400], R0 ;  /* 0x00c4000088007388 */ /* 0x0005e20000000800 */
[C---:B------:R-:W-:Y:S01]  /*7900*/  FADD.FTZ R46, -R3.reuse, R46 ;  /* 0x0000002e032e7221 */ /* 0x040fe20000010100 */
[C---:B------:R-:W-:Y:S01]  /*7910*/  FADD.FTZ R58, -R3.reuse, R58 ;  /* 0x0000003a033a7221 */ /* 0x040fe20000010100 */
[C---:B------:R-:W-:Y:S01]  /*7920*/  FADD.FTZ R59, -R3.reuse, R59 ;  /* 0x0000003b033b7221 */ /* 0x040fe20000010100 */
[----:B------:R-:W-:Y:S01]  /*7930*/  FADD.FTZ R62, -R3, R62 ;  /* 0x0000003e033e7221 */ /* 0x000fe20000010100 */
[----:B------:R-:W-:Y:S01]  /*7940*/  FFMA.FTZ R7, -R199, R199, 1 ;  /* 0x3f800000c7077423 */ /* 0x000fe200000101c7 */
[----:B------:R-:W-:Y:S01]  /*7950*/  FMUL.FTZ R9, R9, R27 ;  /* 0x0000001b09097220 */ /* 0x000fe20000410000 */
[----:B------:R-:W-:Y:S01]  /*7960*/  FADD.FTZ R3, -R3, R63 ;  /* 0x0000003f03037221 */ /* 0x000fe20000010100 */
[----:B------:R-:W-:Y:S01]  /*7970*/  FFMA.FTZ R4, -R190, R190, 1 ;  /* 0x3f800000be047423 */ /* 0x000fe200000101be */
[----:B------:R-:W-:Y:S01]  /*7980*/  F2FP.F16.F32.PACK_AB R34, R35, R34 ;  /* 0x000000222322723e */ /* 0x000fe200000000ff */
[----:B------:R-:W-:Y:S01]  /*7990*/  STS [R133+0xa000], R100 ;  /* 0x00a0006485007388 */ /* 0x000fe20000000800 */
[----:B------:R-:W-:Y:S01]  /*79a0*/  FMUL.FTZ R58, R171, R58 ;  /* 0x0000003aab3a7220 */ /* 0x000fe20000410000 */
[----:B------:R-:W-:Y:S01]  /*79b0*/  FMUL.FTZ R7, R7, UR12 ;  /* 0x0000000c07077c20 */ /* 0x000fe20008410000 */
[----:B------:R-:W-:Y:S01]  /*79c0*/  FMUL.FTZ R3, R161, R3 ;  /* 0x00000003a1037220 */ /* 0x000fe20000410000 */
[----:B------:R-:W-:Y:S01]  /*79d0*/  STS [R133+0xa400], R22 ;  /* 0x00a4001685007388 */ /* 0x000fe20000000800 */
[----:B------:R-:W-:Y:S01]  /*79e0*/  FMUL.FTZ R4, R4, UR12 ;  /* 0x0000000c04047c20 */ /* 0x000fe20008410000 */
[----:B------:R-:W-:Y:S01]  /*79f0*/  F2FP.F16.F32.PACK_AB R18, R18, R24 ;  /* 0x000000181212723e */ /* 0x000fe200000000ff */
[----:B------:R-:W-:Y:S01]  /*7a00*/  FMUL.FTZ R58, R7, R58 ;  /* 0x0000003a073a7220 */ /* 0x000fe20000410000 */
[----:B------:R-:W-:Y:S01]  /*7a10*/  F2FP.F16.F32.PACK_AB R9, R9, R26 ;  /* 0x0000001a0909723e */ /* 0x000fe200000000ff */
[----:B------:R-:W-:Y:S01]  /*7a20*/  STS [R135+0xa000], R53 ;  /* 0x00a0003587007388 */ /* 0x000fe20000000800 */
[----:B------:R-:W-:Y:S01]  /*7a30*/  FMUL.FTZ R7, R4, R3 ;  /* 0x0000000304077220 */ /* 0x000fe20000410000 */
[----:B------:R-:W-:Y:S01]  /*7a40*/  F2FP.F16.F32.PACK_AB R3, R31, R30 ;  /* 0x0000001e1f03723e */ /* 0x000fe200000000ff */
[----:B------:R-:W-:Y:S01]  /*7a50*/  FFMA.FTZ R5, -R191, R191, 1 ;  /* 0x3f800000bf057423 */ /* 0x000fe200000101bf */
[----:B------:R-:W-:Y:S01]  /*7a60*/  STS [R135+0xa400], R34 ;  /* 0x00a4002287007388 */ /* 0x000fe20000000800 */
[----:B------:R-:W-:Y:S01]  /*7a70*/  FFMA.FTZ R6, -R209, R209, 1 ;  /* 0x3f800000d1067423 */ /* 0x000fe200000101d1 */
[----:B------:R-:W-:Y:S01]  /*7a80*/  F2FP.F16.F32.PACK_AB R21, R21, R38 ;  /* 0x000000261515723e */ /* 0x000fe200000000ff */
        /* <DEDUP_REMOVED lines=8> */
[----:B------:R-:W-:Y:S01]  /*7b10*/  FMUL.FTZ R62, R5, R62 ;  /* 0x0000003e053e7220 */ /* 0x000fe20000410000 */
[----:B------:R-:W-:Y:S01]  /*7b20*/  STS [R135+0xc000], R20 ;  /* 0x00c0001487007388 */ /* 0x000fe20000000800 */
[----:B------:R-:W-:Y:S01]  /*7b30*/  F2FP.F16.F32.PACK_AB R13, R13, R40 ;  /* 0x000000280d0d723e */ /* 0x000fe200000000ff */
[----:B------:R-:W-:Y:S01]  /*7b40*/  FFMA.FTZ R6, -R198, R198, 1 ;  /* 0x3f800000c6067423 */ /* 0x000fe200000101c6 */
[----:B------:R-:W-:Y:S01]  /*7b50*/  F2FP.F16.F32.PACK_AB R5, R43, R42 ;  /* 0x0000002a2b05723e */ /* 0x000fe200000000ff */
[----:B------:R3:W-:Y:S01]  /*7b60*/  STS [R135+0xc400], R3 ;  /* 0x00c4000387007388 */ /* 0x0007e20000000800 */
[----:B------:R-:W-:Y:S01]  /*7b70*/  F2FP.F16.F32.PACK_AB R12, R12, R44 ;  /* 0x0000002c0c0c723e */ /* 0x000fe200000000ff */
[----:B------:R-:W-:Y:S01]  /*7b80*/  FMUL.FTZ R59, R170, R59 ;  /* 0x0000003baa3b7220 */ /* 0x000fe20000410000 */
[----:B------:R-:W-:Y:S01]  /*7b90*/  F2FP.F16.F32.PACK_AB R4, R10, R46 ;  /* 0x0000002e0a04723e */ /* 0x000fe200000000ff */
[----:B------:R-:W-:Y:S01]  /*7ba0*/  STS [R131+-0x8000], R48 ;  /* 0xff80003083007388 */ /* 0x000fe20000000800 */
[----:B------:R-:W-:Y:S01]  /*7bb0*/  FMUL.FTZ R6, R6, UR12 ;  /* 0x0000000c06067c20 */ /* 0x000fe20008410000 */
[----:B------:R-:W-:Y:S01]  /*7bc0*/  F2FP.F16.F32.PACK_AB R54, R55, R54 ;  /* 0x000000363736723e */ /* 0x000fe200000000ff */
[----:B------:R-:W4:Y:S01]  /*7bd0*/  LDC R49, c[0x0][0x44c] ;  /* 0x00011300ff317b82 */ /* 0x000f220000000800 */
[----:B------:R-:W-:Y:S01]  /*7be0*/  STS [R131+-0x7c00], R21 ;  /* 0xff84001583007388 */ /* 0x000fe20000000800 */
[----:B------:R-:W-:Y:S01]  /*7bf0*/  FMUL.FTZ R6, R6, R59 ;  /* 0x0000003b06067220 */ /* 0x000fe20000410000 */
[----:B------:R-:W-:Y:S02]  /*7c00*/  F2FP.F16.F32.PACK_AB R17, R17, R56 ;  /* 0x000000381111723e */ /* 0x000fe400000000ff */
[----:B------:R-:W-:Y:S01]  /*7c10*/  STS [R134+-0x8000], R37 ;  /* 0xff80002586007388 */ /* 0x000fe20000000800 */
[----:B------:R-:W-:Y:S02]  /*7c20*/  F2FP.F16.F32.PACK_AB R7, R7, R62 ;  /* 0x0000003e0707723e */ /* 0x000fe400000000ff */
[----:B------:R-:W-:Y:S01]  /*7c30*/  F2FP.F16.F32.PACK_AB R6, R6, R58 ;  /* 0x0000003a0606723e */ /* 0x000fe200000000ff */
[----:B------:R-:W-:Y:S01]  /*7c40*/  STS [R134+-0x7c00], R50 ;  /* 0xff84003286007388 */ /* 0x000fe20000000800 */
[--C-:B--2---:R-:W-:Y:S02]  /*7c50*/  SHF.R.U32.HI R0, RZ, 0x4, R124.reuse ;  /* 0x00000004ff007819 */ /* 0x104fe4000001167c */
[----:B------:R-:W-:Y:S01]  /*7c60*/  SHF.L.U32 R60, R124, 0x2, RZ ;  /* 0x000000027c3c7819 */ /* 0x000fe200000006ff */
[----:B------:R-:W-:Y:S01]  /*7c70*/  STS [R131+-0x6000], R13 ;  /* 0xffa0000d83007388 */ /* 0x000fe20000000800 */
[----:B------:R-:W-:Y:S03]  /*7c80*/  LOP3.LUT R59, R0, 0x8, RZ, 0xc0, !PT ;  /* 0x00000008003b7812 */ /* 0x000fe600078ec0ff */
[----:B------:R-:W-:Y:S01]  /*7c90*/  STS [R131+-0x5c00], R5 ;  /* 0xffa4000583007388 */ /* 0x000fe20000000800 */
[----:B------:R-:W-:Y:S03]  /*7ca0*/  LOP3.LUT R0, R59, 0x10, R124, 0xf8, !PT ;  /* 0x000000103b007812 */ /* 0x000fe600078ef87c */
[----:B------:R-:W-:Y:S01]  /*7cb0*/  STS [R134+-0x6000], R12 ;  /* 0xffa0000c86007388 */ /* 0x000fe20000000800 */
[----:B------:R-:W-:Y:S01]  /*7cc0*/  LOP3.LUT R0, R0, 0xc0, R126, 0xf8, !PT ;  /* 0x000000c000007812 */ /* 0x000fe200078ef87e */
[----:B----4-:R-:W-:Y:S02]  /*7cd0*/  IMAD R102, R49, UR9, RZ ;  /* 0x0000000931667c24 */ /* 0x010fe4000f8e02ff */
[----:B------:R-:W-:Y:S01]  /*7ce0*/  STS [R134+-0x5c00], R4 ;  /* 0xffa4000486007388 */ /* 0x000fe20000000800 */
[----:B------:R-:W-:Y:S03]  /*7cf0*/  LOP3.LUT R0, R0, 0x18, R60, 0x78, !PT ;  /* 0x0000001800007812 */ /* 0x000fe600078e783c */
[----:B------:R-:W-:Y:S01]  /*7d00*/  STS [R130+-0x8000], R36 ;  /* 0xff80002482007388 */ /* 0x000fe20000000800 */
[----:B------:R-:W-:Y:S03]  /*7d10*/  LOP3.LUT R0, R0, 0x120, R126, 0xf8, !PT ;  /* 0x0000012000007812 */ /* 0x000fe600078ef87e */
[----:B------:R-:W-:Y:S01]  /*7d20*/  STS [R130+-0x7c00], R54 ;  /* 0xff84003682007388 */ /* 0x000fe20000000800 */
[----:B---3--:R-:W-:Y:S02]  /*7d30*/  LEA R3, R0, UR4, 0x1 ;  /* 0x0000000400037c11 */ /* 0x008fe4000f8e08ff */
[----:B------:R-:W-:Y:S01]  /*7d40*/  LEA R0, -R102, RZ, 0x7 ;  /* 0x000000ff66007211 */ /* 0x000fe200078e39ff */
        /* <DEDUP_REMOVED lines=8> */
[----:B------:R-:W2:Y:S04]  /*7dd0*/  LDSM.16.MT88.4 R8, [R3+0x4000] ;  /* 0x004000000308783b */ /* 0x000ea80000004200 */
[----:B------:R-:W3:Y:S04]  /*7de0*/  LDSM.16.MT88.4 R12, [R2+UR4+0x16000] ;  /* 0x01600004020c783b */ /* 0x000ee80008004200 */
[----:B------:R-:W-:Y:S04]  /*7df0*/  LDSM.16.MT88.4 R16, [R2+UR4+0x12800] ;  /* 0x012800040210783b */ /* 0x000fe80008004200 */
[----:B------:R-:W4:Y:S04]  /*7e00*/  LDSM.16.MT88.4 R20, [R3+0x4400] ;  /* 0x004400000314783b */ /* 0x000f280000004200 */
[----:B------:R-:W1:Y:S04]  /*7e10*/  LDSM.16.MT88.4 R24, [R2+UR4+0x16800] ;  /* 0x016800040218783b */ /* 0x000e680008004200 */
[----:B------:R-:W-:Y:S04]  /*7e20*/  LDSM.16.MT88.4 R28, [R2+UR4+0x13000] ;  /* 0x01300004021c783b */ /* 0x000fe80008004200 */
        /* <DEDUP_REMOVED lines=46> */
[----:B------:R-:W-:Y:S02]  /*8110*/  LOP3.LUT R4, R121, 0xd8, RZ, 0xc0, !PT ;  /* 0x000000d879047812 */ /* 0x000fe400078ec0ff */
[----:B------:R-:W-:Y:S02]  /*8120*/  LEA R6, P0, R0, R226, 0x2 ;  /* 0x000000e200067211 */ /* 0x000fe400078010ff */
[-C--:B-1----:R-:W-:Y:S05]  /*8130*/  HMMA.16816.F32 R68, R16, R20.reuse, R68 ;  /* 0x000000141044723c */ /* 0x082fea0000001844 */
        /* <DEDUP_REMOVED lines=41> */
.L_x_792:
[----:B------:R-:W2:Y:S01]  /*83d0*/  LDL R108, [R1+0x60] ;  /* 0x00006000016c7983 */ /* 0x000ea20000100800 */
[----:B------:R-:W-:Y:S01]  /*83e0*/  LOP3.LUT R0, R0, 0x38, R121, 0xf8, !PT ;  /* 0x0000003800007812 */ /* 0x000fe200078ef879 */
        /* <DEDUP_REMOVED lines=8> */
[----:B------:R-:W-:Y:S01]  /*8470*/  @UP0 UIADD3 UR16, UP1, UPT, UR56, -0x200, URZ ;  /* 0xfffffe0038100890 */ /* 0x000fe2000ff3e0ff */
[----:B------:R-:W-:Y:S01]  /*8480*/  VIADD R168, R168, 0xffffff80 ;  /* 0xffffff80a8a87836 */ /* 0x000fe20000000000 */
[----:B------:R-:W5:Y:S01]  /*8490*/  LDL R105, [R1+0x54] ;  /* 0x0000540001697983 */ /* 0x000f620000100800 */
[----:B------:R-:W-:Y:S01]  /*84a0*/  LEA R0, R0, UR4, 0x1 ;  /* 0x0000000400007c11 */ /* 0x000fe2000f8e08ff */
[----:B------:R-:W-:Y:S02]  /*84b0*/  @UP0 UIADD3.X UR15, UPT, UPT, UR57, -0x1, URZ, UP1, !UPT ;  /* 0xffffffff390f0890 */ /* 0x000fe40008ffe4ff */
[----:B------:R-:W-:Y:S01]  /*84c0*/  LDSM.16.MT88.4 R20, [R3+0x6000] ;  /* 0x006000000314783b */ /* 0x000fe20000004200 */
[----:B------:R-:W-:Y:S01]  /*84d0*/  @UP0 UIADD3 UR10, UP1, UPT, UR10, -0x200, URZ ;  /* 0xfffffe000a0a0890 */ /* 0x000fe2000ff3e0ff */
[C---:B------:R-:W-:Y:S01]  /*84e0*/  IMAD.IADD R57, R0.reuse, 0x1, R123 ;  /* 0x0000000100397824 */ /* 0x040fe200078e027b */
[----:B------:R-:W-:Y:S01]  /*84f0*/  ULOP3.LUT UR14, UR36, 0x1, URZ, 0xc0, !UPT ;  /* 0x00000001240e7892 */ /* 0x000fe2000f8ec0ff */
[----:B------:R-:W1:Y:S01]  /*8500*/  LDSM.16.M88.4 R16, [R0+0xa000] ;  /* 0x00a000000010783b */ /* 0x000e620000000200 */
[C---:B------:R-:W-:Y:S01]  /*8510*/  VIADD R8, R0.reuse, 0xa000 ;  /* 0x0000a00000087836 */ /* 0x040fe20000000000 */
[----:B------:R-:W-:Y:S01]  /*8520*/  @UP0 UIADD3.X UR11, UPT, UPT, UR11, -0x1, URZ, UP1, !UPT ;  /* 0xffffffff0b0b0890 */ /* 0x000fe20008ffe4ff */
[----:B------:R-:W-:Y:S01]  /*8530*/  VIADD R56, R0, 0xa040 ;  /* 0x0000a04000387836 */ /* 0x000fe20000000000 */
[----:B------:R-:W1:Y:S01]  /*8540*/  LDSM.16.M88.4 R12, [R0+0xc000] ;  /* 0x00c00000000c783b */ /* 0x000e620000000200 */
[----:B------:R-:W-:Y:S01]  /*8550*/  @P1 VIADD R56, R8, 0xffffffc0 ;  /* 0xffffffc008381836 */ /* 0x000fe20000000000 */
[----:B------:R-:W-:Y:S02]  /*8560*/  UISETP.NE.U32.AND UP1, UPT, UR14, 0x1, UPT ;  /* 0x000000010e00788c */ /* 0x000fe4000bf25070 */
[----:B------:R-:W-:Y:S01]  /*8570*/  LDSM.16.MT88.4 R28, [R3+0x6400] ;  /* 0x00640000031c783b */ /* 0x000fe20000004200 */
[----:B------:R-:W-:Y:S03]  /*8580*/  IMAD.IADD R58, R123, 0x1, R56 ;  /* 0x000000017b3a7824 */ /* 0x000fe600078e0238 */
[----:B------:R-:W1:Y:S01]  /*8590*/  LDSM.16.M88.4 R24, [R57+0xa000] ;  /* 0x00a000003918783b */ /* 0x000e620000000200 */
[----:B------:R-:W-:Y:S03]  /*85a0*/  PLOP3.LUT P2, PT, PT, PT, UP1, 0x80, 0x8 ;  /* 0x000000000008781c */ /* 0x000fe60003f4f018 */
[----:B------:R-:W1:Y:S04]  /*85b0*/  LDSM.16.M88.4 R32, [R57+0xc000] ;  /* 0x00c000003920783b */ /* 0x000e680000000200 */
[----:B------:R-:W-:Y:S04]  /*85c0*/  LDSM.16.MT88.4 R40, [R3+0x6800] ;  /* 0x006800000328783b */ /* 0x000fe80000004200 */
[----:B------:R-:W1:Y:S04]  /*85d0*/  LDSM.16.M88.4 R36, [R56] ;  /* 0x000000003824783b */ /* 0x000e680000000200 */
[----:B------:R-:W1:Y:S04]  /*85e0*/  LDSM.16.M88.4 R44, [R56+0x2000] ;  /* 0x00200000382c783b */ /* 0x000e680000000200 */
[----:B-1----:R-:W-:Y:S04]  /*85f0*/  LDSM.16.MT88.4 R48, [R3+0x6c00] ;  /* 0x006c00000330783b */ /* 0x002fe80000004200 */
[----:B------:R-:W-:Y:S01]  /*8600*/  LDSM.16.M88.4 R52, [R58+0x2000] ;  /* 0x002000003a34783b */ /* 0x000fe20000000200 */
        /* <DEDUP_REMOVED lines=241> */
.L_x_794:
[----:B------:R-:W2:Y:S01]  /*9520*/  LDCU.64 UR10, c[0x0][0x5c0] ;  /* 0x0000b800ff0a77ac */ /* 0x000ea20008000a00 */
[----:B------:R-:W-:-:S04]  /*9530*/  UIADD3 UR5, UPT, UPT, UR38, UR40, URZ ;  /* 0x0000002826057290 */ /* 0x000fc8000fffe0ff */
[----:B--2---:R-:W-:Y:S02]  /*9540*/  UIMAD.WIDE.U32 UR16, UR5, UR10, URZ ;  /* 0x0000000a051072a5 */ /* 0x004fe4000f8e00ff */
[----:B------:R-:W-:-:S04]  /*9550*/  UIMAD UR5, UR5, UR11, URZ ;  /* 0x0000000b050572a4 */ /* 0x000fc8000f8e02ff */
[----:B------:R-:W-:-:S06]  /*9560*/  UIADD3 UR5, UPT, UPT, UR17, UR5, URZ ;  /* 0x0000000511057290 */ /* 0x000fcc000fffe0ff */
[----:B-1----:R-:W-:Y:S02]  /*9570*/  MOV R0, UR5 ;  /* 0x0000000500007c02 */ /* 0x002fe40008000f00 */
.L_x_795:
        /* <DEDUP_REMOVED lines=13> */
.L_x_796:
[----:B------:R-:W1:Y:S01]  /*9650*/  LDCU.64 UR8, c[0x0][0x5c8] ;  /* 0x0000b900ff0877ac */ /* 0x000e620008000a00 */
[----:B------:R-:W-:-:S04]  /*9660*/  UIADD3 UR5, UPT, UPT, UR38, UR40, URZ ;  /* 0x0000002826057290 */ /* 0x000fc8000fffe0ff */
[----:B-1----:R-:W-:Y:S02]  /*9670*/  UIMAD.WIDE.U32 UR12, UR5, UR8, URZ ;  /* 0x00000008050c72a5 */ /* 0x002fe4000f8e00ff */
[----:B------:R-:W-:-:S04]  /*9680*/  UIMAD UR5, UR5, UR9, URZ ;  /* 0x00000009050572a4 */ /* 0x000fc8000f8e02ff */
[----:B------:R-:W-:Y:S01]  /*9690*/  UIADD3 UR5, UPT, UPT, UR13, UR5, URZ ;  /* 0x000000050d057290 */ /* 0x000fe2000fffe0ff */
[----:B------:R-:W-:-:S05]  /*96a0*/  UMOV UR36, UR12 ;  /* 0x0000000c00247c82 */ /* 0x000fca0008000000 */
[----:B------:R-:W-:-:S07]  /*96b0*/  MOV R18, UR5 ;  /* 0x0000000500127c02 */ /* 0x000fce0008000f00 */
.L_x_797:
        /* <DEDUP_REMOVED lines=42> */
.L_x_799:
[----:B------:R-:W-:Y:S05]  /*9960*/  BSYNC.RECONVERGENT B0 ;  /* 0x0000000000007941 */ /* 0x000fea0003800200 */
.L_x_798:
        /* <DEDUP_REMOVED lines=11> */
.L_x_801:
[----:B------:R-:W-:Y:S05]  /*9a20*/  BSYNC.RECONVERGENT B0 ;  /* 0x0000000000007941 */ /* 0x000fea0003800200 */
.L_x_800:
        /* <DEDUP_REMOVED lines=25> */
.L_x_766:
[----:B------:R-:W-:Y:S05]  /*9bc0*/  BSYNC.RECONVERGENT B1 ;  /* 0x0000000000017941 */ /* 0x000fea0003800200 */
.L_x_748:
        /* <DEDUP_REMOVED lines=11> */
.L_x_803:
        /* <DEDUP_REMOVED lines=16> */
.L_x_835:


//--------------------- .text._ZN5flash25flash_bwd_dot_do_o_kernelILb0E23Flash_bwd_kernel_traitsILi32ELi128ELi128ELi8ELi4ELi4ELi4ELb0ELb0EN7cutlass6half_tE19Flash_kernel_traitsILi32ELi128ELi128ELi8ES3_EEEEvNS_16Flash_bwd_paramsE --------------------------
	.section	.text._ZN5flash25flash_bwd_dot_do_o_kernelILb0E23Flash_bwd_kernel_traitsILi32ELi128ELi128ELi8ELi4ELi4ELi4ELb0ELb0EN7cutlass6half_tE19Flash_kernel_traitsILi32ELi128ELi128ELi8ES3_EEEEvNS_16Flash_bwd_paramsE,"ax",@progbits
	.align	128
        .global         _ZN5flash25flash_bwd_dot_do_o_kernelILb0E23Flash_bwd_kernel_traitsILi32ELi128ELi128ELi8ELi4ELi4ELi4ELb0ELb0EN7cutlass6half_tE19Flash_kernel_traitsILi32ELi128ELi128ELi8ES3_EEEEvNS_16Flash_bwd_paramsE
        .type           _ZN5flash25flash_bwd_dot_do_o_kernelILb0E23Flash_bwd_kernel_traitsILi32ELi128ELi128ELi8ELi4ELi4ELi4ELb0ELb0EN7cutlass6half_tE19Flash_kernel_traitsILi32ELi128ELi128ELi8ES3_EEEEvNS_16Flash_bwd_paramsE,@function
        .size           _ZN5flash25flash_bwd_dot_do_o_kernelILb0E23Flash_bwd_kernel_traitsILi32ELi128ELi128ELi8ELi4ELi4ELi4ELb0ELb0EN7cutlass6half_tE19Flash_kernel_traitsILi32ELi128ELi128ELi8ES3_EEEEvNS_16Flash_bwd_paramsE,(.L_x_836 - _ZN5flash25flash_bwd_dot_do_o_kernelILb0E23Flash_bwd_kernel_traitsILi32ELi128ELi128ELi8ELi4ELi4ELi4ELb0ELb0EN7cutlass6half_tE19Flash_kernel_traitsILi32ELi128ELi128ELi8ES3_EEEEvNS_16Flash_bwd_paramsE)
        .other          _ZN5flash25flash_bwd_dot_do_o_kernelILb0E23Flash_bwd_kernel_traitsILi32ELi128ELi128ELi8ELi4ELi4ELi4ELb0ELb0EN7cutlass6half_tE19Flash_kernel_traitsILi32ELi128ELi128ELi8ES3_EEEEvNS_16Flash_bwd_paramsE,@"STO_CUDA_ENTRY STV_DEFAULT"
_ZN5flash25flash_bwd_dot_do_o_kernelILb0E23Flash_bwd_kernel_traitsILi32ELi128ELi128ELi8ELi4ELi4ELi4ELb0ELb0EN7cutlass6half_tE19Flash_kernel_traitsILi32ELi128ELi128ELi8ES3_EEEEvNS_16Flash_bwd_paramsE:
.text._ZN5flash25flash_bwd_dot_do_o_kernelILb0E23Flash_bwd_kernel_traitsILi32ELi128ELi128ELi8ELi4ELi4ELi4ELb0ELb0EN7cutlass6half_tE19Flash_kernel_traitsILi32ELi128ELi128ELi8ES3_EEEEvNS_16Flash_bwd_paramsE:
        /* <DEDUP_REMOVED lines=48> */
.L_x_804:
[----:B------:R-:W0:Y:S08]  /*0300*/  LDC R2, c[0x0][0x3e0] ;  /* 0x0000f800ff027b82 */ /* 0x000e300000000800 */
[----:B------:R-:W1:Y:S01]  /*0310*/  LDC R7, c[0x0][0x444] ;  /* 0x00011100ff077b82 */ /* 0x000e620000000800 */
[----:B0-----:R-:W-:-:S04]  /*0320*/  IMAD R2, R11, R2, UR7 ;  /* 0x000000070b027e24 */ /* 0x001fc8000f8e0202 */
[----:B-1----:R-:W-:-:S07]  /*0330*/  IMAD R2, R2, R7, RZ ;  /* 0x0000000702027224 */ /* 0x002fce00078e02ff */
.L_x_805:
        /* <DEDUP_REMOVED lines=146> */
.L_x_806:
        /* <DEDUP_REMOVED lines=10> */
.L_x_836:


//--------------------- .text._ZN5flash25flash_bwd_dot_do_o_kernelILb1E23Flash_bwd_kernel_traitsILi32ELi128ELi128ELi8ELi4ELi4ELi4ELb0ELb0EN7cutlass6half_tE19Flash_kernel_traitsILi32ELi128ELi128ELi8ES3_EEEEvNS_16Flash_bwd_paramsE --------------------------
	.section	.text._ZN5flash25flash_bwd_dot_do_o_kernelILb1E23Flash_bwd_kernel_traitsILi32ELi128ELi128ELi8ELi4ELi4ELi4ELb0ELb0EN7cutlass6half_tE19Flash_kernel_traitsILi32ELi128ELi128ELi8ES3_EEEEvNS_16Flash_bwd_paramsE,"ax",@progbits
	.align	128
        .global         _ZN5flash25flash_bwd_dot_do_o_kernelILb1E23Flash_bwd_kernel_traitsILi32ELi128ELi128ELi8ELi4ELi4ELi4ELb0ELb0EN7cutlass6half_tE19Flash_kernel_traitsILi32ELi128ELi128ELi8ES3_EEEEvNS_16Flash_bwd_paramsE
        .type           _ZN5flash25flash_bwd_dot_do_o_kernelILb1E23Flash_bwd_kernel_traitsILi32ELi128ELi128ELi8ELi4ELi4ELi4ELb0ELb0EN7cutlass6half_tE19Flash_kernel_traitsILi32ELi128ELi128ELi8ES3_EEEEvNS_16Flash_bwd_paramsE,@function
        .size           _ZN5flash25flash_bwd_dot_do_o_kernelILb1E23Flash_bwd_kernel_traitsILi32ELi128ELi128ELi8ELi4ELi4ELi4ELb0ELb0EN7cutlass6half_tE19Flash_kernel_traitsILi32ELi128ELi128ELi8ES3_EEEEvNS_16Flash_bwd_paramsE,(.L_x_837 - _ZN5flash25flash_bwd_dot_do_o_kernelILb1E23Flash_bwd_kernel_traitsILi32ELi128ELi128ELi8ELi4ELi4ELi4ELb0ELb0EN7cutlass6half_tE19Flash_kernel_traitsILi32ELi128ELi128ELi8ES3_EEEEvNS_16Flash_bwd_paramsE)
        .other          _ZN5flash25flash_bwd_dot_do_o_kernelILb1E23Flash_bwd_kernel_traitsILi32ELi128ELi128ELi8ELi4ELi4ELi4ELb0ELb0EN7cutlass6half_tE19Flash_kernel_traitsILi32ELi128ELi128ELi8ES3_EEEEvNS_16Flash_bwd_paramsE,@"STO_CUDA_ENTRY STV_DEFAULT"
_ZN5flash25flash_bwd_dot_do_o_kernelILb1E23Flash_bwd_kernel_traitsILi32ELi128ELi128ELi8ELi4ELi4ELi4ELb0ELb0EN7cutlass6half_tE19Flash_kernel_traitsILi32ELi128ELi128ELi8ES3_EEEEvNS_16Flash_bwd_paramsE:
.text._ZN5flash25flash_bwd_dot_do_o_kernelILb1E23Flash_bwd_kernel_traitsILi32ELi128ELi128ELi8ELi4ELi4ELi4ELb0ELb0EN7cutlass6half_tE19Flash_kernel_traitsILi32ELi128ELi128ELi8ES3_EEEEvNS_16Flash_bwd_paramsE:
        /* <DEDUP_REMOVED lines=57> */
.L_x_807:
[-C--:B------:R-:W-:Y:S02]  /*0390*/  IMAD R15, R5, R25.reuse, RZ ;  /* 0x00000019050f7224 */ /* 0x080fe400078e02ff */
[----:B------:R-:W-:-:S05]  /*03a0*/  IMAD.WIDE.U32 R12, R4, R25, RZ ;  /* 0x00000019040c7225 */ /* 0x000fca00078e00ff */
[----:B------:R-:W-:Y:S02]  /*03b0*/  IADD3 R0, PT, PT, R13, R15, RZ ;  /* 0x0000000f0d007210 */ /* 0x000fe40007ffe0ff */
[----:B------:R-:W-:-:S07]  /*03c0*/  MOV R2, R12 ;  /* 0x0000000c00027202 */ /* 0x000fce0000000f00 */
.L_x_808:
        /* <DEDUP_REMOVED lines=20> */
.L_x_809:
[----:B------:R-:W0:Y:S01]  /*0510*/  LDC R22, c[0x0][0x444] ;  /* 0x00011100ff167b82 */ /* 0x000e220000000800 */
[----:B------:R-:W-:-:S04]  /*0520*/  IMAD R7, R7, R3, R20 ;  /* 0x0000000307077224 */ /* 0x000fc800078e0214 */
[----:B0-----:R-:W-:-:S07]  /*0530*/  IMAD R22, R7, R22, RZ ;  /* 0x0000001607167224 */ /* 0x001fce00078e02ff */
.L_x_810:
        /* <DEDUP_REMOVED lines=162> */
.L_x_811:
        /* <DEDUP_REMOVED lines=10> */
.L_x_837:


//--------------------- .nv.shared._ZN5flash44flash_bwd_dq_dk_dv_loop_seqk_parallel_kernelI23Flash_bwd_kernel_traitsILi32ELi128ELi128ELi8ELi4ELi4ELi4ELb1ELb0EN7cutlass6half_tE19Flash_kernel_traitsILi32ELi128ELi128ELi8ES3_EELb0ELb1ELb0ELb0ELb0ELb0ELb0EEEvNS_16Flash_bwd_paramsE --------------------------
	.section	.nv.shared._ZN5flash44flash_bwd_dq_dk_dv_loop_seqk_parallel_kernelI23Flash_bwd_kernel_traitsILi32ELi128ELi128ELi8ELi4ELi4ELi4ELb1ELb0EN7cutlass6half_tE19Flash_kernel_traitsILi32ELi128ELi128ELi8ES3_EELb0ELb1ELb0ELb0ELb0ELb0ELb0EEEvNS_16Flash_bwd_paramsE,"aw",@nobits
	.sectionflags	@""
	.align	16
	.zero		1024


//--------------------- .nv.shared.reserved.0     --------------------------
	.section	.nv.shared.reserved.0,"aw",@nobits
	.weak		__nv_reservedSMEM_offset_0_alias
	.size		__nv_reservedSMEM_offset_0_alias, 0, 64
	.other		__nv_reservedSMEM_offset_0_alias,@"STO_CUDA_RESERVED_SHARED STV_DEFAULT"
__nv_reservedSMEM_offset_0_alias:
	.zero		0
	.zero		64


//--------------------- .nv.global                --------------------------
	.section	.nv.global,"aw",@nobits
.nv.global:
	.type		_ZN72_INTERNAL_e66dc272_36_flash_bwd_hdim32_fp16_causal_sm80_cu_21e1f8cb_28974cute1_E,@object
	.size		_ZN72_INTERNAL_e66dc272_36_flash_bwd_hdim32_fp16_causal_sm80_cu_21e1f8cb_28974cute1_E,(_ZN72_INTERNAL_e66dc272_36_flash_bwd_hdim32_fp16_causal_sm80_cu_21e1f8cb_28974cuda3std3__45__cpo6cbeginE - _ZN72_INTERNAL_e66dc272_36_flash_bwd_hdim32_fp16_causal_sm80_cu_21e1f8cb_28974cute1_E)
_ZN72_INTERNAL_e66dc272_36_flash_bwd_hdim32_fp16_causal_sm80_cu_21e1f8cb_28974cute1_E:
	.zero		1
	.type		_ZN72_INTERNAL_e66dc272_36_flash_bwd_hdim32_fp16_causal_sm80_cu_21e1f8cb_28974cuda3std3__45__cpo6cbeginE,@object
	.size		_ZN72_INTERNAL_e66dc272_36_flash_bwd_hdim32_fp16_causal_sm80_cu_21e1f8cb_28974cuda3std3__45__cpo6cbeginE,(_ZN72_INTERNAL_e66dc272_36_flash_bwd_hdim32_fp16_causal_sm80_cu_21e1f8cb_28974cuda3std3__48in_placeE - _ZN72_INTERNAL_e66dc272_36_flash_bwd_hdim32_fp16_causal_sm80_cu_21e1f8cb_28974cuda3std3__45__cpo6cbeginE)
_ZN72_INTERNAL_e66dc272_36_flash_bwd_hdim32_fp16_causal_sm80_cu_21e1f8cb_28974cuda3std3__45__cpo6cbeginE:
	.zero		1
	.type		_ZN72_INTERNAL_e66dc272_36_flash_bwd_hdim32_fp16_causal_sm80_cu_21e1f8cb_28974cuda3std3__48in_placeE,@object
	.size		_ZN72_INTERNAL_e66dc272_36_flash_bwd_hdim32_fp16_causal_sm80_cu_21e1f8cb_28974cuda3std3__48in_placeE,(_ZN72_INTERNAL_e66dc272_36_flash_bwd_hdim32_fp16_causal_sm80_cu_21e1f8cb_28974cuda3std6ranges3__45__cpo9iter_moveE - _ZN72_INTERNAL_e66dc272_36_flash_bwd_hdim32_fp16_causal_sm80_cu_21e1f8cb_28974cuda3std3__48in_placeE)
_ZN72_INTERNAL_e66dc272_36_flash_bwd_hdim32_fp16_causal_sm80_cu_21e1f8cb_28974cuda3std3__48in_placeE:
	.zero		1
	.type		_ZN72_INTERNAL_e66dc272_36_flash_bwd_hdim32_fp16_causal_sm80_cu_21e1f8cb_28974cuda3std6ranges3__45__cpo9iter_moveE,@object
	.size		_ZN72_INTERNAL_e66dc272_36_flash_bwd_hdim32_fp16_causal_sm80_cu_21e1f8cb_28974cuda3std6ranges3__45__cpo9iter_moveE,(_ZN72_INTERNAL_e66dc272_36_flash_bwd_hdim32_fp16_causal_sm80_cu_21e1f8cb_28974cuda3std3__45__cpo5beginE - _ZN72_INTERNAL_e66dc272_36_flash_bwd_hdim32_fp16_causal_sm80_cu_21e1f8cb_28974cuda3std6ranges3__45__cpo9iter_moveE)
_ZN72_INTERNAL_e66dc272_36_flash_bwd_hdim32_fp16_causal_sm80_cu_21e1f8cb_28974cuda3std6ranges3__45__cpo9iter_moveE:
	.zero		1
	.type		_ZN72_INTERNAL_e66dc272_36_flash_bwd_hdim32_fp16_causal_sm80_cu_21e1f8cb_28974cuda3std3__45__cpo5beginE,@object
	.size		_ZN72_INTERNAL_e66dc272_36_flash_bwd_hdim32_fp16_causal_sm80_cu_21e1f8cb_28974cuda3std3__45__cpo5beginE,(_ZN72_INTERNAL_e66dc272_36_flash_bwd_hdim32_fp16_causal_sm80_cu_21e1f8cb_28974cuda3std3__474_GLOBAL__N__e66dc272_36_flash_bwd_hdim32_fp16_causal_sm80_cu_21e1f8cb_28976ignoreE - _ZN72_INTERNAL_e66dc272_36_flash_bwd_hdim32_fp16_causal_sm80_cu_21e1f8cb_28974cuda3std3__45__cpo5beginE)
_ZN72_INTERNAL_e66dc272_36_flash_bwd_hdim32_fp16_causal_sm80_cu_21e1f8cb_28974cuda3std3__45__cpo5beginE:
	.zero		1
	.type		_ZN72_INTERNAL_e66dc272_36_flash_bwd_hdim32_fp16_causal_sm80_cu_21e1f8cb_28974cuda3std3__474_GLOBAL__N__e66dc272_36_flash_bwd_hdim32_fp16_causal_sm80_cu_21e1f8cb_28976ignoreE,@object
	.size		_ZN72_INTERNAL_e66dc272_36_flash_bwd_hdim32_fp16_causal_sm80_cu_21e1f8cb_28974cuda3std3__474_GLOBAL__N__e66dc272_36_flash_bwd_hdim32_fp16_causal_sm80_cu_21e1f8cb_28976ignoreE,(_ZN72_INTERNAL_e66dc272_36_flash_bwd_hdim32_fp16_causal_sm80_cu_21e1f8cb_28974cute7productE - _ZN72_INTERNAL_e66dc272_36_flash_bwd_hdim32_fp16_causal_sm80_cu_21e1f8cb_28974cuda3std3__474_GLOBAL__N__e66dc272_36_flash_bwd_hdim32_fp16_causal_sm80_cu_21e1f8cb_28976ignoreE)
_ZN72_INTERNAL_e66dc272_36_flash_bwd_hdim32_fp16_causal_sm80_cu_21e1f8cb_28974cuda3std3__474_GLOBAL__N__e66dc272_36_flash_bwd_hdim32_fp16_causal_sm80_cu_21e1f8cb_28976ignoreE:
	.zero		1
	.type		_ZN72_INTERNAL_e66dc272_36_flash_bwd_hdim32_fp16_causal_sm80_cu_21e1f8cb_28974cute7productE,@object
	.size		_ZN72_INTERNAL_e66dc272_36_flash_bwd_hdim32_fp16_causal_sm80_cu_21e1f8cb_28974cute7productE,(_ZN72_INTERNAL_e66dc272_36_flash_bwd_hdim32_fp16_causal_sm80_cu_21e1f8cb_28974cuda3std3__45__cpo3endE - _ZN72_INTERNAL_e66dc272_36_flash_bwd_hdim32_fp16_causal_sm80_cu_21e1f8cb_28974cute7productE)
_ZN72_INTERNAL_e66dc272_36_flash_bwd_hdim32_fp16_causal_sm80_cu_21e1f8cb_28974cute7productE:
	.zero		1
	.type		_ZN72_INTERNAL_e66dc272_36_flash_bwd_hdim32_fp16_causal_sm80_cu_21e1f8cb_28974cuda3std3__45__cpo3endE,@object
	.size		_ZN72_INTERNAL_e66dc272_36_flash_bwd_hdim32_fp16_causal_sm80_cu_21e1f8cb_28974cuda3std3__45__cpo3endE,(_ZN72_INTERNAL_e66dc272_36_flash_bwd_hdim32_fp16_causal_sm80_cu_21e1f8cb_28974cuda3std3__419piecewise_constructE - _ZN72_INTERNAL_e66dc272_36_flash_bwd_hdim32_fp16_causal_sm80_cu_21e1f8cb_28974cuda3std3__45__cpo3endE)
_ZN72_INTERNAL_e66dc272_36_flash_bwd_hdim32_fp16_causal_sm80_cu_21e1f8cb_28974cuda3std3__45__cpo3endE:
	.zero		1
	.type		_ZN72_INTERNAL_e66dc272_36_flash_bwd_hdim32_fp16_causal_sm80_cu_21e1f8cb_28974cuda3std3__419piecewise_constructE,@object
	.size		_ZN72_INTERNAL_e66dc272_36_flash_bwd_hdim32_fp16_causal_sm80_cu_21e1f8cb_28974cuda3std3__419piecewise_constructE,(_ZN72_INTERNAL_e66dc272_36_flash_bwd_hdim32_fp16_causal_sm80_cu_21e1f8cb_28974cuda3std3__45__cpo4cendE - _ZN72_INTERNAL_e66dc272_36_flash_bwd_hdim32_fp16_causal_sm80_cu_21e1f8cb_28974cuda3std3__419piecewise_constructE)
_ZN72_INTERNAL_e66dc272_36_flash_bwd_hdim32_fp16_causal_sm80_cu_21e1f8cb_28974cuda3std3__419piecewise_constructE:
	.zero		1
	.type		_ZN72_INTERNAL_e66dc272_36_flash_bwd_hdim32_fp16_causal_sm80_cu_21e1f8cb_28974cuda3std3__45__cpo4cendE,@object
	.size		_ZN72_INTERNAL_e66dc272_36_flash_bwd_hdim32_fp16_causal_sm80_cu_21e1f8cb_28974cuda3std3__45__cpo4cendE,(_ZN72_INTERNAL_e66dc272_36_flash_bwd_hdim32_fp16_causal_sm80_cu_21e1f8cb_28974cuda3std6ranges3__45__cpo4swapE - _ZN72_INTERNAL_e66dc272_36_flash_bwd_hdim32_fp16_causal_sm80_cu_21e1f8cb_28974cuda3std3__45__cpo4cendE)
_ZN72_INTERNAL_e66dc272_36_flash_bwd_hdim32_fp16_causal_sm80_cu_21e1f8cb_28974cuda3std3__45__cpo4cendE:
	.zero		1
	.type		_ZN72_INTERNAL_e66dc272_36_flash_bwd_hdim32_fp16_causal_sm80_cu_21e1f8cb_28974cuda3std6ranges3__45__cpo4swapE,@object
	.size		_ZN72_INTERNAL_e66dc272_36_flash_bwd_hdim32_fp16_causal_sm80_cu_21e1f8cb_28974cuda3std6ranges3__45__cpo4swapE,(.L_7 - _ZN72_INTERNAL_e66dc272_36_flash_bwd_hdim32_fp16_causal_sm80_cu_21e1f8cb_28974cuda3std6ranges3__45__cpo4swapE)
_ZN72_INTERNAL_e66dc272_36_flash_bwd_hdim32_fp16_causal_sm80_cu_21e1f8cb_28974cuda3std6ranges3__45__cpo4swapE:
	.zero		1
.L_7:


//--------------------- .nv.shared._ZN5flash44flash_bwd_dq_dk_dv_loop_seqk_parallel_kernelI23Flash_bwd_kernel_traitsILi32ELi128ELi128ELi8ELi4ELi4ELi4ELb1ELb0EN7cutlass6half_tE19Flash_kernel_traitsILi32ELi128ELi128ELi8ES3_EELb0ELb1ELb0ELb0ELb1ELb1ELb0EEEvNS_16Flash_bwd_paramsE --------------------------
	.section	.nv.shared._ZN5flash44flash_bwd_dq_dk_dv_loop_seqk_parallel_kernelI23Flash_bwd_kernel_traitsILi32ELi128ELi128ELi8ELi4ELi4ELi4ELb1ELb0EN7cutlass6half_tE19Flash_kernel_traitsILi32ELi128ELi128ELi8ES3_EELb0ELb1ELb0ELb0ELb1ELb1ELb0EEEvNS_16Flash_bwd_paramsE,"aw",@nobits
	.sectionflags	@""
	.align	16
	.zero		1024


//--------------------- .nv.shared._ZN5flash44flash_bwd_dq_dk_dv_loop_seqk_parallel_kernelI23Flash_bwd_kernel_traitsILi32ELi128ELi128ELi8ELi4ELi4ELi4ELb1ELb0EN7cutlass6half_tE19Flash_kernel_traitsILi32ELi128ELi128ELi8ES3_EELb0ELb1ELb0ELb0ELb0ELb1ELb0EEEvNS_16Flash_bwd_paramsE --------------------------
	.section	.nv.shared._ZN5flash44flash_bwd_dq_dk_dv_loop_seqk_parallel_kernelI23Flash_bwd_kernel_traitsILi32ELi128ELi128ELi8ELi4ELi4ELi4ELb1ELb0EN7cutlass6half_tE19Flash_kernel_traitsILi32ELi128ELi128ELi8ES3_EELb0ELb1ELb0ELb0ELb0ELb1ELb0EEEvNS_16Flash_bwd_paramsE,"aw",@nobits
	.sectionflags	@""
	.align	16
	.zero		1024


//--------------------- .nv.shared._ZN5flash44flash_bwd_dq_dk_dv_loop_seqk_parallel_kernelI23Flash_bwd_kernel_traitsILi32ELi128ELi128ELi8ELi4ELi4ELi4ELb1ELb0EN7cutlass6half_tE19Flash_kernel_traitsILi32ELi128ELi128ELi8ES3_EELb0ELb1ELb0ELb1ELb0ELb0ELb0EEEvNS_16Flash_bwd_paramsE --------------------------
	.section	.nv.shared._ZN5flash44flash_bwd_dq_dk_dv_loop_seqk_parallel_kernelI23Flash_bwd_kernel_traitsILi32ELi128ELi128ELi8ELi4ELi4ELi4ELb1ELb0EN7cutlass6half_tE19Flash_kernel_traitsILi32ELi128ELi128ELi8ES3_EELb0ELb1ELb0ELb1ELb0ELb0ELb0EEEvNS_16Flash_bwd_paramsE,"aw",@nobits
	.sectionflags	@""
	.align	16
	.zero		1024


//--------------------- .nv.shared._ZN5flash27flash_bwd_convert_dq_kernelI23Flash_bwd_kernel_traitsILi32ELi128ELi128ELi8ELi4ELi4ELi4ELb1ELb0EN7cutlass6half_tE19Flash_kernel_traitsILi32ELi128ELi128ELi8ES3_EEEEvNS_16Flash_bwd_paramsEi --------------------------
	.section	.nv.shared._ZN5flash27flash_bwd_convert_dq_kernelI23Flash_bwd_kernel_traitsILi32ELi128ELi128ELi8ELi4ELi4ELi4ELb1ELb0EN7cutlass6half_tE19Flash_kernel_traitsILi32ELi128ELi128ELi8ES3_EEEEvNS_16Flash_bwd_paramsEi,"aw",@nobits
	.sectionflags	@""
	.align	16
	.zero		1024


//--------------------- .nv.shared._ZN5flash44flash_bwd_dq_dk_dv_loop_seqk_parallel_kernelI23Flash_bwd_kernel_traitsILi32ELi128ELi128ELi8ELi4ELi4ELi4ELb1ELb0EN7cutlass6half_tE19Flash_kernel_traitsILi32ELi128ELi128ELi8ES3_EELb1ELb1ELb0ELb0ELb0ELb0ELb0EEEvNS_16Flash_bwd_paramsE --------------------------
	.section	.nv.shared._ZN5flash44flash_bwd_dq_dk_dv_loop_seqk_parallel_kernelI23Flash_bwd_kernel_traitsILi32ELi128ELi128ELi8ELi4ELi4ELi4ELb1ELb0EN7cutlass6half_tE19Flash_kernel_traitsILi32ELi128ELi128ELi8ES3_EELb1ELb1ELb0ELb0ELb0ELb0ELb0EEEvNS_16Flash_bwd_paramsE,"aw",@nobits
	.sectionflags	@""
	.align	16
	.zero		1024


//--------------------- .nv.shared._ZN5flash44flash_bwd_dq_dk_dv_loop_seqk_parallel_kernelI23Flash_bwd_kernel_traitsILi32ELi128ELi128ELi8ELi4ELi4ELi4ELb1ELb0EN7cutlass6half_tE19Flash_kernel_traitsILi32ELi128ELi128ELi8ES3_EELb0ELb1ELb0ELb0ELb0ELb0ELb1EEEvNS_16Flash_bwd_paramsE --------------------------
	.section	.nv.shared._ZN5flash44flash_bwd_dq_dk_dv_loop_seqk_parallel_kernelI23Flash_bwd_kernel_traitsILi32ELi128ELi128ELi8ELi4ELi4ELi4ELb1ELb0EN7cutlass6half_tE19Flash_kernel_traitsILi32ELi128ELi128ELi8ES3_EELb0ELb1ELb0ELb0ELb0ELb0ELb1EEEvNS_16Flash_bwd_paramsE,"aw",@nobits
	.sectionflags	@""
	.align	16
	.zero		1024


//--------------------- .nv.shared._ZN5flash44flash_bwd_dq_dk_dv_loop_seqk_parallel_kernelI23Flash_bwd_kernel_traitsILi32ELi128ELi128ELi8ELi4ELi4ELi4ELb1ELb0EN7cutlass6half_tE19Flash_kernel_traitsILi32ELi128ELi128ELi8ES3_EELb1ELb1ELb0ELb0ELb1ELb1ELb0EEEvNS_16Flash_bwd_paramsE --------------------------
	.section	.nv.shared._ZN5flash44flash_bwd_dq_dk_dv_loop_seqk_parallel_kernelI23Flash_bwd_kernel_traitsILi32ELi128ELi128ELi8ELi4ELi4ELi4ELb1ELb0EN7cutlass6half_tE19Flash_kernel_traitsILi32ELi128ELi128ELi8ES3_EELb1ELb1ELb0ELb0ELb1ELb1ELb0EEEvNS_16Flash_bwd_paramsE,"aw",@nobits
	.sectionflags	@""
	.align	16
	.zero		1024


//--------------------- .nv.shared._ZN5flash44flash_bwd_dq_dk_dv_loop_seqk_parallel_kernelI23Flash_bwd_kernel_traitsILi32ELi128ELi128ELi8ELi4ELi4ELi4ELb1ELb0EN7cutlass6half_tE19Flash_kernel_traitsILi32ELi128ELi128ELi8ES3_EELb0ELb1ELb0ELb0ELb1ELb1ELb1EEEvNS_16Flash_bwd_paramsE --------------------------
	.section	.nv.shared._ZN5flash44flash_bwd_dq_dk_dv_loop_seqk_parallel_kernelI23Flash_bwd_kernel_traitsILi32ELi128ELi128ELi8ELi4ELi4ELi4ELb1ELb0EN7cutlass6half_tE19Flash_kernel_traitsILi32ELi128ELi128ELi8ES3_EELb0ELb1ELb0ELb0ELb1ELb1ELb1EEEvNS_16Flash_bwd_paramsE,"aw",@nobits
	.sectionflags	@""
	.align	16
	.zero		1024


//--------------------- .nv.shared._ZN5flash44flash_bwd_dq_dk_dv_loop_seqk_parallel_kernelI23Flash_bwd_kernel_traitsILi32ELi128ELi128ELi8ELi4ELi4ELi4ELb1ELb0EN7cutlass6half_tE19Flash_kernel_traitsILi32ELi128ELi128ELi8ES3_EELb1ELb1ELb0ELb0ELb0ELb1ELb0EEEvNS_16Flash_bwd_paramsE --------------------------
	.section	.nv.shared._ZN5flash44flash_bwd_dq_dk_dv_loop_seqk_parallel_kernelI23Flash_bwd_kernel_traitsILi32ELi128ELi128ELi8ELi4ELi4ELi4ELb1ELb0EN7cutlass6half_tE19Flash_kernel_traitsILi32ELi128ELi128ELi8ES3_EELb1ELb1ELb0ELb0ELb0ELb1ELb0EEEvNS_16Flash_bwd_paramsE,"aw",@nobits
	.sectionflags	@""
	.align	16
	.zero		1024


//--------------------- .nv.shared._ZN5flash44flash_bwd_dq_dk_dv_loop_seqk_parallel_kernelI23Flash_bwd_kernel_traitsILi32ELi128ELi128ELi8ELi4ELi4ELi4ELb1ELb0EN7cutlass6half_tE19Flash_kernel_traitsILi32ELi128ELi128ELi8ES3_EELb0ELb1ELb0ELb0ELb0ELb1ELb1EEEvNS_16Flash_bwd_paramsE --------------------------
	.section	.nv.shared._ZN5flash44flash_bwd_dq_dk_dv_loop_seqk_parallel_kernelI23Flash_bwd_kernel_traitsILi32ELi128ELi128ELi8ELi4ELi4ELi4ELb1ELb0EN7cutlass6half_tE19Flash_kernel_traitsILi32ELi128ELi128ELi8ES3_EELb0ELb1ELb0ELb0ELb0ELb1ELb1EEEvNS_16Flash_bwd_paramsE,"aw",@nobits
	.sectionflags	@""
	.align	16
	.zero		1024


//--------------------- .nv.shared._ZN5flash44flash_bwd_dq_dk_dv_loop_seqk_parallel_kernelI23Flash_bwd_kernel_traitsILi32ELi128ELi128ELi8ELi4ELi4ELi4ELb1ELb0EN7cutlass6half_tE19Flash_kernel_traitsILi32ELi128ELi128ELi8ES3_EELb1ELb1ELb0ELb1ELb0ELb0ELb0EEEvNS_16Flash_bwd_paramsE --------------------------
	.section	.nv.shared._ZN5flash44flash_bwd_dq_dk_dv_loop_seqk_parallel_kernelI23Flash_bwd_kernel_traitsILi32ELi128ELi128ELi8ELi4ELi4ELi4ELb1ELb0EN7cutlass6half_tE19Flash_kernel_traitsILi32ELi128ELi128ELi8ES3_EELb1ELb1ELb0ELb1ELb0ELb0ELb0EEEvNS_16Flash_bwd_paramsE,"aw",@nobits
	.sectionflags	@""
	.align	16
	.zero		1024


//--------------------- .nv.shared._ZN5flash44flash_bwd_dq_dk_dv_loop_seqk_parallel_kernelI23Flash_bwd_kernel_traitsILi32ELi128ELi128ELi8ELi4ELi4ELi4ELb1ELb0EN7cutlass6half_tE19Flash_kernel_traitsILi32ELi128ELi128ELi8ES3_EELb0ELb1ELb0ELb1ELb0ELb0ELb1EEEvNS_16Flash_bwd_paramsE --------------------------
	.section	.nv.shared._ZN5flash44flash_bwd_dq_dk_dv_loop_seqk_parallel_kernelI23Flash_bwd_kernel_traitsILi32ELi128ELi128ELi8ELi4ELi4ELi4ELb1ELb0EN7cutlass6half_tE19Flash_kernel_traitsILi32ELi128ELi128ELi8ES3_EELb0ELb1ELb0ELb1ELb0ELb0ELb1EEEvNS_16Flash_bwd_paramsE,"aw",@nobits
	.sectionflags	@""
	.align	16
	.zero		1024


//--------------------- .nv.shared._ZN5flash25flash_bwd_dot_do_o_kernelILb0E23Flash_bwd_kernel_traitsILi32ELi128ELi128ELi8ELi4ELi4ELi4ELb1ELb0EN7cutlass6half_tE19Flash_kernel_traitsILi32ELi128ELi128ELi8ES3_EEEEvNS_16Flash_bwd_paramsE --------------------------
	.section	.nv.shared._ZN5flash25flash_bwd_dot_do_o_kernelILb0E23Flash_bwd_kernel_traitsILi32ELi128ELi128ELi8ELi4ELi4ELi4ELb1ELb0EN7cutlass6half_tE19Flash_kernel_traitsILi32ELi128ELi128ELi8ES3_EEEEvNS_16Flash_bwd_paramsE,"aw",@nobits
	.sectionflags	@""
	.align	16
	.zero		1024


//--------------------- .nv.shared._ZN5flash25flash_bwd_dot_do_o_kernelILb1E23Flash_bwd_kernel_traitsILi32ELi128ELi128ELi8ELi4ELi4ELi4ELb1ELb0EN7cutlass6half_tE19Flash_kernel_traitsILi32ELi128ELi128ELi8ES3_EEEEvNS_16Flash_bwd_paramsE --------------------------
	.section	.nv.shared._ZN5flash25flash_bwd_dot_do_o_kernelILb1E23Flash_bwd_kernel_traitsILi32ELi128ELi128ELi8ELi4ELi4ELi4ELb1ELb0EN7cutlass6half_tE19Flash_kernel_traitsILi32ELi128ELi128ELi8ES3_EEEEvNS_16Flash_bwd_paramsE,"aw",@nobits
	.sectionflags	@""
	.align	16
	.zero		1024


//--------------------- .nv.shared._ZN5flash27flash_bwd_convert_dq_kernelI23Flash_bwd_kernel_traitsILi32ELi128ELi128ELi8ELi4ELi4ELi4ELb0ELb0EN7cutlass6half_tE19Flash_kernel_traitsILi32ELi128ELi128ELi8ES3_EEEEvNS_16Flash_bwd_paramsEi --------------------------
	.section	.nv.shared._ZN5flash27flash_bwd_convert_dq_kernelI23Flash_bwd_kernel_traitsILi32ELi128ELi128ELi8ELi4ELi4ELi4ELb0ELb0EN7cutlass6half_tE19Flash_kernel_traitsILi32ELi128ELi128ELi8ES3_EEEEvNS_16Flash_bwd_paramsEi,"aw",@nobits
	.sectionflags	@""
	.align	16
	.zero		1024


//--------------------- .nv.shared._ZN5flash44flash_bwd_dq_dk_dv_loop_seqk_parallel_kernelI23Flash_bwd_kernel_traitsILi32ELi128ELi128ELi8ELi4ELi4ELi4ELb0ELb0EN7cutlass6half_tE19Flash_kernel_traitsILi32ELi128ELi128ELi8ES3_EELb1ELb1ELb0ELb0ELb0ELb0ELb0EEEvNS_16Flash_bwd_paramsE --------------------------
	.section	.nv.shared._ZN5flash44flash_bwd_dq_dk_dv_loop_seqk_parallel_kernelI23Flash_bwd_kernel_traitsILi32ELi128ELi128ELi8ELi4ELi4ELi4ELb0ELb0EN7cutlass6half_tE19Flash_kernel_traitsILi32ELi128ELi128ELi8ES3_EELb1ELb1ELb0ELb0ELb0ELb0ELb0EEEvNS_16Flash_bwd_paramsE,"aw",@nobits
	.sectionflags	@""
	.align	16
	.zero		1024


//--------------------- .nv.shared._ZN5flash44flash_bwd_dq_dk_dv_loop_seqk_parallel_kernelI23Flash_bwd_kernel_traitsILi32ELi128ELi128ELi8ELi4ELi4ELi4ELb0ELb0EN7cutlass6half_tE19Flash_kernel_traitsILi32ELi128ELi128ELi8ES3_EELb0ELb1ELb0ELb0ELb0ELb0ELb1EEEvNS_16Flash_bwd_paramsE --------------------------
	.section	.nv.shared._ZN5flash44flash_bwd_dq_dk_dv_loop_seqk_parallel_kernelI23Flash_bwd_kernel_traitsILi32ELi128ELi128ELi8ELi4ELi4ELi4ELb0ELb0EN7cutlass6half_tE19Flash_kernel_traitsILi32ELi128ELi128ELi8ES3_EELb0ELb1ELb0ELb0ELb0ELb0ELb1EEEvNS_16Flash_bwd_paramsE,"aw",@nobits
	.sectionflags	@""
	.align	16
	.zero		1024


//--------------------- .nv.shared._ZN5flash44flash_bwd_dq_dk_dv_loop_seqk_parallel_kernelI23Flash_bwd_kernel_traitsILi32ELi128ELi128ELi8ELi4ELi4ELi4ELb0ELb0EN7cutlass6half_tE19Flash_kernel_traitsILi32ELi128ELi128ELi8ES3_EELb1ELb1ELb0ELb0ELb1ELb1ELb0EEEvNS_16Flash_bwd_paramsE --------------------------
	.section	.nv.shared._ZN5flash44flash_bwd_dq_dk_dv_loop_seqk_parallel_kernelI23Flash_bwd_kernel_traitsILi32ELi128ELi128ELi8ELi4ELi4ELi4ELb0ELb0EN7cutlass6half_tE19Flash_kernel_traitsILi32ELi128ELi128ELi8ES3_EELb1ELb1ELb0ELb0ELb1ELb1ELb0EEEvNS_16Flash_bwd_paramsE,"aw",@nobits
	.sectionflags	@""
	.align	16
	.zero		1024


//--------------------- .nv.shared._ZN5flash44flash_bwd_dq_dk_dv_loop_seqk_parallel_kernelI23Flash_bwd_kernel_traitsILi32ELi128ELi128ELi8ELi4ELi4ELi4ELb0ELb0EN7cutlass6half_tE19Flash_kernel_traitsILi32ELi128ELi128ELi8ES3_EELb0ELb1ELb0ELb0ELb1ELb1ELb1EEEvNS_16Flash_bwd_paramsE --------------------------
	.section	.nv.shared._ZN5flash44flash_bwd_dq_dk_dv_loop_seqk_parallel_kernelI23Flash_bwd_kernel_traitsILi32ELi128ELi128ELi8ELi4ELi4ELi4ELb0ELb0EN7cutlass6half_tE19Flash_kernel_traitsILi32ELi128ELi128ELi8ES3_EELb0ELb1ELb0ELb0ELb1ELb1ELb1EEEvNS_16Flash_bwd_paramsE,"aw",@nobits
	.sectionflags	@""
	.align	16
	.zero		1024


//--------------------- .nv.shared._ZN5flash44flash_bwd_dq_dk_dv_loop_seqk_parallel_kernelI23Flash_bwd_kernel_traitsILi32ELi128ELi128ELi8ELi4ELi4ELi4ELb0ELb0EN7cutlass6half_tE19Flash_kernel_traitsILi32ELi128ELi128ELi8ES3_EELb1ELb1ELb0ELb0ELb0ELb1ELb0EEEvNS_16Flash_bwd_paramsE --------------------------
	.section	.nv.shared._ZN5flash44flash_bwd_dq_dk_dv_loop_seqk_parallel_kernelI23Flash_bwd_kernel_traitsILi32ELi128ELi128ELi8ELi4ELi4ELi4ELb0ELb0EN7cutlass6half_tE19Flash_kernel_traitsILi32ELi128ELi128ELi8ES3_EELb1ELb1ELb0ELb0ELb0ELb1ELb0EEEvNS_16Flash_bwd_paramsE,"aw",@nobits
	.sectionflags	@""
	.align	16
	.zero		1024


//--------------------- .nv.shared._ZN5flash44flash_bwd_dq_dk_dv_loop_seqk_parallel_kernelI23Flash_bwd_kernel_traitsILi32ELi128ELi128ELi8ELi4ELi4ELi4ELb0ELb0EN7cutlass6half_tE19Flash_kernel_traitsILi32ELi128ELi128ELi8ES3_EELb0ELb1ELb0ELb0ELb0ELb1ELb1EEEvNS_16Flash_bwd_paramsE --------------------------
	.section	.nv.shared._ZN5flash44flash_bwd_dq_dk_dv_loop_seqk_parallel_kernelI23Flash_bwd_kernel_traitsILi32ELi128ELi128ELi8ELi4ELi4ELi4ELb0ELb0EN7cutlass6half_tE19Flash_kernel_traitsILi32ELi128ELi128ELi8ES3_EELb0ELb1ELb0ELb0ELb0ELb1ELb1EEEvNS_16Flash_bwd_paramsE,"aw",@nobits
	.sectionflags	@""
	.align	16
	.zero		1024


//--------------------- .nv.shared._ZN5flash44flash_bwd_dq_dk_dv_loop_seqk_parallel_kernelI23Flash_bwd_kernel_traitsILi32ELi128ELi128ELi8ELi4ELi4ELi4ELb0ELb0EN7cutlass6half_tE19Flash_kernel_traitsILi32ELi128ELi128ELi8ES3_EELb1ELb1ELb0ELb1ELb0ELb0ELb0EEEvNS_16Flash_bwd_paramsE --------------------------
	.section	.nv.shared._ZN5flash44flash_bwd_dq_dk_dv_loop_seqk_parallel_kernelI23Flash_bwd_kernel_traitsILi32ELi128ELi128ELi8ELi4ELi4ELi4ELb0ELb0EN7cutlass6half_tE19Flash_kernel_traitsILi32ELi128ELi128ELi8ES3_EELb1ELb1ELb0ELb1ELb0ELb0ELb0EEEvNS_16Flash_bwd_paramsE,"aw",@nobits
	.sectionflags	@""
	.align	16
	.zero		1024


//--------------------- .nv.shared._ZN5flash44flash_bwd_dq_dk_dv_loop_seqk_parallel_kernelI23Flash_bwd_kernel_traitsILi32ELi128ELi128ELi8ELi4ELi4ELi4ELb0ELb0EN7cutlass6half_tE19Flash_kernel_traitsILi32ELi128ELi128ELi8ES3_EELb0ELb1ELb0ELb1ELb0ELb0ELb1EEEvNS_16Flash_bwd_paramsE --------------------------
	.section	.nv.shared._ZN5flash44flash_bwd_dq_dk_dv_loop_seqk_parallel_kernelI23Flash_bwd_kernel_traitsILi32ELi128ELi128ELi8ELi4ELi4ELi4ELb0ELb0EN7cutlass6half_tE19Flash_kernel_traitsILi32ELi128ELi128ELi8ES3_EELb0ELb1ELb0ELb1ELb0ELb0ELb1EEEvNS_16Flash_bwd_paramsE,"aw",@nobits
	.sectionflags	@""
	.align	16
	.zero		1024


//--------------------- .nv.shared._ZN5flash25flash_bwd_dot_do_o_kernelILb0E23Flash_bwd_kernel_traitsILi32ELi128ELi128ELi8ELi4ELi4ELi4ELb0ELb0EN7cutlass6half_tE19Flash_kernel_traitsILi32ELi128ELi128ELi8ES3_EEEEvNS_16Flash_bwd_paramsE --------------------------
	.section	.nv.shared._ZN5flash25flash_bwd_dot_do_o_kernelILb0E23Flash_bwd_kernel_traitsILi32ELi128ELi128ELi8ELi4ELi4ELi4ELb0ELb0EN7cutlass6half_tE19Flash_kernel_traitsILi32ELi128ELi128ELi8ES3_EEEEvNS_16Flash_bwd_paramsE,"aw",@nobits
	.sectionflags	@""
	.align	16
	.zero		1024


//--------------------- .nv.shared._ZN5flash25flash_bwd_dot_do_o_kernelILb1E23Flash_bwd_kernel_traitsILi32ELi128ELi128ELi8ELi4ELi4ELi4ELb0ELb0EN7cutlass6half_tE19Flash_kernel_traitsILi32ELi128ELi128ELi8ES3_EEEEvNS_16Flash_bwd_paramsE --------------------------
	.section	.nv.shared._ZN5flash25flash_bwd_dot_do_o_kernelILb1E23Flash_bwd_kernel_traitsILi32ELi128ELi128ELi8ELi4ELi4ELi4ELb0ELb0EN7cutlass6half_tE19Flash_kernel_traitsILi32ELi128ELi128ELi8ES3_EEEEvNS_16Flash_bwd_paramsE,"aw",@nobits
	.sectionflags	@""
	.align	16
	.zero		1024


//--------------------- .nv.constant0._ZN5flash44flash_bwd_dq_dk_dv_loop_seqk_parallel_kernelI23Flash_bwd_kernel_traitsILi32ELi128ELi128ELi8ELi4ELi4ELi4ELb1ELb0EN7cutlass6half_tE19Flash_kernel_traitsILi32ELi128ELi128ELi8ES3_EELb0ELb1ELb0ELb0ELb0ELb0ELb0EEEvNS_16Flash_bwd_paramsE --------------------------
	.section	.nv.constant0._ZN5flash44flash_bwd_dq_dk_dv_loop_seqk_parallel_kernelI23Flash_bwd_kernel_traitsILi32ELi128ELi128ELi8ELi4ELi4ELi4ELb1ELb0EN7cutlass6half_tE19Flash_kernel_traitsILi32ELi128ELi128ELi8ES3_EELb0ELb1ELb0ELb0ELb0ELb0ELb0EEEvNS_16Flash_bwd_paramsE,"a",@progbits
	.sectionflags	@""
	.align	4
.nv.constant0._ZN5flash44flash_bwd_dq_dk_dv_loop_seqk_parallel_kernelI23Flash_bwd_kernel_traitsILi32ELi128ELi128ELi8ELi4ELi4ELi4ELb1ELb0EN7cutlass6half_tE19Flash_kernel_traitsILi32ELi128ELi128ELi8ES3_EELb0ELb1ELb0ELb0ELb0ELb0ELb0EEEvNS_16Flash_bwd_paramsE:
	.zero		1536


//--------------------- .nv.constant0._ZN5flash44flash_bwd_dq_dk_dv_loop_seqk_parallel_kernelI23Flash_bwd_kernel_traitsILi32ELi128ELi128ELi8ELi4ELi4ELi4ELb1ELb0EN7cutlass6half_tE19Flash_kernel_traitsILi32ELi128ELi128ELi8ES3_EELb0ELb1ELb0ELb0ELb1ELb1ELb0EEEvNS_16Flash_bwd_paramsE --------------------------
	.section	.nv.constant0._ZN5flash44flash_bwd_dq_dk_dv_loop_seqk_parallel_kernelI23Flash_bwd_kernel_traitsILi32ELi128ELi128ELi8ELi4ELi4ELi4ELb1ELb0EN7cutlass6half_tE19Flash_kernel_traitsILi32ELi128ELi128ELi8ES3_EELb0ELb1ELb0ELb0ELb1ELb1ELb0EEEvNS_16Flash_bwd_paramsE,"a",@progbits
	.sectionflags	@""
	.align	4
.nv.constant0._ZN5flash44flash_bwd_dq_dk_dv_loop_seqk_parallel_kernelI23Flash_bwd_kernel_traitsILi32ELi128ELi128ELi8ELi4ELi4ELi4ELb1ELb0EN7cutlass6half_tE19Flash_kernel_traitsILi32ELi128ELi128ELi8ES3_EELb0ELb1ELb0ELb0ELb1ELb1ELb0EEEvNS_16Flash_bwd_paramsE:
	.zero		1536


//--------------------- .nv.constant0._ZN5flash44flash_bwd_dq_dk_dv_loop_seqk_parallel_kernelI23Flash_bwd_kernel_traitsILi32ELi128ELi128ELi8ELi4ELi4ELi4ELb1ELb0EN7cutlass6half_tE19Flash_kernel_traitsILi32ELi128ELi128ELi8ES3_EELb0ELb1ELb0ELb0ELb0ELb1ELb0EEEvNS_16Flash_bwd_paramsE --------------------------
	.section	.nv.constant0._ZN5flash44flash_bwd_dq_dk_dv_loop_seqk_parallel_kernelI23Flash_bwd_kernel_traitsILi32ELi128ELi128ELi8ELi4ELi4ELi4ELb1ELb0EN7cutlass6half_tE19Flash_kernel_traitsILi32ELi128ELi128ELi8ES3_EELb0ELb1ELb0ELb0ELb0ELb1ELb0EEEvNS_16Flash_bwd_paramsE,"a",@progbits
	.sectionflags	@""
	.align	4
.nv.constant0._ZN5flash44flash_bwd_dq_dk_dv_loop_seqk_parallel_kernelI23Flash_bwd_kernel_traitsILi32ELi128ELi128ELi8ELi4ELi4ELi4ELb1ELb0EN7cutlass6half_tE19Flash_kernel_traitsILi32ELi128ELi128ELi8ES3_EELb0ELb1ELb0ELb0ELb0ELb1ELb0EEEvNS_16Flash_bwd_paramsE:
	.zero		1536


//--------------------- .nv.constant0._ZN5flash44flash_bwd_dq_dk_dv_loop_seqk_parallel_kernelI23Flash_bwd_kernel_traitsILi32ELi128ELi128ELi8ELi4ELi4ELi4ELb1ELb0EN7cutlass6half_tE19Flash_kernel_traitsILi32ELi128ELi128ELi8ES3_EELb0ELb1ELb0ELb1ELb0ELb0ELb0EEEvNS_16Flash_bwd_paramsE --------------------------
	.section	.nv.constant0._ZN5flash44flash_bwd_dq_dk_dv_loop_seqk_parallel_kernelI23Flash_bwd_kernel_traitsILi32ELi128ELi128ELi8ELi4ELi4ELi4ELb1ELb0EN7cutlass6half_tE19Flash_kernel_traitsILi32ELi128ELi128ELi8ES3_EELb0ELb1ELb0ELb1ELb0ELb0ELb0EEEvNS_16Flash_bwd_paramsE,"a",@progbits
	.sectionflags	@""
	.align	4
.nv.constant0._ZN5flash44flash_bwd_dq_dk_dv_loop_seqk_parallel_kernelI23Flash_bwd_kernel_traitsILi32ELi128ELi128ELi8ELi4ELi4ELi4ELb1ELb0EN7cutlass6half_tE19Flash_kernel_traitsILi32ELi128ELi128ELi8ES3_EELb0ELb1ELb0ELb1ELb0ELb0ELb0EEEvNS_16Flash_bwd_paramsE:
	.zero		1536


//--------------------- .nv.constant0._ZN5flash27flash_bwd_convert_dq_kernelI23Flash_bwd_kernel_traitsILi32ELi128ELi128ELi8ELi4ELi4ELi4ELb1ELb0EN7cutlass6half_tE19Flash_kernel_traitsILi32ELi128ELi128ELi8ES3_EEEEvNS_16Flash_bwd_paramsEi --------------------------
	.section	.nv.constant0._ZN5flash27flash_bwd_convert_dq_kernelI23Flash_bwd_kernel_traitsILi32ELi128ELi128ELi8ELi4ELi4ELi4ELb1ELb0EN7cutlass6half_tE19Flash_kernel_traitsILi32ELi128ELi128ELi8ES3_EEEEvNS_16Flash_bwd_paramsEi,"a",@progbits
	.sectionflags	@""
	.align	4
.nv.constant0._ZN5flash27flash_bwd_convert_dq_kernelI23Flash_bwd_kernel_traitsILi32ELi128ELi128ELi8ELi4ELi4ELi4ELb1ELb0EN7cutlass6half_tE19Flash_kernel_traitsILi32ELi128ELi128ELi8ES3_EEEEvNS_16Flash_bwd_paramsEi:
	.zero		1540


//--------------------- .nv.constant0._ZN5flash44flash_bwd_dq_dk_dv_loop_seqk_parallel_kernelI23Flash_bwd_kernel_traitsILi32ELi128ELi128ELi8ELi4ELi4ELi4ELb1ELb0EN7cutlass6half_tE19Flash_kernel_traitsILi32ELi128ELi128ELi8ES3_EELb1ELb1ELb0ELb0ELb0ELb0ELb0EEEvNS_16Flash_bwd_paramsE --------------------------
	.section	.nv.constant0._ZN5flash44flash_bwd_dq_dk_dv_loop_seqk_parallel_kernelI23Flash_bwd_kernel_traitsILi32ELi128ELi128ELi8ELi4ELi4ELi4ELb1ELb0EN7cutlass6half_tE19Flash_kernel_traitsILi32ELi128ELi128ELi8ES3_EELb1ELb1ELb0ELb0ELb0ELb0ELb0EEEvNS_16Flash_bwd_paramsE,"a",@progbits
	.sectionflags	@""
	.align	4
.nv.constant0._ZN5flash44flash_bwd_dq_dk_dv_loop_seqk_parallel_kernelI23Flash_bwd_kernel_traitsILi32ELi128ELi128ELi8ELi4ELi4ELi4ELb1ELb0EN7cutlass6half_tE19Flash_kernel_traitsILi32ELi128ELi128ELi8ES3_EELb1ELb1ELb0ELb0ELb0ELb0ELb0EEEvNS_16Flash_bwd_paramsE:
	.zero		1536


//--------------------- .nv.constant0._ZN5flash44flash_bwd_dq_dk_dv_loop_seqk_parallel_kernelI23Flash_bwd_kernel_traitsILi32ELi128ELi128ELi8ELi4ELi4ELi4ELb1ELb0EN7cutlass6half_tE19Flash_kernel_traitsILi32ELi128ELi128ELi8ES3_EELb0ELb1ELb0ELb0ELb0ELb0ELb1EEEvNS_16Flash_bwd_paramsE --------------------------
	.section	.nv.constant0._ZN5flash44flash_bwd_dq_dk_dv_loop_seqk_parallel_kernelI23Flash_bwd_kernel_traitsILi32ELi128ELi128ELi8ELi4ELi4ELi4ELb1ELb0EN7cutlass6half_tE19Flash_kernel_traitsILi32ELi128ELi128ELi8ES3_EELb0ELb1ELb0ELb0ELb0ELb0ELb1EEEvNS_16Flash_bwd_paramsE,"a",@progbits
	.sectionflags	@""
	.align	4
.nv.constant0._ZN5flash44flash_bwd_dq_dk_dv_loop_seqk_parallel_kernelI23Flash_bwd_kernel_traitsILi32ELi128ELi128ELi8ELi4ELi4ELi4ELb1ELb0EN7cutlass6half_tE19Flash_kernel_traitsILi32ELi128ELi128ELi8ES3_EELb0ELb1ELb0ELb0ELb0ELb0ELb1EEEvNS_16Flash_bwd_paramsE:
	.zero		1536


//--------------------- .nv.constant0._ZN5flash44flash_bwd_dq_dk_dv_loop_seqk_parallel_kernelI23Flash_bwd_kernel_traitsILi32ELi128ELi128ELi8ELi4ELi4ELi4ELb1ELb0EN7cutlass6half_tE19Flash_kernel_traitsILi32ELi128ELi128ELi8ES3_EELb1ELb1ELb0ELb0ELb1ELb1ELb0EEEvNS_16Flash_bwd_paramsE --------------------------
	.section	.nv.constant0._ZN5flash44flash_bwd_dq_dk_dv_loop_seqk_parallel_kernelI23Flash_bwd_kernel_traitsILi32ELi128ELi128ELi8ELi4ELi4ELi4ELb1ELb0EN7cutlass6half_tE19Flash_kernel_traitsILi32ELi128ELi128ELi8ES3_EELb1ELb1ELb0ELb0ELb1ELb1ELb0EEEvNS_16Flash_bwd_paramsE,"a",@progbits
	.sectionflags	@""
	.align	4
.nv.constant0._ZN5flash44flash_bwd_dq_dk_dv_loop_seqk_parallel_kernelI23Flash_bwd_kernel_traitsILi32ELi128ELi128ELi8ELi4ELi4ELi4ELb1ELb0EN7cutlass6half_tE19Flash_kernel_traitsILi32ELi128ELi128ELi8ES3_EELb1ELb1ELb0ELb0ELb1ELb1ELb0EEEvNS_16Flash_bwd_paramsE:
	.zero		1536


//--------------------- .nv.constant0._ZN5flash44flash_bwd_dq_dk_dv_loop_seqk_parallel_kernelI23Flash_bwd_kernel_traitsILi32ELi128ELi128ELi8ELi4ELi4ELi4ELb1ELb0EN7cutlass6half_tE19Flash_kernel_traitsILi32ELi128ELi128ELi8ES3_EELb0ELb1ELb0ELb0ELb1ELb1ELb1EEEvNS_16Flash_bwd_paramsE --------------------------
	.section	.nv.constant0._ZN5flash44flash_bwd_dq_dk_dv_loop_seqk_parallel_kernelI23Flash_bwd_kernel_traitsILi32ELi128ELi128ELi8ELi4ELi4ELi4ELb1ELb0EN7cutlass6half_tE19Flash_kernel_traitsILi32ELi128ELi128ELi8ES3_EELb0ELb1ELb0ELb0ELb1ELb1ELb1EEEvNS_16Flash_bwd_paramsE,"a",@progbits
	.sectionflags	@""
	.align	4
.nv.constant0._ZN5flash44flash_bwd_dq_dk_dv_loop_seqk_parallel_kernelI23Flash_bwd_kernel_traitsILi32ELi128ELi128ELi8ELi4ELi4ELi4ELb1ELb0EN7cutlass6half_tE19Flash_kernel_traitsILi32ELi128ELi128ELi8ES3_EELb0ELb1ELb0ELb0ELb1ELb1ELb1EEEvNS_16Flash_bwd_paramsE:
	.zero		1536


//--------------------- .nv.constant0._ZN5flash44flash_bwd_dq_dk_dv_loop_seqk_parallel_kernelI23Flash_bwd_kernel_traitsILi32ELi128ELi128ELi8ELi4ELi4ELi4ELb1ELb0EN7cutlass6half_tE19Flash_kernel_traitsILi32ELi128ELi128ELi8ES3_EELb1ELb1ELb0ELb0ELb0ELb1ELb0EEEvNS_16Flash_bwd_paramsE --------------------------
	.section	.nv.constant0._ZN5flash44flash_bwd_dq_dk_dv_loop_seqk_parallel_kernelI23Flash_bwd_kernel_traitsILi32ELi128ELi128ELi8ELi4ELi4ELi4ELb1ELb0EN7cutlass6half_tE19Flash_kernel_traitsILi32ELi128ELi128ELi8ES3_EELb1ELb1ELb0ELb0ELb0ELb1ELb0EEEvNS_16Flash_bwd_paramsE,"a",@progbits
	.sectionflags	@""
	.align	4
.nv.constant0._ZN5flash44flash_bwd_dq_dk_dv_loop_seqk_parallel_kernelI23Flash_bwd_kernel_traitsILi32ELi128ELi128ELi8ELi4ELi4ELi4ELb1ELb0EN7cutlass6half_tE19Flash_kernel_traitsILi32ELi128ELi128ELi8ES3_EELb1ELb1ELb0ELb0ELb0ELb1ELb0EEEvNS_16Flash_bwd_paramsE:
	.zero		1536


//--------------------- .nv.constant0._ZN5flash44flash_bwd_dq_dk_dv_loop_seqk_parallel_kernelI23Flash_bwd_kernel_traitsILi32ELi128ELi128ELi8ELi4ELi4ELi4ELb1ELb0EN7cutlass6half_tE19Flash_kernel_traitsILi32ELi128ELi128ELi8ES3_EELb0ELb1ELb0ELb0ELb0ELb1ELb1EEEvNS_16Flash_bwd_paramsE --------------------------
	.section	.nv.constant0._ZN5flash44flash_bwd_dq_dk_dv_loop_seqk_parallel_kernelI23Flash_bwd_kernel_traitsILi32ELi128ELi128ELi8ELi4ELi4ELi4ELb1ELb0EN7cutlass6half_tE19Flash_kernel_traitsILi32ELi128ELi128ELi8ES3_EELb0ELb1ELb0ELb0ELb0ELb1ELb1EEEvNS_16Flash_bwd_paramsE,"a",@progbits
	.sectionflags	@""
	.align	4
.nv.constant0._ZN5flash44flash_bwd_dq_dk_dv_loop_seqk_parallel_kernelI23Flash_bwd_kernel_traitsILi32ELi128ELi128ELi8ELi4ELi4ELi4ELb1ELb0EN7cutlass6half_tE19Flash_kernel_traitsILi32ELi128ELi128ELi8ES3_EELb0ELb1ELb0ELb0ELb0ELb1ELb1EEEvNS_16Flash_bwd_paramsE:
	.zero		1536


//--------------------- .nv.constant0._ZN5flash44flash_bwd_dq_dk_dv_loop_seqk_parallel_kernelI23Flash_bwd_kernel_traitsILi32ELi128ELi128ELi8ELi4ELi4ELi4ELb1ELb0EN7cutlass6half_tE19Flash_kernel_traitsILi32ELi128ELi128ELi8ES3_EELb1ELb1ELb0ELb1ELb0ELb0ELb0EEEvNS_16Flash_bwd_paramsE --------------------------
	.section	.nv.constant0._ZN5flash44flash_bwd_dq_dk_dv_loop_seqk_parallel_kernelI23Flash_bwd_kernel_traitsILi32ELi128ELi128ELi8ELi4ELi4ELi4ELb1ELb0EN7cutlass6half_tE19Flash_kernel_traitsILi32ELi128ELi128ELi8ES3_EELb1ELb1ELb0ELb1ELb0ELb0ELb0EEEvNS_16Flash_bwd_paramsE,"a",@progbits
	.sectionflags	@""
	.align	4
.nv.constant0._ZN5flash44flash_bwd_dq_dk_dv_loop_seqk_parallel_kernelI23Flash_bwd_kernel_traitsILi32ELi128ELi128ELi8ELi4ELi4ELi4ELb1ELb0EN7cutlass6half_tE19Flash_kernel_traitsILi32ELi128ELi128ELi8ES3_EELb1ELb1ELb0ELb1ELb0ELb0ELb0EEEvNS_16Flash_bwd_paramsE:
	.zero		1536


//--------------------- .nv.constant0._ZN5flash44flash_bwd_dq_dk_dv_loop_seqk_parallel_kernelI23Flash_bwd_kernel_traitsILi32ELi128ELi128ELi8ELi4ELi4ELi4ELb1ELb0EN7cutlass6half_tE19Flash_kernel_traitsILi32ELi128ELi128ELi8ES3_EELb0ELb1ELb0ELb1ELb0ELb0ELb1EEEvNS_16Flash_bwd_paramsE --------------------------
	.section	.nv.constant0._ZN5flash44flash_bwd_dq_dk_dv_loop_seqk_parallel_kernelI23Flash_bwd_kernel_traitsILi32ELi128ELi128ELi8ELi4ELi4ELi4ELb1ELb0EN7cutlass6half_tE19Flash_kernel_traitsILi32ELi128ELi128ELi8ES3_EELb0ELb1ELb0ELb1ELb0ELb0ELb1EEEvNS_16Flash_bwd_paramsE,"a",@progbits
	.sectionflags	@""
	.align	4
.nv.constant0._ZN5flash44flash_bwd_dq_dk_dv_loop_seqk_parallel_kernelI23Flash_bwd_kernel_traitsILi32ELi128ELi128ELi8ELi4ELi4ELi4ELb1ELb0EN7cutlass6half_tE19Flash_kernel_traitsILi32ELi128ELi128ELi8ES3_EELb0ELb1ELb0ELb1ELb0ELb0ELb1EEEvNS_16Flash_bwd_paramsE:
	.zero		1536


//--------------------- .nv.constant0._ZN5flash25flash_bwd_dot_do_o_kernelILb0E23Flash_bwd_kernel_traitsILi32ELi128ELi128ELi8ELi4ELi4ELi4ELb1ELb0EN7cutlass6half_tE19Flash_kernel_traitsILi32ELi128ELi128ELi8ES3_EEEEvNS_16Flash_bwd_paramsE --------------------------
	.section	.nv.constant0._ZN5flash25flash_bwd_dot_do_o_kernelILb0E23Flash_bwd_kernel_traitsILi32ELi128ELi128ELi8ELi4ELi4ELi4ELb1ELb0EN7cutlass6half_tE19Flash_kernel_traitsILi32ELi128ELi128ELi8ES3_EEEEvNS_16Flash_bwd_paramsE,"a",@progbits
	.sectionflags	@""
	.align	4
.nv.constant0._ZN5flash25flash_bwd_dot_do_o_kernelILb0E23Flash_bwd_kernel_traitsILi32ELi128ELi128ELi8ELi4ELi4ELi4ELb1ELb0EN7cutlass6half_tE19Flash_kernel_traitsILi32ELi128ELi128ELi8ES3_EEEEvNS_16Flash_bwd_paramsE:
	.zero		1536


//--------------------- .nv.constant0._ZN5flash25flash_bwd_dot_do_o_kernelILb1E23Flash_bwd_kernel_traitsILi32ELi128ELi128ELi8ELi4ELi4ELi4ELb1ELb0EN7cutlass6half_tE19Flash_kernel_traitsILi32ELi128ELi128ELi8ES3_EEEEvNS_16Flash_bwd_paramsE --------------------------
	.section	.nv.constant0._ZN5flash25flash_bwd_dot_do_o_kernelILb1E23Flash_bwd_kernel_traitsILi32ELi128ELi128ELi8ELi4ELi4ELi4ELb1ELb0EN7cutlass6half_tE19Flash_kernel_traitsILi32ELi128ELi128ELi8ES3_EEEEvNS_16Flash_bwd_paramsE,"a",@progbits
	.sectionflags	@""
	.align	4
.nv.constant0._ZN5flash25flash_bwd_dot_do_o_kernelILb1E23Flash_bwd_kernel_traitsILi32ELi128ELi128ELi8ELi4ELi4ELi4ELb1ELb0EN7cutlass6half_tE19Flash_kernel_traitsILi32ELi128ELi128ELi8ES3_EEEEvNS_16Flash_bwd_paramsE:
	.zero		1536


//--------------------- .nv.constant0._ZN5flash27flash_bwd_convert_dq_kernelI23Flash_bwd_kernel_traitsILi32ELi128ELi128ELi8ELi4ELi4ELi4ELb0ELb0EN7cutlass6half_tE19Flash_kernel_traitsILi32ELi128ELi128ELi8ES3_EEEEvNS_16Flash_bwd_paramsEi --------------------------
	.section	.nv.constant0._ZN5flash27flash_bwd_convert_dq_kernelI23Flash_bwd_kernel_traitsILi32ELi128ELi128ELi8ELi4ELi4ELi4ELb0ELb0EN7cutlass6half_tE19Flash_kernel_traitsILi32ELi128ELi128ELi8ES3_EEEEvNS_16Flash_bwd_paramsEi,"a",@progbits
	.sectionflags	@""
	.align	4
.nv.constant0._ZN5flash27flash_bwd_convert_dq_kernelI23Flash_bwd_kernel_traitsILi32ELi128ELi128ELi8ELi4ELi4ELi4ELb0ELb0EN7cutlass6half_tE19Flash_kernel_traitsILi32ELi128ELi128ELi8ES3_EEEEvNS_16Flash_bwd_paramsEi:
	.zero		1540


//--------------------- .nv.constant0._ZN5flash44flash_bwd_dq_dk_dv_loop_seqk_parallel_kernelI23Flash_bwd_kernel_traitsILi32ELi128ELi128ELi8ELi4ELi4ELi4ELb0ELb0EN7cutlass6half_tE19Flash_kernel_traitsILi32ELi128ELi128ELi8ES3_EELb1ELb1ELb0ELb0ELb0ELb0ELb0EEEvNS_16Flash_bwd_paramsE --------------------------
	.section	.nv.constant0._ZN5flash44flash_bwd_dq_dk_dv_loop_seqk_parallel_kernelI23Flash_bwd_kernel_traitsILi32ELi128ELi128ELi8ELi4ELi4ELi4ELb0ELb0EN7cutlass6half_tE19Flash_kernel_traitsILi32ELi128ELi128ELi8ES3_EELb1ELb1ELb0ELb0ELb0ELb0ELb0EEEvNS_16Flash_bwd_paramsE,"a",@progbits
	.sectionflags	@""
	.align	4
.nv.constant0._ZN5flash44flash_bwd_dq_dk_dv_loop_seqk_parallel_kernelI23Flash_bwd_kernel_traitsILi32ELi128ELi128ELi8ELi4ELi4ELi4ELb0ELb0EN7cutlass6half_tE19Flash_kernel_traitsILi32ELi128ELi128ELi8ES3_EELb1ELb1ELb0ELb0ELb0ELb0ELb0EEEvNS_16Flash_bwd_paramsE:
	.zero		1536


//--------------------- .nv.constant0._ZN5flash44flash_bwd_dq_dk_dv_loop_seqk_parallel_kernelI23Flash_bwd_kernel_traitsILi32ELi128ELi128ELi8ELi4ELi4ELi4ELb0ELb0EN7cutlass6half_tE19Flash_kernel_traitsILi32ELi128ELi128ELi8ES3_EELb0ELb1ELb0ELb0ELb0ELb0ELb1EEEvNS_16Flash_bwd_paramsE --------------------------
	.section	.nv.constant0._ZN5flash44flash_bwd_dq_dk_dv_loop_seqk_parallel_kernelI23Flash_bwd_kernel_traitsILi32ELi128ELi128ELi8ELi4ELi4ELi4ELb0ELb0EN7cutlass6half_tE19Flash_kernel_traitsILi32ELi128ELi128ELi8ES3_EELb0ELb1ELb0ELb0ELb0ELb0ELb1EEEvNS_16Flash_bwd_paramsE,"a",@progbits
	.sectionflags	@""
	.align	4
.nv.constant0._ZN5flash44flash_bwd_dq_dk_dv_loop_seqk_parallel_kernelI23Flash_bwd_kernel_traitsILi32ELi128ELi128ELi8ELi4ELi4ELi4ELb0ELb0EN7cutlass6half_tE19Flash_kernel_traitsILi32ELi128ELi128ELi8ES3_EELb0ELb1ELb0ELb0ELb0ELb0ELb1EEEvNS_16Flash_bwd_paramsE:
	.zero		1536


//--------------------- .nv.constant0._ZN5flash44flash_bwd_dq_dk_dv_loop_seqk_parallel_kernelI23Flash_bwd_kernel_traitsILi32ELi128ELi128ELi8ELi4ELi4ELi4ELb0ELb0EN7cutlass6half_tE19Flash_kernel_traitsILi32ELi128ELi128ELi8ES3_EELb1ELb1ELb0ELb0ELb1ELb1ELb0EEEvNS_16Flash_bwd_paramsE --------------------------
	.section	.nv.constant0._ZN5flash44flash_bwd_dq_dk_dv_loop_seqk_parallel_kernelI23Flash_bwd_kernel_traitsILi32ELi128ELi128ELi8ELi4ELi4ELi4ELb0ELb0EN7cutlass6half_tE19Flash_kernel_traitsILi32ELi128ELi128ELi8ES3_EELb1ELb1ELb0ELb0ELb1ELb1ELb0EEEvNS_16Flash_bwd_paramsE,"a",@progbits
	.sectionflags	@""
	.align	4
.nv.constant0._ZN5flash44flash_bwd_dq_dk_dv_loop_seqk_parallel_kernelI23Flash_bwd_kernel_traitsILi32ELi128ELi128ELi8ELi4ELi4ELi4ELb0ELb0EN7cutlass6half_tE19Flash_kernel_traitsILi32ELi128ELi128ELi8ES3_EELb1ELb1ELb0ELb0ELb1ELb1ELb0EEEvNS_16Flash_bwd_paramsE:
	.zero		1536


//--------------------- .nv.constant0._ZN5flash44flash_bwd_dq_dk_dv_loop_seqk_parallel_kernelI23Flash_bwd_kernel_traitsILi32ELi128ELi128ELi8ELi4ELi4ELi4ELb0ELb0EN7cutlass6half_tE19Flash_kernel_traitsILi32ELi128ELi128ELi8ES3_EELb0ELb1ELb0ELb0ELb1ELb1ELb1EEEvNS_16Flash_bwd_paramsE --------------------------
	.section	.nv.constant0._ZN5flash44flash_bwd_dq_dk_dv_loop_seqk_parallel_kernelI23Flash_bwd_kernel_traitsILi32ELi128ELi128ELi8ELi4ELi4ELi4ELb0ELb0EN7cutlass6half_tE19Flash_kernel_traitsILi32ELi128ELi128ELi8ES3_EELb0ELb1ELb0ELb0ELb1ELb1ELb1EEEvNS_16Flash_bwd_paramsE,"a",@progbits
	.sectionflags	@""
	.align	4
.nv.constant0._ZN5flash44flash_bwd_dq_dk_dv_loop_seqk_parallel_kernelI23Flash_bwd_kernel_traitsILi32ELi128ELi128ELi8ELi4ELi4ELi4ELb0ELb0EN7cutlass6half_tE19Flash_kernel_traitsILi32ELi128ELi128ELi8ES3_EELb0ELb1ELb0ELb0ELb1ELb1ELb1EEEvNS_16Flash_bwd_paramsE:
	.zero		1536


//--------------------- .nv.constant0._ZN5flash44flash_bwd_dq_dk_dv_loop_seqk_parallel_kernelI23Flash_bwd_kernel_traitsILi32ELi128ELi128ELi8ELi4ELi4ELi4ELb0ELb0EN7cutlass6half_tE19Flash_kernel_traitsILi32ELi128ELi128ELi8ES3_EELb1ELb1ELb0ELb0ELb0ELb1ELb0EEEvNS_16Flash_bwd_paramsE --------------------------
	.section	.nv.constant0._ZN5flash44flash_bwd_dq_dk_dv_loop_seqk_parallel_kernelI23Flash_bwd_kernel_traitsILi32ELi128ELi128ELi8ELi4ELi4ELi4ELb0ELb0EN7cutlass6half_tE19Flash_kernel_traitsILi32ELi128ELi128ELi8ES3_EELb1ELb1ELb0ELb0ELb0ELb1ELb0EEEvNS_16Flash_bwd_paramsE,"a",@progbits
	.sectionflags	@""
	.align	4
.nv.constant0._ZN5flash44flash_bwd_dq_dk_dv_loop_seqk_parallel_kernelI23Flash_bwd_kernel_traitsILi32ELi128ELi128ELi8ELi4ELi4ELi4ELb0ELb0EN7cutlass6half_tE19Flash_kernel_traitsILi32ELi128ELi128ELi8ES3_EELb1ELb1ELb0ELb0ELb0ELb1ELb0EEEvNS_16Flash_bwd_paramsE:
	.zero		1536


//--------------------- .nv.constant0._ZN5flash44flash_bwd_dq_dk_dv_loop_seqk_parallel_kernelI23Flash_bwd_kernel_traitsILi32ELi128ELi128ELi8ELi4ELi4ELi4ELb0ELb0EN7cutlass6half_tE19Flash_kernel_traitsILi32ELi128ELi128ELi8ES3_EELb0ELb1ELb0ELb0ELb0ELb1ELb1EEEvNS_16Flash_bwd_paramsE --------------------------
	.section	.nv.constant0._ZN5flash44flash_bwd_dq_dk_dv_loop_seqk_parallel_kernelI23Flash_bwd_kernel_traitsILi32ELi128ELi128ELi8ELi4ELi4ELi4ELb0ELb0EN7cutlass6half_tE19Flash_kernel_traitsILi32ELi128ELi128ELi8ES3_EELb0ELb1ELb0ELb0ELb0ELb1ELb1EEEvNS_16Flash_bwd_paramsE,"a",@progbits
	.sectionflags	@""
	.align	4
.nv.constant0._ZN5flash44flash_bwd_dq_dk_dv_loop_seqk_parallel_kernelI23Flash_bwd_kernel_traitsILi32ELi128ELi128ELi8ELi4ELi4ELi4ELb0ELb0EN7cutlass6half_tE19Flash_kernel_traitsILi32ELi128ELi128ELi8ES3_EELb0ELb1ELb0ELb0ELb0ELb1ELb1EEEvNS_16Flash_bwd_paramsE:
	.zero		1536


//--------------------- .nv.constant0._ZN5flash44flash_bwd_dq_dk_dv_loop_seqk_parallel_kernelI23Flash_bwd_kernel_traitsILi32ELi128ELi128ELi8ELi4ELi4ELi4ELb0ELb0EN7cutlass6half_tE19Flash_kernel_traitsILi32ELi128ELi128ELi8ES3_EELb1ELb1ELb0ELb1ELb0ELb0ELb0EEEvNS_16Flash_bwd_paramsE --------------------------
	.section	.nv.constant0._ZN5flash44flash_bwd_dq_dk_dv_loop_seqk_parallel_kernelI23Flash_bwd_kernel_traitsILi32ELi128ELi128ELi8ELi4ELi4ELi4ELb0ELb0EN7cutlass6half_tE19Flash_kernel_traitsILi32ELi128ELi128ELi8ES3_EELb1ELb1ELb0ELb1ELb0ELb0ELb0EEEvNS_16Flash_bwd_paramsE,"a",@progbits
	.sectionflags	@""
	.align	4
.nv.constant0._ZN5flash44flash_bwd_dq_dk_dv_loop_seqk_parallel_kernelI23Flash_bwd_kernel_traitsILi32ELi128ELi128ELi8ELi4ELi4ELi4ELb0ELb0EN7cutlass6half_tE19Flash_kernel_traitsILi32ELi128ELi128ELi8ES3_EELb1ELb1ELb0ELb1ELb0ELb0ELb0EEEvNS_16Flash_bwd_paramsE:
	.zero		1536


//--------------------- .nv.constant0._ZN5flash44flash_bwd_dq_dk_dv_loop_seqk_parallel_kernelI23Flash_bwd_kernel_traitsILi32ELi128ELi128ELi8ELi4ELi4ELi4ELb0ELb0EN7cutlass6half_tE19Flash_kernel_traitsILi32ELi128ELi128ELi8ES3_EELb0ELb1ELb0ELb1ELb0ELb0ELb1EEEvNS_16Flash_bwd_paramsE --------------------------
	.section	.nv.constant0._ZN5flash44flash_bwd_dq_dk_dv_loop_seqk_parallel_kernelI23Flash_bwd_kernel_traitsILi32ELi128ELi128ELi8ELi4ELi4ELi4ELb0ELb0EN7cutlass6half_tE19Flash_kernel_traitsILi32ELi128ELi128ELi8ES3_EELb0ELb1ELb0ELb1ELb0ELb0ELb1EEEvNS_16Flash_bwd_paramsE,"a",@progbits
	.sectionflags	@""
	.align	4
.nv.constant0._ZN5flash44flash_bwd_dq_dk_dv_loop_seqk_parallel_kernelI23Flash_bwd_kernel_traitsILi32ELi128ELi128ELi8ELi4ELi4ELi4ELb0ELb0EN7cutlass6half_tE19Flash_kernel_traitsILi32ELi128ELi128ELi8ES3_EELb0ELb1ELb0ELb1ELb0ELb0ELb1EEEvNS_16Flash_bwd_paramsE:
	.zero		1536


//--------------------- .nv.constant0._ZN5flash25flash_bwd_dot_do_o_kernelILb0E23Flash_bwd_kernel_traitsILi32ELi128ELi128ELi8ELi4ELi4ELi4ELb0ELb0EN7cutlass6half_tE19Flash_kernel_traitsILi32ELi128ELi128ELi8ES3_EEEEvNS_16Flash_bwd_paramsE --------------------------
	.section	.nv.constant0._ZN5flash25flash_bwd_dot_do_o_kernelILb0E23Flash_bwd_kernel_traitsILi32ELi128ELi128ELi8ELi4ELi4ELi4ELb0ELb0EN7cutlass6half_tE19Flash_kernel_traitsILi32ELi128ELi128ELi8ES3_EEEEvNS_16Flash_bwd_paramsE,"a",@progbits
	.sectionflags	@""
	.align	4
.nv.constant0._ZN5flash25flash_bwd_dot_do_o_kernelILb0E23Flash_bwd_kernel_traitsILi32ELi128ELi128ELi8ELi4ELi4ELi4ELb0ELb0EN7cutlass6half_tE19Flash_kernel_traitsILi32ELi128ELi128ELi8ES3_EEEEvNS_16Flash_bwd_paramsE:
	.zero		1536


//--------------------- .nv.constant0._ZN5flash25flash_bwd_dot_do_o_kernelILb1E23Flash_bwd_kernel_traitsILi32ELi128ELi128ELi8ELi4ELi4ELi4ELb0ELb0EN7cutlass6half_tE19Flash_kernel_traitsILi32ELi128ELi128ELi8ES3_EEEEvNS_16Flash_bwd_paramsE --------------------------
	.section	.nv.constant0._ZN5flash25flash_bwd_dot_do_o_kernelILb1E23Flash_bwd_kernel_traitsILi32ELi128ELi128ELi8ELi4ELi4ELi4ELb0ELb0EN7cutlass6half_tE19Flash_kernel_traitsILi32ELi128ELi128ELi8ES3_EEEEvNS_16Flash_bwd_paramsE,"a",@progbits
	.sectionflags	@""
	.align	4
.nv.constant0._ZN5flash25flash_bwd_dot_do_o_kernelILb1E23Flash_bwd_kernel_traitsILi32ELi128ELi128ELi8ELi4ELi4ELi4ELb0ELb0EN7cutlass6half_tE19Flash_kernel_traitsILi32ELi128ELi128ELi8ES3_EEEEvNS_16Flash_bwd_paramsE:
	.zero		1536


//--------------------- SYMBOLS --------------------------

	.type		.nv.reservedSmem.offset0,@object
	.size		.nv.reservedSmem.offset0,0x4
	.type		.nv.reservedSmem.cap,@object
	.size		.nv.reservedSmem.cap,0x4
